def attn_fwd(
    Q,
    K,
    V,
    Out,
    Lse,
    sm_scale,
    stride_qz,
    stride_qh,
    stride_qm,
    stride_qk,
    stride_kz,
    stride_kh,
    stride_kn,
    stride_kk,
    stride_vz,
    stride_vh,
    stride_vn,
    stride_vk,
    stride_oz,
    stride_oh,
    stride_om,
    stride_ok,
    seqlen_q,
    seqlen_k,
    BLOCK_M: tl.constexpr,
    BLOCK_N: tl.constexpr,
    HEAD_DIM: tl.constexpr,
    CAUSAL: tl.constexpr,
):
    start_m = tl.program_id(0)
    off_hz = tl.program_id(1)
    q_off = off_hz * stride_qh
    k_off = off_hz * stride_kh
    v_off = off_hz * stride_vh
    offs_m = start_m * BLOCK_M + tl.arange(0, BLOCK_M)
    offs_d = tl.arange(0, HEAD_DIM)
    offs_n = tl.arange(0, BLOCK_N)
    q_ptrs = Q + q_off + offs_m[:, None] * stride_qm + offs_d[None, :] * stride_qk
    k_ptrs = K + k_off + offs_d[:, None] * stride_kk + offs_n[None, :] * stride_kn
    v_ptrs = V + v_off + offs_n[:, None] * stride_vn + offs_d[None, :] * stride_vk
    m_i = tl.full([BLOCK_M], float("-inf"), dtype=tl.float32)
    l_i = tl.zeros([BLOCK_M], dtype=tl.float32) + 1.0
    acc = tl.zeros([BLOCK_M, HEAD_DIM], dtype=tl.float32)
    q = tl.load(q_ptrs)
    acc, l_i, m_i = _attn_fwd_inner(
        acc,
        l_i,
        m_i,
        q,
        k_ptrs,
        v_ptrs,
        sm_scale,
        stride_kn,
        stride_vn,
        start_m,
        seqlen_k,
        BLOCK_M,
        BLOCK_N,
        HEAD_DIM,
        CAUSAL,
    )
    acc = acc / l_i[:, None]
    lse = m_i + tl.math.log2(l_i) / 1.4426950408889634
    o_ptrs = (
        Out
        + off_hz * stride_oh
        + offs_m[:, None] * stride_om
        + offs_d[None, :] * stride_ok
    )
    tl.store(o_ptrs, acc.to(Out.dtype.element_ty))
    tl.store(Lse + off_hz * seqlen_q + offs_m, lse)

# config = {"BLOCK_M": 128, "BLOCK_N": 16, "HEAD_DIM": 512, "arch": "sm_80", "causal": false, "dtype": "fp16", "num_stages": 4, "num_warps": 4}
# arch = sm_80


// ===== COMPILED SASS (sm_80) =====

	.target	sm_80

	.elftype	@"ET_EXEC"


//--------------------- .note.nv.tkinfo           --------------------------
	.section	.note.nv.tkinfo,"",@"SHT_NOTE"
	.sectionflags	@"SHF_NOTE_NV_TKINFO"
	.tkinfo
        /*0018*/ 	.word	0x00000002
        /*0030*/ 	.string	""
        /*0030*/ 	.string	"ptxas"
        /*0030*/ 	.string	"Cuda compilation tools, release 13.0, V13.0.88"
        /*0030*/ 	.string	"Build cuda_13.0.r13.0/compiler.36424714_0"
        /*0030*/ 	.string	"-v  -suppress-debug-info  -lineinfo  -arch sm_80 "



//--------------------- .note.nv.cuinfo           --------------------------
	.section	.note.nv.cuinfo,"",@"SHT_NOTE"
	.sectionflags	@"SHF_NOTE_NV_CUINFO"
        /*0018*/ 	.short	0x0002
        /*001a*/ 	.short	0x0050
        /*001c*/ 	.short	0x0082
	.zero		2


//--------------------- .nv.info                  --------------------------
	.section	.nv.info,"",@"SHT_CUDA_INFO"
	.align	4


	//----- nvinfo : EIATTR_REGCOUNT
	.align		4
        /*0000*/ 	.byte	0x04, 0x2f
        /*0002*/ 	.short	(.L_2 - .L_1)
	.align		4
.L_1:
        /*0004*/ 	.word	index@(attn_fwd)
        /*0008*/ 	.word	0x00000020


	//----- nvinfo : EIATTR_FRAME_SIZE
	.align		4
.L_2:
        /*000c*/ 	.byte	0x04, 0x11
        /*000e*/ 	.short	(.L_4 - .L_3)
	.align		4
.L_3:
        /*0010*/ 	.word	index@(attn_fwd)
        /*0014*/ 	.word	0x000038c0


	//----- nvinfo : EIATTR_MIN_STACK_SIZE
	.align		4
.L_4:
        /*0018*/ 	.byte	0x04, 0x12
        /*001a*/ 	.short	(.L_6 - .L_5)
	.align		4
.L_5:
        /*001c*/ 	.word	index@(attn_fwd)
        /*0020*/ 	.word	0x000038c0
.L_6:


//--------------------- .nv.info.attn_fwd         --------------------------
	.section	.nv.info.attn_fwd,"",@"SHT_CUDA_INFO"
	.sectionflags	@""
	.align	4


	//----- nvinfo : EIATTR_CUDA_API_VERSION
	.align		4
        /*0000*/ 	.byte	0x04, 0x37
        /*0002*/ 	.short	(.L_8 - .L_7)
.L_7:
        /*0004*/ 	.word	0x00000082


	//----- nvinfo : EIATTR_SW2861232_WAR
	.align		4
.L_8:
        /*0008*/ 	.byte	0x01, 0x35
	.zero		2


	//----- nvinfo : EIATTR_PARAM_CBANK
	.align		4
        /*000c*/ 	.byte	0x04, 0x0a
        /*000e*/ 	.short	(.L_10 - .L_9)
	.align		4
.L_9:
        /*0010*/ 	.word	index@(.nv.constant0.attn_fwd)
        /*0014*/ 	.short	0x0160
        /*0016*/ 	.short	0x0088


	//----- nvinfo : EIATTR_CBANK_PARAM_SIZE
	.align		4
.L_10:
        /*0018*/ 	.byte	0x03, 0x19
        /*001a*/ 	.short	0x0088


	//----- nvinfo : EIATTR_KPARAM_INFO
	.align		4
        /*001c*/ 	.byte	0x04, 0x17
        /*001e*/ 	.short	(.L_12 - .L_11)
.L_11:
        /*0020*/ 	.word	0x00000000
        /*0024*/ 	.short	0x0019
        /*0026*/ 	.short	0x0080
        /*0028*/ 	.byte	0x00, 0xf4, 0x21, 0x00


	//----- nvinfo : EIATTR_KPARAM_INFO
	.align		4
.L_12:
        /*002c*/ 	.byte	0x04, 0x17
        /*002e*/ 	.short	(.L_14 - .L_13)
.L_13:
        /*0030*/ 	.word	0x00000000
        /*0034*/ 	.short	0x0018
        /*0036*/ 	.short	0x0078
        /*0038*/ 	.byte	0x00, 0xf4, 0x21, 0x00


	//----- nvinfo : EIATTR_KPARAM_INFO
	.align		4
.L_14:
        /*003c*/ 	.byte	0x04, 0x17
        /*003e*/ 	.short	(.L_16 - .L_15)
.L_15:
        /*0040*/ 	.word	0x00000000
        /*0044*/ 	.short	0x0017
        /*0046*/ 	.short	0x0070
        /*0048*/ 	.byte	0x00, 0xf0, 0x11, 0x00


	//----- nvinfo : EIATTR_KPARAM_INFO
	.align		4
.L_16:
        /*004c*/ 	.byte	0x04, 0x17
        /*004e*/ 	.short	(.L_18 - .L_17)
.L_17:
        /*0050*/ 	.word	0x00000000
        /*0054*/ 	.short	0x0016
        /*0056*/ 	.short	0x006c
        /*0058*/ 	.byte	0x00, 0xf0, 0x11, 0x00


	//----- nvinfo : EIATTR_KPARAM_INFO
	.align		4
.L_18:
        /*005c*/ 	.byte	0x04, 0x17
        /*005e*/ 	.short	(.L_20 - .L_19)
.L_19:
        /*0060*/ 	.word	0x00000000
        /*0064*/ 	.short	0x0015
        /*0066*/ 	.short	0x0068
        /*0068*/ 	.byte	0x00, 0xf0, 0x11, 0x00


	//----- nvinfo : EIATTR_KPARAM_INFO
	.align		4
.L_20:
        /*006c*/ 	.byte	0x04, 0x17
        /*006e*/ 	.short	(.L_22 - .L_21)
.L_21:
        /*0070*/ 	.word	0x00000000
        /*0074*/ 	.short	0x0014
        /*0076*/ 	.short	0x0064
        /*0078*/ 	.byte	0x00, 0xf0, 0x11, 0x00


	//----- nvinfo : EIATTR_KPARAM_INFO
	.align		4
.L_22:
        /*007c*/ 	.byte	0x04, 0x17
        /*007e*/ 	.short	(.L_24 - .L_23)
.L_23:
        /*0080*/ 	.word	0x00000000
        /*0084*/ 	.short	0x0013
        /*0086*/ 	.short	0x0060
        /*0088*/ 	.byte	0x00, 0xf0, 0x11, 0x00


	//----- nvinfo : EIATTR_KPARAM_INFO
	.align		4
.L_24:
        /*008c*/ 	.byte	0x04, 0x17
        /*008e*/ 	.short	(.L_26 - .L_25)
.L_25:
        /*0090*/ 	.word	0x00000000
        /*0094*/ 	.short	0x0012
        /*0096*/ 	.short	0x005c
        /*0098*/ 	.byte	0x00, 0xf0, 0x11, 0x00


	//----- nvinfo : EIATTR_KPARAM_INFO
	.align		4
.L_26:
        /*009c*/ 	.byte	0x04, 0x17
        /*009e*/ 	.short	(.L_28 - .L_27)
.L_27:
        /*00a0*/ 	.word	0x00000000
        /*00a4*/ 	.short	0x0011
        /*00a6*/ 	.short	0x0058
        /*00a8*/ 	.byte	0x00, 0xf0, 0x11, 0x00


	//----- nvinfo : EIATTR_KPARAM_INFO
	.align		4
.L_28:
        /*00ac*/ 	.byte	0x04, 0x17
        /*00ae*/ 	.short	(.L_30 - .L_29)
.L_29:
        /*00b0*/ 	.word	0x00000000
        /*00b4*/ 	.short	0x0010
        /*00b6*/ 	.short	0x0054
        /*00b8*/ 	.byte	0x00, 0xf0, 0x11, 0x00


	//----- nvinfo : EIATTR_KPARAM_INFO
	.align		4
.L_30:
        /*00bc*/ 	.byte	0x04, 0x17
        /*00be*/ 	.short	(.L_32 - .L_31)
.L_31:
        /*00c0*/ 	.word	0x00000000
        /*00c4*/ 	.short	0x000f
        /*00c6*/ 	.short	0x0050
        /*00c8*/ 	.byte	0x00, 0xf0, 0x11, 0x00


	//----- nvinfo : EIATTR_KPARAM_INFO
	.align		4
.L_32:
        /*00cc*/ 	.byte	0x04, 0x17
        /*00ce*/ 	.short	(.L_34 - .L_33)
.L_33:
        /*00d0*/ 	.word	0x00000000
        /*00d4*/ 	.short	0x000e
        /*00d6*/ 	.short	0x004c
        /*00d8*/ 	.byte	0x00, 0xf0, 0x11, 0x00


	//----- nvinfo : EIATTR_KPARAM_INFO
	.align		4
.L_34:
        /*00dc*/ 	.byte	0x04, 0x17
        /*00de*/ 	.short	(.L_36 - .L_35)
.L_35:
        /*00e0*/ 	.word	0x00000000
        /*00e4*/ 	.short	0x000d
        /*00e6*/ 	.short	0x0048
        /*00e8*/ 	.byte	0x00, 0xf0, 0x11, 0x00


	//----- nvinfo : EIATTR_KPARAM_INFO
	.align		4
.L_36:
        /*00ec*/ 	.byte	0x04, 0x17
        /*00ee*/ 	.short	(.L_38 - .L_37)
.L_37:
        /*00f0*/ 	.word	0x00000000
        /*00f4*/ 	.short	0x000c
        /*00f6*/ 	.short	0x0044
        /*00f8*/ 	.byte	0x00, 0xf0, 0x11, 0x00


	//----- nvinfo : EIATTR_KPARAM_INFO
	.align		4
.L_38:
        /*00fc*/ 	.byte	0x04, 0x17
        /*00fe*/ 	.short	(.L_40 - .L_39)
.L_39:
        /*0100*/ 	.word	0x00000000
        /*0104*/ 	.short	0x000b
        /*0106*/ 	.short	0x0040
        /*0108*/ 	.byte	0x00, 0xf0, 0x11, 0x00


	//----- nvinfo : EIATTR_KPARAM_INFO
	.align		4
.L_40:
        /*010c*/ 	.byte	0x04, 0x17
        /*010e*/ 	.short	(.L_42 - .L_41)
.L_41:
        /*0110*/ 	.word	0x00000000
        /*0114*/ 	.short	0x000a
        /*0116*/ 	.short	0x003c
        /*0118*/ 	.byte	0x00, 0xf0, 0x11, 0x00


	//----- nvinfo : EIATTR_KPARAM_INFO
	.align		4
.L_42:
        /*011c*/ 	.byte	0x04, 0x17
        /*011e*/ 	.short	(.L_44 - .L_43)
.L_43:
        /*0120*/ 	.word	0x00000000
        /*0124*/ 	.short	0x0009
        /*0126*/ 	.short	0x0038
        /*0128*/ 	.byte	0x00, 0xf0, 0x11, 0x00


	//----- nvinfo : EIATTR_KPARAM_INFO
	.align		4
.L_44:
        /*012c*/ 	.byte	0x04, 0x17
        /*012e*/ 	.short	(.L_46 - .L_45)
.L_45:
        /*0130*/ 	.word	0x00000000
        /*0134*/ 	.short	0x0008
        /*0136*/ 	.short	0x0034
        /*0138*/ 	.byte	0x00, 0xf0, 0x11, 0x00


	//----- nvinfo : EIATTR_KPARAM_INFO
	.align		4
.L_46:
        /*013c*/ 	.byte	0x04, 0x17
        /*013e*/ 	.short	(.L_48 - .L_47)
.L_47:
        /*0140*/ 	.word	0x00000000
        /*0144*/ 	.short	0x0007
        /*0146*/ 	.short	0x0030
        /*0148*/ 	.byte	0x00, 0xf0, 0x11, 0x00


	//----- nvinfo : EIATTR_KPARAM_INFO
	.align		4
.L_48:
        /*014c*/ 	.byte	0x04, 0x17
        /*014e*/ 	.short	(.L_50 - .L_49)
.L_49:
        /*0150*/ 	.word	0x00000000
        /*0154*/ 	.short	0x0006
        /*0156*/ 	.short	0x002c
        /*0158*/ 	.byte	0x00, 0xf0, 0x11, 0x00


	//----- nvinfo : EIATTR_KPARAM_INFO
	.align		4
.L_50:
        /*015c*/ 	.byte	0x04, 0x17
        /*015e*/ 	.short	(.L_52 - .L_51)
.L_51:
        /*0160*/ 	.word	0x00000000
        /*0164*/ 	.short	0x0005
        /*0166*/ 	.short	0x0028
        /*0168*/ 	.byte	0x00, 0xf0, 0x11, 0x00


	//----- nvinfo : EIATTR_KPARAM_INFO
	.align		4
.L_52:
        /*016c*/ 	.byte	0x04, 0x17
        /*016e*/ 	.short	(.L_54 - .L_53)
.L_53:
        /*0170*/ 	.word	0x00000000
        /*0174*/ 	.short	0x0004
        /*0176*/ 	.short	0x0020
        /*0178*/ 	.byte	0x00, 0xf4, 0x21, 0x00


	//----- nvinfo : EIATTR_KPARAM_INFO
	.align		4
.L_54:
        /*017c*/ 	.byte	0x04, 0x17
        /*017e*/ 	.short	(.L_56 - .L_55)
.L_55:
        /*0180*/ 	.word	0x00000000
        /*0184*/ 	.short	0x0003
        /*0186*/ 	.short	0x0018
        /*0188*/ 	.byte	0x00, 0xf4, 0x21, 0x00


	//----- nvinfo : EIATTR_KPARAM_INFO
	.align		4
.L_56:
        /*018c*/ 	.byte	0x04, 0x17
        /*018e*/ 	.short	(.L_58 - .L_57)
.L_57:
        /*0190*/ 	.word	0x00000000
        /*0194*/ 	.short	0x0002
        /*0196*/ 	.short	0x0010
        /*0198*/ 	.byte	0x00, 0xf4, 0x21, 0x00


	//----- nvinfo : EIATTR_KPARAM_INFO
	.align		4
.L_58:
        /*019c*/ 	.byte	0x04, 0x17
        /*019e*/ 	.short	(.L_60 - .L_59)
.L_59:
        /*01a0*/ 	.word	0x00000000
        /*01a4*/ 	.short	0x0001
        /*01a6*/ 	.short	0x0008
        /*01a8*/ 	.byte	0x00, 0xf4, 0x21, 0x00


	//----- nvinfo : EIATTR_KPARAM_INFO
	.align		4
.L_60:
        /*01ac*/ 	.byte	0x04, 0x17
        /*01ae*/ 	.short	(.L_62 - .L_61)
.L_61:
        /*01b0*/ 	.word	0x00000000
        /*01b4*/ 	.short	0x0000
        /*01b6*/ 	.short	0x0000
        /*01b8*/ 	.byte	0x00, 0xf4, 0x21, 0x00


	//----- nvinfo : EIATTR_MAXREG_COUNT
	.align		4
.L_62:
        /*01bc*/ 	.byte	0x03, 0x1b
        /*01be*/ 	.short	0x00ff


	//----- nvinfo : EIATTR_NUM_BARRIERS
	.align		4
        /*01c0*/ 	.byte	0x02, 0x4c
        /*01c2*/ 	.byte	0x01
	.zero		1


	//----- nvinfo : EIATTR_ANNOTATIONS
	.align		4
        /*01c4*/ 	.byte	0x04, 0x55
        /*01c6*/ 	.short	(.L_64 - .L_63)


	//   ....[0]....
.L_63:
        /*01c8*/ 	.word	0x00000001
        /*01cc*/ 	.byte	0xf0, 0x01, 0x00, 0x00, 0x01, 0x00, 0x00, 0x00, 0x80, 0x02, 0x00, 0x00, 0x01, 0x00, 0x00, 0x00
        /* <DEDUP_REMOVED lines=3729> */
        /*eaec*/ 	.byte	0x60, 0xb0, 0x03, 0x00, 0x01, 0x00, 0x00, 0x00, 0x80, 0xb0, 0x03, 0x00


	//----- nvinfo : EIATTR_MERCURY_ISA_VERSION
	.align		4
.L_64:
        /*eaf8*/ 	.byte	0x03, 0x5f
        /*eafa*/ 	.short	0x0000


	//----- nvinfo : EIATTR_COOP_GROUP_MASK_REGIDS
	.align		4
        /*eafc*/ 	.byte	0x04, 0x29
        /*eafe*/ 	.short	(.L_66 - .L_65)


	//   ....[0]....
.L_65:
        /*eb00*/ 	.word	0xffffffff


	//   ....[1]....
        /*eb04*/ 	.word	0xffffffff


	//   ....[2]....
        /*eb08*/ 	.word	0xffffffff


	//   ....[3]....
        /*eb0c*/ 	.word	0xffffffff


	//   ....[4]....
        /*eb10*/ 	.word	0xffffffff


	//   ....[5]....
        /*eb14*/ 	.word	0xffffffff


	//   ....[6]....
        /*eb18*/ 	.word	0xffffffff


	//   ....[7]....
        /*eb1c*/ 	.word	0xffffffff


	//   ....[8]....
        /*eb20*/ 	.word	0xffffffff


	//   ....[9]....
        /*eb24*/ 	.word	0xffffffff


	//   ....[10]....
        /*eb28*/ 	.word	0xffffffff


	//   ....[11]....
        /*eb2c*/ 	.word	0xffffffff


	//   ....[12]....
        /*eb30*/ 	.word	0xffffffff


	//   ....[13]....
        /*eb34*/ 	.word	0xffffffff


	//   ....[14]....
        /*eb38*/ 	.word	0xffffffff


	//   ....[15]....
        /*eb3c*/ 	.word	0xffffffff


	//   ....[16]....
        /*eb40*/ 	.word	0xffffffff


	//   ....[17]....
        /*eb44*/ 	.word	0xffffffff


	//   ....[18]....
        /*eb48*/ 	.word	0xffffffff


	//   ....[19]....
        /*eb4c*/ 	.word	0xffffffff


	//   ....[20]....
        /*eb50*/ 	.word	0xffffffff


	//   ....[21]....
        /*eb54*/ 	.word	0xffffffff


	//   ....[22]....
        /*eb58*/ 	.word	0xffffffff


	//   ....[23]....
        /*eb5c*/ 	.word	0xffffffff


	//   ....[24]....
        /*eb60*/ 	.word	0xffffffff


	//   ....[25]....
        /*eb64*/ 	.word	0xffffffff


	//   ....[26]....
        /*eb68*/ 	.word	0xffffffff


	//   ....[27]....
        /*eb6c*/ 	.word	0xffffffff


	//   ....[28]....
        /*eb70*/ 	.word	0xffffffff


	//   ....[29]....
        /*eb74*/ 	.word	0xffffffff


	//   ....[30]....
        /*eb78*/ 	.word	0xffffffff


	//   ....[31]....
        /*eb7c*/ 	.word	0xffffffff


	//   ....[32]....
        /*eb80*/ 	.word	0xffffffff


	//   ....[33]....
        /*eb84*/ 	.word	0xffffffff


	//   ....[34]....
        /*eb88*/ 	.word	0xffffffff


	//   ....[35]....
        /*eb8c*/ 	.word	0xffffffff


	//   ....[36]....
        /*eb90*/ 	.word	0xffffffff


	//   ....[37]....
        /*eb94*/ 	.word	0xffffffff


	//   ....[38]....
        /*eb98*/ 	.word	0xffffffff


	//   ....[39]....
        /*eb9c*/ 	.word	0xffffffff


	//   ....[40]....
        /*eba0*/ 	.word	0xffffffff


	//   ....[41]....
        /*eba4*/ 	.word	0xffffffff


	//   ....[42]....
        /*eba8*/ 	.word	0xffffffff


	//   ....[43]....
        /*ebac*/ 	.word	0xffffffff


	//   ....[44]....
        /*ebb0*/ 	.word	0xffffffff


	//   ....[45]....
        /*ebb4*/ 	.word	0xffffffff


	//   ....[46]....
        /*ebb8*/ 	.word	0xffffffff


	//   ....[47]....
        /*ebbc*/ 	.word	0xffffffff


	//   ....[48]....
        /*ebc0*/ 	.word	0xffffffff


	//   ....[49]....
        /*ebc4*/ 	.word	0xffffffff


	//   ....[50]....
        /*ebc8*/ 	.word	0xffffffff


	//   ....[51]....
        /*ebcc*/ 	.word	0xffffffff


	//   ....[52]....
        /*ebd0*/ 	.word	0xffffffff


	//   ....[53]....
        /*ebd4*/ 	.word	0xffffffff


	//   ....[54]....
        /*ebd8*/ 	.word	0xffffffff


	//   ....[55]....
        /*ebdc*/ 	.word	0xffffffff


	//   ....[56]....
        /*ebe0*/ 	.word	0xffffffff


	//   ....[57]....
        /*ebe4*/ 	.word	0xffffffff


	//   ....[58]....
        /*ebe8*/ 	.word	0xffffffff


	//   ....[59]....
        /*ebec*/ 	.word	0xffffffff


	//   ....[60]....
        /*ebf0*/ 	.word	0xffffffff


	//   ....[61]....
        /*ebf4*/ 	.word	0xffffffff


	//   ....[62]....
        /*ebf8*/ 	.word	0xffffffff


	//   ....[63]....
        /*ebfc*/ 	.word	0xffffffff


	//   ....[64]....
        /*ec00*/ 	.word	0xffffffff


	//   ....[65]....
        /*ec04*/ 	.word	0xffffffff


	//   ....[66]....
        /*ec08*/ 	.word	0xffffffff


	//   ....[67]....
        /*ec0c*/ 	.word	0xffffffff


	//   ....[68]....
        /*ec10*/ 	.word	0xffffffff


	//   ....[69]....
        /*ec14*/ 	.word	0xffffffff


	//   ....[70]....
        /*ec18*/ 	.word	0xffffffff


	//   ....[71]....
        /*ec1c*/ 	.word	0xffffffff


	//----- nvinfo : EIATTR_COOP_GROUP_INSTR_OFFSETS
	.align		4
.L_66:
        /*ec20*/ 	.byte	0x04, 0x28
        /*ec22*/ 	.short	(.L_68 - .L_67)


	//   ....[0]....
.L_67:
        /*ec24*/ 	.word	0x00034340


	//   ....[1]....
        /*ec28*/ 	.word	0x00034460


	//   ....[2]....
        /*ec2c*/ 	.word	0x00034470


	//   ....[3]....
        /*ec30*/ 	.word	0x000344a0


	//   ....[4]....
        /*ec34*/ 	.word	0x000344e0


	//   ....[5]....
        /*ec38*/ 	.word	0x00034500


	//   ....[6]....
        /*ec3c*/ 	.word	0x00034510


	//   ....[7]....
        /*ec40*/ 	.word	0x00034530


	//   ....[8]....
        /*ec44*/ 	.word	0x00034550


	//   ....[9]....
        /*ec48*/ 	.word	0x00034560


	//   ....[10]....
        /*ec4c*/ 	.word	0x00034590


	//   ....[11]....
        /*ec50*/ 	.word	0x000345e0


	//   ....[12]....
        /*ec54*/ 	.word	0x00034600


	//   ....[13]....
        /*ec58*/ 	.word	0x00034610


	//   ....[14]....
        /*ec5c*/ 	.word	0x00034690


	//   ....[15]....
        /*ec60*/ 	.word	0x000346f0


	//   ....[16]....
        /*ec64*/ 	.word	0x00034720


	//   ....[17]....
        /*ec68*/ 	.word	0x000347d0


	//   ....[18]....
        /*ec6c*/ 	.word	0x000347f0


	//   ....[19]....
        /*ec70*/ 	.word	0x00034800


	//   ....[20]....
        /*ec74*/ 	.word	0x00034810


	//   ....[21]....
        /*ec78*/ 	.word	0x00034820


	//   ....[22]....
        /*ec7c*/ 	.word	0x00034830


	//   ....[23]....
        /*ec80*/ 	.word	0x00034890


	//   ....[24]....
        /*ec84*/ 	.word	0x000348a0


	//   ....[25]....
        /*ec88*/ 	.word	0x000348b0


	//   ....[26]....
        /*ec8c*/ 	.word	0x000348c0


	//   ....[27]....
        /*ec90*/ 	.word	0x000348d0


	//   ....[28]....
        /*ec94*/ 	.word	0x000348e0


	//   ....[29]....
        /*ec98*/ 	.word	0x000348f0


	//   ....[30]....
        /*ec9c*/ 	.word	0x000349b0


	//   ....[31]....
        /*eca0*/ 	.word	0x000349c0


	//   ....[32]....
        /*eca4*/ 	.word	0x000349e0


	//   ....[33]....
        /*eca8*/ 	.word	0x00034a00


	//   ....[34]....
        /*ecac*/ 	.word	0x00034a10


	//   ....[35]....
        /*ecb0*/ 	.word	0x00034a20


	//   ....[36]....
        /*ecb4*/ 	.word	0x00034cf0


	//   ....[37]....
        /*ecb8*/ 	.word	0x00034d00


	//   ....[38]....
        /*ecbc*/ 	.word	0x00035410


	//   ....[39]....
        /*ecc0*/ 	.word	0x00035540


	//   ....[40]....
        /*ecc4*/ 	.word	0x00035ab0


	//   ....[41]....
        /*ecc8*/ 	.word	0x00035ac0


	//   ....[42]....
        /*eccc*/ 	.word	0x00035b60


	//   ....[43]....
        /*ecd0*/ 	.word	0x00035b70


	//   ....[44]....
        /*ecd4*/ 	.word	0x00035ca0


	//   ....[45]....
        /*ecd8*/ 	.word	0x00035cb0


	//   ....[46]....
        /*ecdc*/ 	.word	0x00035cc0


	//   ....[47]....
        /*ece0*/ 	.word	0x00035d10


	//   ....[48]....
        /*ece4*/ 	.word	0x00035d20


	//   ....[49]....
        /*ece8*/ 	.word	0x00035df0


	//   ....[50]....
        /*ecec*/ 	.word	0x00035e30


	//   ....[51]....
        /*ecf0*/ 	.word	0x00035ed0


	//   ....[52]....
        /*ecf4*/ 	.word	0x00035f30


	//   ....[53]....
        /*ecf8*/ 	.word	0x00035f50


	//   ....[54]....
        /*ecfc*/ 	.word	0x00035f60


	//   ....[55]....
        /*ed00*/ 	.word	0x00035f70


	//   ....[56]....
        /*ed04*/ 	.word	0x00035fb0


	//   ....[57]....
        /*ed08*/ 	.word	0x00035fc0


	//   ....[58]....
        /*ed0c*/ 	.word	0x00035fd0


	//   ....[59]....
        /*ed10*/ 	.word	0x00035fe0


	//   ....[60]....
        /*ed14*/ 	.word	0x00036020


	//   ....[61]....
        /*ed18*/ 	.word	0x000360a0


	//   ....[62]....
        /*ed1c*/ 	.word	0x000360b0


	//   ....[63]....
        /*ed20*/ 	.word	0x000360c0


	//   ....[64]....
        /*ed24*/ 	.word	0x000360d0


	//   ....[65]....
        /*ed28*/ 	.word	0x000360e0


	//   ....[66]....
        /*ed2c*/ 	.word	0x000360f0


	//   ....[67]....
        /*ed30*/ 	.word	0x00036100


	//   ....[68]....
        /*ed34*/ 	.word	0x00036110


	//   ....[69]....
        /*ed38*/ 	.word	0x00036120


	//   ....[70]....
        /*ed3c*/ 	.word	0x00036360


	//   ....[71]....
        /*ed40*/ 	.word	0x00036390


	//----- nvinfo : EIATTR_EXIT_INSTR_OFFSETS
	.align		4
.L_68:
        /*ed44*/ 	.byte	0x04, 0x1c
        /*ed46*/ 	.short	(.L_70 - .L_69)


	//   ....[0]....
.L_69:
        /*ed48*/ 	.word	0x00072ad0


	//----- nvinfo : EIATTR_REQNTID
	.align		4
.L_70:
        /*ed4c*/ 	.byte	0x04, 0x10
        /*ed4e*/ 	.short	(.L_72 - .L_71)
.L_71:
        /*ed50*/ 	.word	0x00000080
        /*ed54*/ 	.word	0x00000001
        /*ed58*/ 	.word	0x00000001
.L_72:


//--------------------- .nv.callgraph             --------------------------
	.section	.nv.callgraph,"",@"SHT_CUDA_CALLGRAPH"
	.align	4
	.sectionentsize	8
	.align		4
        /*0000*/ 	.word	0x00000000
	.align		4
        /*0004*/ 	.word	0xffffffff
	.align		4
        /*0008*/ 	.word	0x00000000
	.align		4
        /*000c*/ 	.word	0xfffffffe
	.align		4
        /*0010*/ 	.word	0x00000000
	.align		4
        /*0014*/ 	.word	0xfffffffd
	.align		4
        /*0018*/ 	.word	0x00000000
	.align		4
        /*001c*/ 	.word	0xfffffffc


//--------------------- .nv.rel.action            --------------------------
	.section	.nv.rel.action,"",@"SHT_CUDA_RELOCINFO"
	.align	8
	.sectionentsize	8
        /*0000*/ 	.byte	0x73, 0x00, 0x00, 0x00, 0x00, 0x00, 0x00, 0x00, 0x00, 0x00, 0x00, 0x11, 0x25, 0x00, 0x05, 0x36


//--------------------- .nv.constant4             --------------------------
	.section	.nv.constant4,"a",@progbits
	.align	8
	.align		8
.nv.constant4:
        /*0000*/ 	.dword	_$_str


//--------------------- .nv.constant0.attn_fwd    --------------------------
	.section	.nv.constant0.attn_fwd,"a",@progbits
	.sectionflags	@""
	.align	4
.nv.constant0.attn_fwd:
	.zero		488


//--------------------- .text.attn_fwd            --------------------------
	.section	.text.attn_fwd,"ax",@progbits
	.sectioninfo	@"SHI_REGISTERS=32"
	.align	128
        .global         attn_fwd
        .type           attn_fwd,@function
        .size           attn_fwd,(.L_x_3 - attn_fwd)
        .other          attn_fwd,@"STO_CUDA_ENTRY STV_DEFAULT"
attn_fwd:
.text.attn_fwd:
[----:B------:R-:W-:Y:S02]  /*0000*/  MOV R1, c[0x0][0x28] ;  /* 0x00000a0000017a02 */ /* 0x000fe40000000f00 */
[----:B------:R-:W0:Y:S01]  /*0010*/  S2R R8, SR_TID.X ;  /* 0x0000000000087919 */ /* 0x000e220000002100 */
[----:B------:R-:W-:Y:S01]  /*0020*/  MOV R0, c[0x0][0x1d0] ;  /* 0x0000740000007a02 */ /* 0x000fe20000000f00 */
[----:B------:R-:W-:Y:S01]  /*0030*/  ULDC.64 UR4, c[0x0][0x118] ;  /* 0x0000460000047ab9 */ /* 0x000fe20000000a00 */
[----:B------:R-:W-:Y:S01]  /*0040*/  IADD3 R1, R1, -0x38c0, RZ ;  /* 0xffffc74001017810 */ /* 0x000fe20007ffe0ff */
[----:B------:R-:W1:Y:S01]  /*0050*/  S2R R4, SR_CTAID.X ;  /* 0x0000000000047919 */ /* 0x000e620000002500 */
[----:B------:R-:W-:-:S03]  /*0060*/  ISETP.GE.AND P0, PT, R0, 0x1, PT ;  /* 0x000000010000780c */ /* 0x000fc60003f06270 */
[----:B------:R-:W2:Y:S01]  /*0070*/  S2R R7, SR_CTAID.Y ;  /* 0x0000000000077919 */ /* 0x000ea20000002600 */
[C---:B0-----:R-:W-:Y:S01]  /*0080*/  LOP3.LUT R5, R8.reuse, 0x7f, RZ, 0xc0, !PT ;  /* 0x0000007f08057812 */ /* 0x041fe200078ec0ff */
[C---:B------:R-:W-:Y:S01]  /*0090*/  IMAD.SHL.U32 R11, R8.reuse, 0x20, RZ ;  /* 0x00000020080b7824 */ /* 0x040fe200078e00ff */
[C---:B------:R-:W-:Y:S02]  /*00a0*/  SHF.L.U32 R0, R8.reuse, 0x4, RZ ;  /* 0x0000000408007819 */ /* 0x040fe400000006ff */
[----:B------:R-:W-:Y:S01]  /*00b0*/  SHF.L.U32 R3, R8, 0x2, RZ ;  /* 0x0000000208037819 */ /* 0x000fe200000006ff */
[----:B-1----:R-:W-:Y:S01]  /*00c0*/  IMAD R6, R4, 0x80, R5 ;  /* 0x0000008004067824 */ /* 0x002fe200078e0205 */
[----:B------:R-:W-:Y:S02]  /*00d0*/  LOP3.LUT R4, R0, 0x70, RZ, 0xc0, !PT ;  /* 0x0000007000047812 */ /* 0x000fe400078ec0ff */
[C---:B------:R-:W-:Y:S01]  /*00e0*/  LOP3.LUT R5, R8.reuse, 0x60, RZ, 0xc0, !PT ;  /* 0x0000006008057812 */ /* 0x040fe200078ec0ff */
[----:B--2---:R-:W-:Y:S01]  /*00f0*/  IMAD R2, R7, c[0x0][0x190], RZ ;  /* 0x0000640007027a24 */ /* 0x004fe200078e02ff */
[----:B------:R-:W-:-:S02]  /*0100*/  LOP3.LUT R0, R8, 0x18, RZ, 0xc0, !PT ;  /* 0x0000001808007812 */ /* 0x000fc400078ec0ff */
[----:B------:R-:W-:Y:S01]  /*0110*/  LOP3.LUT R10, R3, 0x70, RZ, 0xc0, !PT ;  /* 0x00000070030a7812 */ /* 0x000fe200078ec0ff */
[----:B------:R-:W-:Y:S01]  /*0120*/  IMAD R3, R6, c[0x0][0x194], RZ ;  /* 0x0000650006037a24 */ /* 0x000fe200078e02ff */
[----:B------:R-:W-:Y:S01]  /*0130*/  LEA R9, R5, R4, 0x2 ;  /* 0x0000000405097211 */ /* 0x000fe200078e10ff */
[----:B------:R-:W-:Y:S01]  /*0140*/  IMAD R4, R7, c[0x0][0x1c0], RZ ;  /* 0x0000700007047a24 */ /* 0x000fe200078e02ff */
[----:B------:R-:W-:Y:S01]  /*0150*/  LEA R8, R0, R5, 0x4 ;  /* 0x0000000500087211 */ /* 0x000fe200078e20ff */
[----:B------:R-:W-:Y:S01]  /*0160*/  IMAD R6, R6, c[0x0][0x1c4], RZ ;  /* 0x0000710006067a24 */ /* 0x000fe200078e02ff */
[----:B------:R-:W-:Y:S01]  /*0170*/  LOP3.LUT R5, R10, 0x60, R11, 0x78, !PT ;  /* 0x000000600a057812 */ /* 0x000fe200078e780b */
[----:B------:R-:W-:Y:S01]  /*0180*/  IMAD.SHL.U32 R26, R2, 0x2, RZ ;  /* 0x00000002021a7824 */ /* 0x000fe200078e00ff */
[----:B------:R-:W-:Y:S01]  /*0190*/  SHF.L.U32 R27, R3, 0x1, RZ ;  /* 0x00000001031b7819 */ /* 0x000fe200000006ff */
[----:B------:R-:W-:Y:S01]  /*01a0*/  IMAD.HI R7, R6, 0x2, RZ ;  /* 0x0000000206077827 */ /* 0x000fe200078e02ff */
[----:B------:R-:W-:-:S02]  /*01b0*/  LEA R5, R8, R5, 0x6 ;  /* 0x0000000508057211 */ /* 0x000fc400078e30ff */
[----:B------:R-:W-:Y:S01]  /*01c0*/  SHF.L.U32 R8, R6, 0x1, RZ ;  /* 0x0000000106087819 */ /* 0x000fe200000006ff */
[----:B------:R-:W-:Y:S01]  /*01d0*/  IMAD.HI R2, R2, 0x2, RZ ;  /* 0x0000000202027827 */ /* 0x000fe200078e02ff */
[----:B------:R-:W-:Y:S01]  /*01e0*/  IADD3 R26, P1, P2, R27, c[0x0][0x160], R26 ;  /* 0x000058001b1a7a10 */ /* 0x000fe20007a3e01a */
[----:B------:R0:W-:Y:S02]  /*01f0*/  STL [R1+0xa2c], R5 ;  /* 0x000a2c0501007387 */ /* 0x0001e40000100800 */
[----:B------:R-:W-:-:S05]  /*0200*/  IMAD.HI R3, R3, 0x2, RZ ;  /* 0x0000000203037827 */ /* 0x000fca00078e02ff */
[----:B------:R-:W-:Y:S01]  /*0210*/  IADD3.X R27, R3, c[0x0][0x164], R2, P1, P2 ;  /* 0x00005900031b7a10 */ /* 0x000fe20000fe4402 */
[C---:B0-----:R-:W-:Y:S02]  /*0220*/  IMAD.SHL.U32 R5, R4.reuse, 0x2, RZ ;  /* 0x0000000204057824 */ /* 0x041fe400078e00ff */
[----:B------:R-:W-:-:S03]  /*0230*/  IMAD.HI R4, R4, 0x2, RZ ;  /* 0x0000000204047827 */ /* 0x000fc600078e02ff */
[----:B------:R-:W-:Y:S02]  /*0240*/  IADD3 R10, P3, P4, R8, c[0x0][0x178], R5 ;  /* 0x00005e00080a7a10 */ /* 0x000fe40007c7e005 */
[----:B------:R-:W-:Y:S02]  /*0250*/  LEA.HI R5, R0, R9, RZ, 0x1f ;  /* 0x0000000900057211 */ /* 0x000fe400078ff8ff */
[----:B------:R-:W-:Y:S02]  /*0260*/  MOV R0, c[0x0][0x198] ;  /* 0x0000660000007a02 */ /* 0x000fe40000000f00 */
[----:B------:R-:W-:Y:S01]  /*0270*/  IADD3.X R11, R7, c[0x0][0x17c], R4, P3, P4 ;  /* 0x00005f00070b7a10 */ /* 0x000fe20001fe8404 */
[----:B------:R-:W-:Y:S01]  /*0280*/  STL [R1+0x1774], R5 ;  /* 0x0017740501007387 */ /* 0x000fe20000100800 */
[C---:B------:R-:W-:Y:S01]  /*0290*/  SHF.L.U32 R14, R0.reuse, 0x5, RZ ;  /* 0x00000005000e7819 */ /* 0x040fe200000006ff */
[C---:B------:R-:W-:Y:S02]  /*02a0*/  IMAD R6, R0.reuse, 0x44, RZ ;  /* 0x0000004400067824 */ /* 0x040fe400078e02ff */
[C---:B------:R-:W-:Y:S01]  /*02b0*/  IMAD R7, R0.reuse, 0x88, RZ ;  /* 0x0000008800077824 */ /* 0x040fe200078e02ff */
[----:B------:R0:W-:Y:S01]  /*02c0*/  STL.64 [R1+0x418], R10 ;  /* 0x0004180a01007387 */ /* 0x0001e20000100a00 */
[----:B------:R-:W-:-:S02]  /*02d0*/  IMAD R23, R0, 0x210, RZ ;  /* 0x0000021000177824 */ /* 0x000fc400078e02ff */
[C---:B------:R-:W-:Y:S01]  /*02e0*/  IMAD R16, R0.reuse, 0x24, RZ ;  /* 0x0000002400107824 */ /* 0x040fe200078e02ff */
[----:B------:R1:W-:Y:S01]  /*02f0*/  STL.64 [R1+0x1fa0], R6 ;  /* 0x001fa00601007387 */ /* 0x0003e20000100a00 */
[C---:B------:R-:W-:Y:S02]  /*0300*/  IMAD R17, R0.reuse, 0x48, RZ ;  /* 0x0000004800117824 */ /* 0x040fe400078e02ff */
[C---:B------:R-:W-:Y:S02]  /*0310*/  IMAD R24, R0.reuse, 0x94, RZ ;  /* 0x0000009400187824 */ /* 0x040fe400078e02ff */
[C---:B------:R-:W-:Y:S01]  /*0320*/  IMAD R25, R0.reuse, 0x128, RZ ;  /* 0x0000012800197824 */ /* 0x040fe200078e02ff */
[----:B------:R2:W-:Y:S01]  /*0330*/  STL.64 [R1+0x1f88], R16 ;  /* 0x001f881001007387 */ /* 0x0005e20000100a00 */
[C---:B------:R-:W-:Y:S01]  /*0340*/  IMAD R22, R0.reuse, 0x4a, RZ ;  /* 0x0000004a00167824 */ /* 0x040fe200078e02ff */
[C---:B0-----:R-:W-:Y:S01]  /*0350*/  SHF.L.U32 R10, R0.reuse, 0x4, RZ ;  /* 0x00000004000a7819 */ /* 0x041fe200000006ff */
[C---:B------:R-:W-:Y:S01]  /*0360*/  IMAD R20, R0.reuse, 0x120, RZ ;  /* 0x0000012000147824 */ /* 0x040fe200078e02ff */
[----:B------:R0:W-:Y:S01]  /*0370*/  STL.64 [R1+0x1f80], R24 ;  /* 0x001f801801007387 */ /* 0x0001e20000100a00 */
[C---:B------:R-:W-:Y:S01]  /*0380*/  IMAD R21, R0.reuse, 0x220, RZ ;  /* 0x0000022000157824 */ /* 0x040fe200078e02ff */
[----:B-1----:R-:W-:Y:S01]  /*0390*/  IADD3 R6, P6, R23, R26, RZ ;  /* 0x0000001a17067210 */ /* 0x002fe20007fde0ff */
[C---:B------:R-:W-:Y:S01]  /*03a0*/  IMAD R18, R0.reuse, 0x230, RZ ;  /* 0x0000023000127824 */ /* 0x040fe200078e02ff */
[----:B------:R1:W-:Y:S01]  /*03b0*/  STL [R1+0x1f90], R22 ;  /* 0x001f901601007387 */ /* 0x0003e20000100800 */
[----:B------:R-:W-:-:S02]  /*03c0*/  IMAD.SHL.U32 R12, R0, 0x8, RZ ;  /* 0x00000008000c7824 */ /* 0x000fc400078e00ff */
[C---:B------:R-:W-:Y:S01]  /*03d0*/  IMAD R19, R0.reuse, 0x90, RZ ;  /* 0x0000009000137824 */ /* 0x040fe200078e02ff */
[----:B------:R3:W-:Y:S01]  /*03e0*/  STL [R1+0x1f98], R20 ;  /* 0x001f981401007387 */ /* 0x0007e20000100800 */
[-C--:B--2---:R-:W-:Y:S01]  /*03f0*/  IADD3 R16, P5, R21, R26.reuse, RZ ;  /* 0x0000001a15107210 */ /* 0x084fe20007fbe0ff */
[----:B------:R-:W-:Y:S01]  /*0400*/  IMAD.SHL.U32 R28, R0, 0x40, RZ ;  /* 0x00000040001c7824 */ /* 0x000fe200078e00ff */
[----:B------:R-:W-:Y:S01]  /*0410*/  MOV R21, R7 ;  /* 0x0000000700157202 */ /* 0x000fe20000000f00 */
[----:B------:R2:W-:Y:S01]  /*0420*/  STL [R1+0x388], R6 ;  /* 0x0003880601007387 */ /* 0x0005e20000100800 */
[----:B0-----:R-:W-:Y:S01]  /*0430*/  IADD3 R24, P3, R18, R26, RZ ;  /* 0x0000001a12187210 */ /* 0x001fe20007f7e0ff */
[C---:B------:R-:W-:Y:S01]  /*0440*/  IMAD R2, R0.reuse, 0x42, RZ ;  /* 0x0000004200027824 */ /* 0x040fe200078e02ff */
[C---:B-1----:R-:W-:Y:S01]  /*0450*/  SHF.L.U32 R22, R0.reuse, 0x7, RZ ;  /* 0x0000000700167819 */ /* 0x042fe200000006ff */
[C---:B------:R-:W-:Y:S01]  /*0460*/  IMAD R17, R0.reuse, 0x21, RZ ;  /* 0x0000002100117824 */ /* 0x040fe200078e02ff */
[----:B---3--:R-:W-:Y:S01]  /*0470*/  MOV R20, R6 ;  /* 0x0000000600147202 */ /* 0x008fe20000000f00 */
[----:B------:R0:W-:Y:S01]  /*0480*/  STL [R1+0x1f9c], R24 ;  /* 0x001f9c1801007387 */ /* 0x0001e20000100800 */
[C---:B------:R-:W-:Y:S01]  /*0490*/  IMAD R3, R0.reuse, 0x84, RZ ;  /* 0x0000008400037824 */ /* 0x040fe200078e02ff */
[----:B--2---:R-:W-:-:S02]  /*04a0*/  LEA R6, P4, R0, R26, 0x4 ;  /* 0x0000001a00067211 */ /* 0x004fc400078820ff */
[----:B------:R-:W-:Y:S01]  /*04b0*/  IMAD.MOV.U32 R18, RZ, RZ, R20 ;  /* 0x000000ffff127224 */ /* 0x000fe200078e0014 */
[----:B------:R1:W-:Y:S01]  /*04c0*/  STL [R1+0x1f94], R19 ;  /* 0x001f941301007387 */ /* 0x0003e20000100800 */
[CC--:B------:R-:W-:Y:S01]  /*04d0*/  LEA R20, P2, R0.reuse, R26.reuse, 0x5 ;  /* 0x0000001a00147211 */ /* 0x0c0fe200078428ff */
[----:B------:R-:W-:Y:S01]  /*04e0*/  IMAD R4, R0, 0x108, RZ ;  /* 0x0000010800047824 */ /* 0x000fe200078e02ff */
[-C--:B------:R-:W-:Y:S01]  /*04f0*/  LEA.HI.X.SX32 R7, R12, R27.reuse, 0x1, P4 ;  /* 0x0000001b0c077211 */ /* 0x080fe200020f0eff */
[C---:B------:R-:W-:Y:S01]  /*0500*/  IMAD R5, R0.reuse, 0x22, RZ ;  /* 0x0000002200057824 */ /* 0x040fe200078e02ff */
[C---:B0-----:R-:W-:Y:S01]  /*0510*/  LEA R24, P1, R0.reuse, R26, 0x6 ;  /* 0x0000001a00187211 */ /* 0x041fe200078230ff */
[----:B------:R-:W-:Y:S02]  /*0520*/  IMAD R8, R0, 0x110, RZ ;  /* 0x0000011000087824 */ /* 0x000fe400078e02ff */
[----:B------:R0:W-:Y:S01]  /*0530*/  STL.64 [R1+0xae0], R6 ;  /* 0x000ae00601007387 */ /* 0x0001e20000100a00 */
[----:B------:R-:W-:Y:S01]  /*0540*/  LEA.HI.X.SX32 R25, R14, R27, 0x1, P1 ;  /* 0x0000001b0e197211 */ /* 0x000fe200008f0eff */
[C---:B------:R-:W-:Y:S01]  /*0550*/  IMAD R9, R0.reuse, 0x46, RZ ;  /* 0x0000004600097824 */ /* 0x040fe200078e02ff */
[----:B-1----:R-:W-:Y:S01]  /*0560*/  MOV R19, R21 ;  /* 0x0000001500137202 */ /* 0x002fe20000000f00 */
[----:B------:R-:W-:Y:S01]  /*0570*/  IMAD.SHL.U32 R19, R0, 0x100, RZ ;  /* 0x0000010000137824 */ /* 0x000fe200078e00ff */
[----:B------:R-:W-:Y:S01]  /*0580*/  LEA.HI.X.SX32 R21, R10, R27, 0x1, P2 ;  /* 0x0000001b0a157211 */ /* 0x000fe200010f0eff */
[----:B------:R-:W-:-:S02]  /*0590*/  IMAD R11, R0, 0x8c, RZ ;  /* 0x0000008c000b7824 */ /* 0x000fc400078e02ff */
[C---:B------:R-:W-:Y:S02]  /*05a0*/  IMAD R13, R0.reuse, 0x118, RZ ;  /* 0x00000118000d7824 */ /* 0x040fe400078e02ff */
[----:B------:R1:W-:Y:S01]  /*05b0*/  STL.64 [R1+0xaa0], R20 ;  /* 0x000aa01401007387 */ /* 0x0003e20000100a00 */
[C---:B------:R-:W-:Y:S01]  /*05c0*/  IMAD R15, R0.reuse, 0x12, RZ ;  /* 0x00000012000f7824 */ /* 0x040fe200078e02ff */
[C---:B0-----:R-:W-:Y:S01]  /*05d0*/  LEA R6, P4, R0.reuse, R26, 0x7 ;  /* 0x0000001a00067211 */ /* 0x041fe200078838ff */
[----:B------:R-:W-:Y:S01]  /*05e0*/  IMAD R29, R0, 0x26, RZ ;  /* 0x00000026001d7824 */ /* 0x000fe200078e02ff */
[----:B------:R0:W-:Y:S02]  /*05f0*/  STL.64 [R1+0xa18], R24 ;  /* 0x000a181801007387 */ /* 0x0001e40000100a00 */
[----:B------:R-:W-:-:S05]  /*0600*/  LEA.HI.X.SX32 R7, R28, R27, 0x1, P4 ;  /* 0x0000001b1c077211 */ /* 0x000fca00020f0eff */
[----:B------:R2:W-:Y:S01]  /*0610*/  STL.64 [R1+0x918], R6 ;  /* 0x0009180601007387 */ /* 0x0005e20000100a00 */
[CC--:B-1----:R-:W-:Y:S02]  /*0620*/  LEA R20, P2, R0.reuse, R26.reuse, 0x8 ;  /* 0x0000001a00147211 */ /* 0x0c2fe400078440ff */
[-C--:B0-----:R-:W-:Y:S02]  /*0630*/  LEA R24, P1, R0, R26.reuse, 0x9 ;  /* 0x0000001a00187211 */ /* 0x081fe400078248ff */
[-C--:B------:R-:W-:Y:S01]  /*0640*/  LEA.HI.X.SX32 R21, R22, R27.reuse, 0x1, P2 ;  /* 0x0000001b16157211 */ /* 0x080fe200010f0eff */
[----:B------:R-:W-:Y:S01]  /*0650*/  IMAD R22, R0, 0x240, RZ ;  /* 0x0000024000167824 */ /* 0x000fe200078e02ff */
[-C--:B------:R-:W-:Y:S02]  /*0660*/  LEA.HI.X.SX32 R25, R19, R27.reuse, 0x1, P1 ;  /* 0x0000001b13197211 */ /* 0x080fe400008f0eff */
[-C--:B--2---:R-:W-:Y:S01]  /*0670*/  IADD3 R6, P4, R2, R26.reuse, RZ ;  /* 0x0000001a02067210 */ /* 0x084fe20007f9e0ff */
[----:B------:R0:W-:Y:S03]  /*0680*/  STL.64 [R1+0x748], R20 ;  /* 0x0007481401007387 */ /* 0x0001e60000100a00 */
[----:B------:R-:W-:Y:S01]  /*0690*/  LEA.HI.X.SX32 R7, R17, R27, 0x1, P4 ;  /* 0x0000001b11077211 */ /* 0x000fe200020f0eff */
[----:B------:R1:W-:Y:S04]  /*06a0*/  STL.64 [R1+0x3c8], R24 ;  /* 0x0003c81801007387 */ /* 0x0003e80000100a00 */
[----:B------:R2:W-:Y:S01]  /*06b0*/  STL.64 [R1+0xa10], R6 ;  /* 0x000a100601007387 */ /* 0x0005e20000100a00 */
[----:B0-----:R-:W-:-:S02]  /*06c0*/  IADD3 R20, P2, R3, R26, RZ ;  /* 0x0000001a03147210 */ /* 0x001fc40007f5e0ff */
[-C--:B-1----:R-:W-:Y:S01]  /*06d0*/  IADD3 R24, P1, R4, R26.reuse, RZ ;  /* 0x0000001a04187210 */ /* 0x082fe20007f3e0ff */
[----:B--2---:R-:W2:Y:S01]  /*06e0*/  LDL.LU.64 R6, [R1+0x1fa0] ;  /* 0x001fa00001067983 */ /* 0x004ea20000300a00 */
[-C--:B------:R-:W-:Y:S01]  /*06f0*/  LEA.HI.X.SX32 R21, R2, R27.reuse, 0x1, P2 ;  /* 0x0000001b02157211 */ /* 0x080fe200010f0eff */
[----:B------:R-:W-:Y:S01]  /*0700*/  IMAD R12, R0, 0x11, RZ ;  /* 0x00000011000c7824 */ /* 0x000fe200078e02ff */
[----:B------:R-:W-:Y:S01]  /*0710*/  IADD3 R22, P4, R22, R26, RZ ;  /* 0x0000001a16167210 */ /* 0x000fe20007f9e0ff */
[----:B------:R-:W-:Y:S01]  /*0720*/  IMAD R17, R0, 0x250, RZ ;  /* 0x0000025000117824 */ /* 0x000fe200078e02ff */
[-C--:B------:R-:W-:Y:S01]  /*0730*/  LEA.HI.X.SX32 R25, R3, R27.reuse, 0x1, P1 ;  /* 0x0000001b03197211 */ /* 0x080fe200008f0eff */
[----:B------:R0:W-:Y:S01]  /*0740*/  STL.64 [R1+0x908], R20 ;  /* 0x0009081401007387 */ /* 0x0001e20000100a00 */
[----:B------:R-:W-:-:S03]  /*0750*/  LEA.HI.X.SX32 R19, R4, R27, 0x1, P6 ;  /* 0x0000001b04137211 */ /* 0x000fc600030f0eff */
[----:B------:R-:W-:Y:S04]  /*0760*/  STL [R1+0x320], R22 ;  /* 0x0003201601007387 */ /* 0x000fe80000100800 */
[----:B------:R-:W-:Y:S01]  /*0770*/  STL.64 [R1+0x730], R24 ;  /* 0x0007301801007387 */ /* 0x000fe20000100a00 */
[----:B0-----:R-:W-:-:S03]  /*0780*/  IADD3 R20, P2, R5, R26, RZ ;  /* 0x0000001a05147210 */ /* 0x001fc60007f5e0ff */
[----:B------:R-:W-:Y:S01]  /*0790*/  STL [R1+0x38c], R19 ;  /* 0x00038c1301007387 */ /* 0x000fe20000100800 */
[----:B------:R-:W-:-:S05]  /*07a0*/  LEA.HI.X.SX32 R21, R12, R27, 0x1, P2 ;  /* 0x0000001b0c157211 */ /* 0x000fca00010f0eff */
[----:B------:R0:W-:Y:S02]  /*07b0*/  STL.64 [R1+0xa98], R20 ;  /* 0x000a981401007387 */ /* 0x0001e40000100a00 */
[-C--:B0-----:R-:W-:Y:S02]  /*07c0*/  IADD3 R20, P2, R8, R26.reuse, RZ ;  /* 0x0000001a08147210 */ /* 0x081fe40007f5e0ff */
[-C--:B--2---:R-:W-:Y:S02]  /*07d0*/  IADD3 R24, P1, R6, R26.reuse, RZ ;  /* 0x0000001a06187210 */ /* 0x084fe40007f3e0ff */
[----:B------:R-:W-:Y:S02]  /*07e0*/  IADD3 R18, P6, R7, R26, RZ ;  /* 0x0000001a07127210 */ /* 0x000fe40007fde0ff */
[----:B------:R-:W-:-:S05]  /*07f0*/  LEA.HI.X.SX32 R25, R5, R27, 0x1, P1 ;  /* 0x0000001b05197211 */ /* 0x000fca00008f0eff */
[----:B------:R0:W-:Y:S04]  /*0800*/  STL.64 [R1+0xa08], R24 ;  /* 0x000a081801007387 */ /* 0x0001e80000100a00 */
[----:B0-----:R-:W2:Y:S01]  /*0810*/  LDL.LU R24, [R1+0x1f9c] ;  /* 0x001f9c0001187983 */ /* 0x001ea20000300800 */
[-C--:B------:R-:W-:Y:S02]  /*0820*/  LEA.HI.X.SX32 R19, R6, R27.reuse, 0x1, P6 ;  /* 0x0000001b06137211 */ /* 0x080fe400030f0eff */
[-C--:B------:R-:W-:Y:S02]  /*0830*/  LEA.HI.X.SX32 R21, R7, R27.reuse, 0x1, P2 ;  /* 0x0000001b07157211 */ /* 0x080fe400010f0eff */
[----:B------:R-:W-:Y:S01]  /*0840*/  IADD3 R4, P1, R17, R26, RZ ;  /* 0x0000001a11047210 */ /* 0x000fe20007f3e0ff */
[----:B------:R0:W-:Y:S01]  /*0850*/  STL.64 [R1+0x8f8], R18 ;  /* 0x0008f81201007387 */ /* 0x0001e20000100a00 */
[----:B------:R-:W-:Y:S01]  /*0860*/  LEA.HI.X.SX32 R17, R8, R27, 0x1, P5 ;  /* 0x0000001b08117211 */ /* 0x000fe200028f0eff */
[----:B------:R-:W-:Y:S01]  /*0870*/  IMAD R25, R0, 0x23, RZ ;  /* 0x0000002300197824 */ /* 0x000fe200078e02ff */
[----:B------:R-:W-:Y:S01]  /*0880*/  MOV R6, R22 ;  /* 0x0000001600067202 */ /* 0x000fe20000000f00 */
[----:B------:R1:W-:Y:S01]  /*0890*/  STL.64 [R1+0x710], R20 ;  /* 0x0007101401007387 */ /* 0x0003e20000100a00 */
[----:B------:R-:W-:-:S02]  /*08a0*/  IADD3 R22, P2, R11, R26, RZ ;  /* 0x0000001a0b167210 */ /* 0x000fc40007f5e0ff */
[----:B------:R-:W-:Y:S02]  /*08b0*/  MOV R7, R23 ;  /* 0x0000001700077202 */ /* 0x000fe40000000f00 */
[----:B0-----:R-:W-:Y:S01]  /*08c0*/  IADD3 R18, P6, R9, R26, RZ ;  /* 0x0000001a09127210 */ /* 0x001fe20007fde0ff */
[----:B-1----:R-:W3:Y:S03]  /*08d0*/  LDL.LU R20, [R1+0x1f98] ;  /* 0x001f980001147983 */ /* 0x002ee60000300800 */
[-C--:B------:R-:W-:Y:S01]  /*08e0*/  LEA.HI.X.SX32 R19, R25, R27.reuse, 0x1, P6 ;  /* 0x0000001b19137211 */ /* 0x080fe200030f0eff */
[----:B------:R-:W-:Y:S01]  /*08f0*/  IMAD R21, R0, 0x260, RZ ;  /* 0x0000026000157824 */ /* 0x000fe200078e02ff */
[----:B------:R0:W-:Y:S01]  /*0900*/  STL.64 [R1+0x360], R16 ;  /* 0x0003601001007387 */ /* 0x0001e20000100a00 */
[----:B------:R-:W-:-:S03]  /*0910*/  LEA.HI.X.SX32 R23, R9, R27, 0x1, P2 ;  /* 0x0000001b09177211 */ /* 0x000fc600010f0eff */
[----:B------:R1:W-:Y:S01]  /*0920*/  STL.64 [R1+0xa00], R18 ;  /* 0x000a001201007387 */ /* 0x0003e20000100a00 */
[----:B0-----:R-:W-:-:S04]  /*0930*/  IADD3 R16, P5, R13, R26, RZ ;  /* 0x0000001a0d107210 */ /* 0x001fc80007fbe0ff */
[----:B------:R-:W-:Y:S01]  /*0940*/  LEA.HI.X.SX32 R17, R11, R27, 0x1, P5 ;  /* 0x0000001b0b117211 */ /* 0x000fe200028f0eff */
[----:B-1----:R-:W4:Y:S01]  /*0950*/  LDL.LU R19, [R1+0x1f94] ;  /* 0x001f940001137983 */ /* 0x002f220000300800 */
[----:B------:R-:W-:-:S03]  /*0960*/  IADD3 R2, P6, R21, R26, RZ ;  /* 0x0000001a15027210 */ /* 0x000fc60007fde0ff */
[----:B------:R0:W-:Y:S04]  /*0970*/  STL.64 [R1+0x8f0], R22 ;  /* 0x0008f01601007387 */ /* 0x0001e80000100a00 */
[----:B0-----:R-:W5:Y:S01]  /*0980*/  LDL.LU R22, [R1+0x1f90] ;  /* 0x001f900001167983 */ /* 0x001f620000300800 */
[----:B------:R-:W-:Y:S02]  /*0990*/  LEA.HI.X.SX32 R25, R13, R27, 0x1, P3 ;  /* 0x0000001b0d197211 */ /* 0x000fe400018f0eff */
[----:B------:R-:W-:Y:S01]  /*09a0*/  IADD3 R8, P2, R15, R26, RZ ;  /* 0x0000001a0f087210 */ /* 0x000fe20007f5e0ff */
[----:B------:R0:W-:Y:S04]  /*09b0*/  STL.64 [R1+0x6f8], R16 ;  /* 0x0006f81001007387 */ /* 0x0001e80000100a00 */
[----:B0-----:R-:W4:Y:S01]  /*09c0*/  LDL.LU.64 R16, [R1+0x1f88] ;  /* 0x001f880001107983 */ /* 0x001f220000300a00 */
[----:B------:R-:W-:-:S03]  /*09d0*/  IMAD R23, R0, 0x9, RZ ;  /* 0x0000000900177824 */ /* 0x000fc600078e02ff */
[----:B------:R-:W-:Y:S04]  /*09e0*/  STL [R1+0x2e0], R2 ;  /* 0x0002e00201007387 */ /* 0x000fe80000100800 */
[----:B--2---:R0:W-:Y:S04]  /*09f0*/  STL.64 [R1+0x340], R24 ;  /* 0x0003401801007387 */ /* 0x0041e80000100a00 */
[----:B0-----:R-:W2:Y:S01]  /*0a00*/  LDL.LU.64 R24, [R1+0x1f80] ;  /* 0x001f800001187983 */ /* 0x001ea20000300a00 */
[----:B------:R-:W-:Y:S02]  /*0a10*/  LEA.HI.X.SX32 R9, R23, R27, 0x1, P2 ;  /* 0x0000001b17097211 */ /* 0x000fe400010f0eff */
[----:B------:R-:W-:Y:S01]  /*0a20*/  MOV R13, R11 ;  /* 0x0000000b000d7202 */ /* 0x000fe20000000f00 */
[----:B------:R-:W-:-:S02]  /*0a30*/  IMAD R21, R0, 0x25, RZ ;  /* 0x0000002500157824 */ /* 0x000fc400078e02ff */
[----:B------:R-:W-:Y:S01]  /*0a40*/  IMAD R23, R0, 0x270, RZ ;  /* 0x0000027000177824 */ /* 0x000fe200078e02ff */
[----:B---3--:R-:W-:Y:S01]  /*0a50*/  LEA.HI.X.SX32 R7, R20, R27, 0x1, P4 ;  /* 0x0000001b14077211 */ /* 0x008fe200020f0eff */
[C---:B------:R-:W-:Y:S02]  /*0a60*/  IMAD R28, R0.reuse, 0x98, RZ ;  /* 0x00000098001c7824 */ /* 0x040fe400078e02ff */
[C---:B------:R-:W-:Y:S02]  /*0a70*/  IMAD R14, R0.reuse, 0x130, RZ ;  /* 0x00000130000e7824 */ /* 0x040fe400078e02ff */
[----:B------:R-:W-:Y:S01]  /*0a80*/  IMAD R18, R0, 0x290, RZ ;  /* 0x0000029000127824 */ /* 0x000fe200078e02ff */
[----:B----4-:R-:W-:-:S05]  /*0a90*/  IADD3 R10, P5, R16, R26, RZ ;  /* 0x0000001a100a7210 */ /* 0x010fca0007fbe0ff */
[----:B------:R0:W-:Y:S01]  /*0aa0*/  STL [R1+0xa90], R10 ;  /* 0x000a900a01007387 */ /* 0x0001e20000100800 */
[----:B------:R-:W-:Y:S01]  /*0ab0*/  IMAD.MOV.U32 R12, RZ, RZ, R10 ;  /* 0x000000ffff0c7224 */ /* 0x000fe200078e000a */
[-C--:B------:R-:W-:Y:S02]  /*0ac0*/  LEA.HI.X.SX32 R13, R15, R27.reuse, 0x1, P5 ;  /* 0x0000001b0f0d7211 */ /* 0x080fe400028f0eff */
[----:B------:R1:W-:Y:S01]  /*0ad0*/  STL.64 [R1+0xad8], R8 ;  /* 0x000ad80801007387 */ /* 0x0003e20000100a00 */
[-C--:B------:R-:W-:Y:S02]  /*0ae0*/  IADD3 R12, P5, R20, R26.reuse, RZ ;  /* 0x0000001a140c7210 */ /* 0x080fe40007fbe0ff */
[----:B0-----:R-:W-:Y:S01]  /*0af0*/  IADD3 R10, P3, R17, R26, RZ ;  /* 0x0000001a110a7210 */ /* 0x001fe20007f7e0ff */
[----:B------:R0:W-:Y:S01]  /*0b00*/  STL [R1+0xa94], R13 ;  /* 0x000a940d01007387 */ /* 0x0001e20000100800 */
[----:B-1----:R-:W-:Y:S02]  /*0b10*/  MOV R8, R2 ;  /* 0x0000000200087202 */ /* 0x002fe40000000f00 */
[----:B------:R-:W-:Y:S01]  /*0b20*/  IADD3 R2, P2, R19, R26, RZ ;  /* 0x0000001a13027210 */ /* 0x000fe20007f5e0ff */
[----:B------:R-:W-:Y:S01]  /*0b30*/  IMAD.MOV.U32 R9, RZ, RZ, R3 ;  /* 0x000000ffff097224 */ /* 0x000fe200078e0003 */
[----:B------:R-:W-:-:S02]  /*0b40*/  LEA.HI.X.SX32 R11, R16, R27, 0x1, P3 ;  /* 0x0000001b100b7211 */ /* 0x000fc400018f0eff */
[-C--:B------:R-:W-:Y:S02]  /*0b50*/  LEA.HI.X.SX32 R3, R17, R27.reuse, 0x1, P2 ;  /* 0x0000001b11037211 */ /* 0x080fe400010f0eff */
[----:B0-----:R-:W-:Y:S01]  /*0b60*/  LEA.HI.X.SX32 R13, R19, R27, 0x1, P5 ;  /* 0x0000001b130d7211 */ /* 0x001fe200028f0eff */
[----:B------:R-:W-:Y:S04]  /*0b70*/  STL.64 [R1+0x9f8], R10 ;  /* 0x0009f80a01007387 */ /* 0x000fe80000100a00 */
[----:B------:R5:W-:Y:S04]  /*0b80*/  STL.64 [R1+0x8e0], R2 ;  /* 0x0008e00201007387 */ /* 0x000be80000100a00 */
[----:B------:R-:W-:Y:S01]  /*0b90*/  STL.64 [R1+0x6d8], R12 ;  /* 0x0006d80c01007387 */ /* 0x000fe20000100a00 */
[----:B-----5:R-:W-:-:S04]  /*0ba0*/  IADD3 R2, P2, R22, R26, RZ ;  /* 0x0000001a16027210 */ /* 0x020fc80007f5e0ff */
[-C--:B------:R-:W-:Y:S01]  /*0bb0*/  LEA.HI.X.SX32 R3, R21, R27.reuse, 0x1, P2 ;  /* 0x0000001b15037211 */ /* 0x080fe200010f0eff */
[----:B------:R-:W-:Y:S01]  /*0bc0*/  STL [R1+0x324], R7 ;  /* 0x0003240701007387 */ /* 0x000fe20000100800 */
[-C--:B------:R-:W-:Y:S01]  /*0bd0*/  IADD3 R10, P3, R23, R26.reuse, RZ ;  /* 0x0000001a170a7210 */ /* 0x080fe20007f7e0ff */
[C---:B------:R-:W-:Y:S02]  /*0be0*/  IMAD R23, R0.reuse, 0x280, RZ ;  /* 0x0000028000177824 */ /* 0x040fe400078e02ff */
[----:B------:R0:W-:Y:S01]  /*0bf0*/  STL.64 [R1+0x9f0], R2 ;  /* 0x0009f00201007387 */ /* 0x0001e20000100a00 */
[C---:B------:R-:W-:Y:S02]  /*0c00*/  IMAD R21, R0.reuse, 0x13, RZ ;  /* 0x0000001300157824 */ /* 0x040fe400078e02ff */
[----:B0-----:R-:W-:Y:S01]  /*0c10*/  IADD3 R2, P2, R23, R26, RZ ;  /* 0x0000001a17027210 */ /* 0x001fe20007f5e0ff */
[----:B------:R-:W-:Y:S01]  /*0c20*/  IMAD R23, R0, 0x4c, RZ ;  /* 0x0000004c00177824 */ /* 0x000fe200078e02ff */
[----:B------:R-:W-:-:S02]  /*0c30*/  LEA.HI.X.SX32 R9, R14, R27, 0x1, P6 ;  /* 0x0000001b0e097211 */ /* 0x000fc400030f0eff */
[----:B--2---:R-:W-:-:S04]  /*0c40*/  IADD3 R12, P5, R24, R26, RZ ;  /* 0x0000001a180c7210 */ /* 0x004fc80007fbe0ff */
[----:B------:R-:W-:Y:S02]  /*0c50*/  LEA.HI.X.SX32 R13, R22, R27, 0x1, P5 ;  /* 0x0000001b160d7211 */ /* 0x000fe400028f0eff */
[----:B------:R-:W-:-:S03]  /*0c60*/  IADD3 R6, P4, R25, R26, RZ ;  /* 0x0000001a19067210 */ /* 0x000fc60007f9e0ff */
[----:B------:R0:W-:Y:S01]  /*0c70*/  STL.64 [R1+0x8d0], R12 ;  /* 0x0008d00c01007387 */ /* 0x0001e20000100a00 */
[-C--:B------:R-:W-:Y:S02]  /*0c80*/  LEA.HI.X.SX32 R7, R24, R27.reuse, 0x1, P4 ;  /* 0x0000001b18077211 */ /* 0x080fe400020f0eff */
[-C--:B------:R-:W-:Y:S02]  /*0c90*/  LEA.HI.X.SX32 R5, R25, R27.reuse, 0x1, P1 ;  /* 0x0000001b19057211 */ /* 0x080fe400008f0eff */
[-C--:B0-----:R-:W-:Y:S01]  /*0ca0*/  IADD3 R12, P5, R29, R26.reuse, RZ ;  /* 0x0000001a1d0c7210 */ /* 0x081fe20007fbe0ff */
[----:B------:R0:W-:Y:S03]  /*0cb0*/  STL.64 [R1+0x6c0], R6 ;  /* 0x0006c00601007387 */ /* 0x0001e60000100a00 */
[----:B------:R-:W-:Y:S01]  /*0cc0*/  LEA.HI.X.SX32 R13, R21, R27, 0x1, P5 ;  /* 0x0000001b150d7211 */ /* 0x000fe200028f0eff */
[----:B------:R1:W-:Y:S04]  /*0cd0*/  STL.64 [R1+0x300], R4 ;  /* 0x0003000401007387 */ /* 0x0003e80000100a00 */
[----:B------:R2:W-:Y:S01]  /*0ce0*/  STL.64 [R1+0xa88], R12 ;  /* 0x000a880c01007387 */ /* 0x0005e20000100a00 */
[----:B0-----:R-:W-:-:S02]  /*0cf0*/  IADD3 R6, P4, R23, R26, RZ ;  /* 0x0000001a17067210 */ /* 0x001fc40007f9e0ff */
[-C--:B-1----:R-:W-:Y:S02]  /*0d00*/  IADD3 R4, P1, R28, R26.reuse, RZ ;  /* 0x0000001a1c047210 */ /* 0x082fe40007f3e0ff */
[-C--:B------:R-:W-:Y:S02]  /*0d10*/  LEA.HI.X.SX32 R7, R29, R27.reuse, 0x1, P4 ;  /* 0x0000001b1d077211 */ /* 0x080fe400020f0eff */
[----:B--2---:R-:W-:Y:S01]  /*0d20*/  IADD3 R12, P5, R14, R26, RZ ;  /* 0x0000001a0e0c7210 */ /* 0x004fe20007fbe0ff */
[C---:B------:R-:W-:Y:S01]  /*0d30*/  IMAD R21, R0.reuse, 0x4e, RZ ;  /* 0x0000004e00157824 */ /* 0x040fe200078e02ff */
[-C--:B------:R-:W-:Y:S01]  /*0d40*/  LEA.HI.X.SX32 R5, R23, R27.reuse, 0x1, P1 ;  /* 0x0000001b17057211 */ /* 0x080fe200008f0eff */
[----:B------:R-:W-:Y:S01]  /*0d50*/  IMAD R23, R0, 0x9c, RZ ;  /* 0x0000009c00177824 */ /* 0x000fe200078e02ff */
[----:B------:R-:W-:Y:S01]  /*0d60*/  LEA.HI.X.SX32 R13, R28, R27, 0x1, P5 ;  /* 0x0000001b1c0d7211 */ /* 0x000fe200028f0eff */
[----:B------:R0:W-:Y:S01]  /*0d70*/  STL.64 [R1+0x9e8], R6 ;  /* 0x0009e80601007387 */ /* 0x0001e20000100a00 */
[----:B------:R-:W-:-:S03]  /*0d80*/  IMAD R28, R0, 0x27, RZ ;  /* 0x00000027001c7824 */ /* 0x000fc600078e02ff */
[----:B------:R1:W-:Y:S04]  /*0d90*/  STL.64 [R1+0x8c0], R4 ;  /* 0x0008c00401007387 */ /* 0x0003e80000100a00 */
[----:B------:R2:W-:Y:S01]  /*0da0*/  STL.64 [R1+0x6a0], R12 ;  /* 0x0006a00c01007387 */ /* 0x0005e20000100a00 */
[-C--:B0-----:R-:W-:Y:S01]  /*0db0*/  IADD3 R6, P4, R18, R26.reuse, RZ ;  /* 0x0000001a12067210 */ /* 0x081fe20007f9e0ff */
[----:B------:R-:W-:Y:S01]  /*0dc0*/  IMAD R18, R0, 0x138, RZ ;  /* 0x0000013800127824 */ /* 0x000fe200078e02ff */
[-C--:B-1----:R-:W-:Y:S02]  /*0dd0*/  IADD3 R4, P1, R21, R26.reuse, RZ ;  /* 0x0000001a15047210 */ /* 0x082fe40007f3e0ff */
[-C--:B--2---:R-:W-:Y:S02]  /*0de0*/  IADD3 R12, P5, R23, R26.reuse, RZ ;  /* 0x0000001a170c7210 */ /* 0x084fe40007fbe0ff */
[-C--:B------:R-:W-:Y:S01]  /*0df0*/  LEA.HI.X.SX32 R5, R28, R27.reuse, 0x1, P1 ;  /* 0x0000001b1c057211 */ /* 0x080fe200008f0eff */
[C---:B------:R-:W-:Y:S01]  /*0e00*/  IMAD R14, R0.reuse, 0x2a0, RZ ;  /* 0x000002a0000e7824 */ /* 0x040fe200078e02ff */
[-C--:B------:R-:W-:Y:S01]  /*0e10*/  LEA.HI.X.SX32 R13, R21, R27.reuse, 0x1, P5 ;  /* 0x0000001b150d7211 */ /* 0x080fe200028f0eff */
[----:B------:R-:W-:Y:S01]  /*0e20*/  IMAD R28, R0, 0xa, RZ ;  /* 0x0000000a001c7824 */ /* 0x000fe200078e02ff */
[----:B------:R-:W-:Y:S01]  /*0e30*/  IADD3 R8, P6, R18, R26, RZ ;  /* 0x0000001a12087210 */ /* 0x000fe20007fde0ff */
[----:B------:R0:W-:Y:S01]  /*0e40*/  STL [R1+0x2e4], R9 ;  /* 0x0002e40901007387 */ /* 0x0001e20000100800 */
[----:B------:R-:W-:Y:S01]  /*0e50*/  IMAD R21, R0, 0x5, RZ ;  /* 0x0000000500157824 */ /* 0x000fe200078e02ff */
[----:B------:R-:W-:-:S02]  /*0e60*/  LEA.HI.X.SX32 R11, R18, R27, 0x1, P3 ;  /* 0x0000001b120b7211 */ /* 0x000fc400018f0eff */
[----:B------:R1:W-:Y:S04]  /*0e70*/  STL.64 [R1+0x9e0], R4 ;  /* 0x0009e00401007387 */ /* 0x0003e80000100a00 */
[----:B------:R2:W-:Y:S01]  /*0e80*/  STL.64 [R1+0x8b8], R12 ;  /* 0x0008b80c01007387 */ /* 0x0005e20000100a00 */
[-C--:B0-----:R-:W-:Y:S01]  /*0e90*/  LEA.HI.X.SX32 R9, R23, R27.reuse, 0x1, P6 ;  /* 0x0000001b17097211 */ /* 0x081fe200030f0eff */
[----:B------:R-:W-:Y:S01]  /*0ea0*/  IMAD R23, R0, 0x28, RZ ;  /* 0x0000002800177824 */ /* 0x000fe200078e02ff */
[-C--:B-1----:R-:W-:Y:S02]  /*0eb0*/  IADD3 R4, P1, R14, R26.reuse, RZ ;  /* 0x0000001a0e047210 */ /* 0x082fe40007f3e0ff */
[----:B------:R-:W-:Y:S01]  /*0ec0*/  IADD3 R14, P5, R28, R26, RZ ;  /* 0x0000001a1c0e7210 */ /* 0x000fe20007fbe0ff */
[----:B--2---:R-:W-:Y:S01]  /*0ed0*/  IMAD R12, R0, 0x14, RZ ;  /* 0x00000014000c7824 */ /* 0x004fe200078e02ff */
[----:B------:R0:W-:Y:S02]  /*0ee0*/  STL.64 [R1+0x688], R8 ;  /* 0x0006880801007387 */ /* 0x0001e40000100a00 */
[----:B------:R-:W-:-:S02]  /*0ef0*/  LEA.HI.X.SX32 R15, R21, R27, 0x1, P5 ;  /* 0x0000001b150f7211 */ /* 0x000fc400028f0eff */
[----:B------:R1:W-:Y:S01]  /*0f00*/  STL.64 [R1+0x2c0], R10 ;  /* 0x0002c00a01007387 */ /* 0x0003e20000100a00 */
[C---:B------:R-:W-:Y:S02]  /*0f10*/  IMAD R18, R0.reuse, 0x50, RZ ;  /* 0x0000005000127824 */ /* 0x040fe400078e02ff */
[----:B------:R-:W-:Y:S01]  /*0f20*/  IMAD R21, R0, 0xa0, RZ ;  /* 0x000000a000157824 */ /* 0x000fe200078e02ff */
[-C--:B0-----:R-:W-:Y:S02]  /*0f30*/  IADD3 R8, P6, R12, R26.reuse, RZ ;  /* 0x0000001a0c087210 */ /* 0x081fe40007fde0ff */
[----:B-1----:R-:W-:Y:S01]  /*0f40*/  IADD3 R10, P3, R23, R26, RZ ;  /* 0x0000001a170a7210 */ /* 0x002fe20007f7e0ff */
[----:B------:R0:W-:Y:S01]  /*0f50*/  STL.64 [R1+0xaf8], R14 ;  /* 0x000af80e01007387 */ /* 0x0001e20000100a00 */
[-C--:B------:R-:W-:Y:S02]  /*0f60*/  LEA.HI.X.SX32 R9, R28, R27.reuse, 0x1, P6 ;  /* 0x0000001b1c097211 */ /* 0x080fe400030f0eff */
[----:B------:R-:W-:-:S02]  /*0f70*/  LEA.HI.X.SX32 R11, R12, R27, 0x1, P3 ;  /* 0x0000001b0c0b7211 */ /* 0x000fc400018f0eff */
[----:B------:R-:W-:Y:S01]  /*0f80*/  IADD3 R16, P5, R18, R26, RZ ;  /* 0x0000001a12107210 */ /* 0x000fe20007fbe0ff */
[----:B------:R1:W-:Y:S01]  /*0f90*/  STL.64 [R1+0xad0], R8 ;  /* 0x000ad00801007387 */ /* 0x0003e20000100a00 */
[----:B0-----:R-:W-:-:S03]  /*0fa0*/  IMAD R14, R0, 0x140, RZ ;  /* 0x00000140000e7824 */ /* 0x001fc600078e02ff */
[----:B------:R0:W-:Y:S01]  /*0fb0*/  STL.64 [R1+0xa80], R10 ;  /* 0x000a800a01007387 */ /* 0x0001e20000100a00 */
[----:B------:R-:W-:Y:S02]  /*0fc0*/  LEA.HI.X.SX32 R17, R23, R27, 0x1, P5 ;  /* 0x0000001b17117211 */ /* 0x000fe400028f0eff */
[----:B-1----:R-:W-:Y:S01]  /*0fd0*/  IADD3 R8, P6, R21, R26, RZ ;  /* 0x0000001a15087210 */ /* 0x002fe20007fde0ff */
[----:B------:R-:W-:-:S03]  /*0fe0*/  IMAD R23, R0, 0x52, RZ ;  /* 0x0000005200177824 */ /* 0x000fc600078e02ff */
[----:B------:R-:W-:Y:S02]  /*0ff0*/  LEA.HI.X.SX32 R9, R18, R27, 0x1, P6 ;  /* 0x0000001b12097211 */ /* 0x000fe400030f0eff */
[----:B0-----:R-:W-:Y:S01]  /*1000*/  IADD3 R10, P3, R14, R26, RZ ;  /* 0x0000001a0e0a7210 */ /* 0x001fe20007f7e0ff */
[----:B------:R-:W-:-:S03]  /*1010*/  IMAD R18, R0, 0xa4, RZ ;  /* 0x000000a400127824 */ /* 0x000fc600078e02ff */
[-C--:B------:R-:W-:Y:S01]  /*1020*/  LEA.HI.X.SX32 R11, R21, R27.reuse, 0x1, P3 ;  /* 0x0000001b150b7211 */ /* 0x080fe200018f0eff */
[----:B------:R-:W-:Y:S01]  /*1030*/  STL.64 [R1+0x9d8], R16 ;  /* 0x0009d81001007387 */ /* 0x000fe20000100a00 */
[----:B------:R-:W-:Y:S01]  /*1040*/  IMAD R21, R0, 0x29, RZ ;  /* 0x0000002900157824 */ /* 0x000fe200078e02ff */
[----:B------:R-:W-:Y:S01]  /*1050*/  LEA.HI.X.SX32 R3, R14, R27, 0x1, P2 ;  /* 0x0000001b0e037211 */ /* 0x000fe200010f0eff */
[----:B------:R-:W-:Y:S01]  /*1060*/  IMAD R15, R0, 0x148, RZ ;  /* 0x00000148000f7824 */ /* 0x000fe200078e02ff */
[----:B------:R0:W-:Y:S04]  /*1070*/  STL.64 [R1+0x8a8], R8 ;  /* 0x0008a80801007387 */ /* 0x0001e80000100a00 */
[----:B------:R1:W-:Y:S04]  /*1080*/  STL.64 [R1+0x668], R10 ;  /* 0x0006680a01007387 */ /* 0x0003e80000100a00 */
[----:B------:R2:W-:Y:S01]  /*1090*/  STL.64 [R1+0x2a0], R2 ;  /* 0x0002a00201007387 */ /* 0x0005e20000100a00 */
[----:B0-----:R-:W-:-:S02]  /*10a0*/  IADD3 R8, P6, R23, R26, RZ ;  /* 0x0000001a17087210 */ /* 0x001fc40007fde0ff */
[-C--:B-1----:R-:W-:Y:S02]  /*10b0*/  IADD3 R10, P3, R18, R26.reuse, RZ ;  /* 0x0000001a120a7210 */ /* 0x082fe40007f7e0ff */
[-C--:B------:R-:W-:Y:S01]  /*10c0*/  LEA.HI.X.SX32 R9, R21, R27.reuse, 0x1, P6 ;  /* 0x0000001b15097211 */ /* 0x080fe200030f0eff */
[C---:B------:R-:W-:Y:S01]  /*10d0*/  IMAD R21, R0.reuse, 0x2a, RZ ;  /* 0x0000002a00157824 */ /* 0x040fe200078e02ff */
[----:B--2---:R-:W-:Y:S02]  /*10e0*/  IADD3 R2, P2, R15, R26, RZ ;  /* 0x0000001a0f027210 */ /* 0x004fe40007f5e0ff */
[-C--:B------:R-:W-:Y:S01]  /*10f0*/  LEA.HI.X.SX32 R11, R23, R27.reuse, 0x1, P3 ;  /* 0x0000001b170b7211 */ /* 0x080fe200018f0eff */
[----:B------:R-:W-:Y:S01]  /*1100*/  IMAD R14, R0, 0x2c0, RZ ;  /* 0x000002c0000e7824 */ /* 0x000fe200078e02ff */
[----:B------:R0:W-:Y:S01]  /*1110*/  STL.64 [R1+0x9d0], R8 ;  /* 0x0009d00801007387 */ /* 0x0001e20000100a00 */
[----:B------:R-:W-:Y:S01]  /*1120*/  LEA.HI.X.SX32 R3, R18, R27, 0x1, P2 ;  /* 0x0000001b12037211 */ /* 0x000fe200010f0eff */
[----:B------:R-:W-:-:S02]  /*1130*/  IMAD R18, R0, 0x15, RZ ;  /* 0x0000001500127824 */ /* 0x000fc400078e02ff */
[----:B------:R1:W-:Y:S01]  /*1140*/  STL.64 [R1+0x898], R10 ;  /* 0x0008980a01007387 */ /* 0x0003e20000100a00 */
[C---:B------:R-:W-:Y:S01]  /*1150*/  IMAD R23, R0.reuse, 0x54, RZ ;  /* 0x0000005400177824 */ /* 0x040fe200078e02ff */
[-C--:B------:R-:W-:Y:S01]  /*1160*/  LEA.HI.X.SX32 R7, R15, R27.reuse, 0x1, P4 ;  /* 0x0000001b0f077211 */ /* 0x080fe200020f0eff */
[----:B------:R-:W-:Y:S01]  /*1170*/  IMAD R28, R0, 0x150, RZ ;  /* 0x00000150001c7824 */ /* 0x000fe200078e02ff */
[----:B------:R2:W-:Y:S01]  /*1180*/  STL.64 [R1+0x650], R2 ;  /* 0x0006500201007387 */ /* 0x0005e20000100a00 */
[-C--:B0-----:R-:W-:Y:S01]  /*1190*/  IADD3 R8, P6, R14, R26.reuse, RZ ;  /* 0x0000001a0e087210 */ /* 0x081fe20007fde0ff */
[----:B------:R-:W-:Y:S01]  /*11a0*/  IMAD R14, R0, 0xa8, RZ ;  /* 0x000000a8000e7824 */ /* 0x000fe200078e02ff */
[----:B-1----:R-:W-:Y:S01]  /*11b0*/  IADD3 R10, P3, R21, R26, RZ ;  /* 0x0000001a150a7210 */ /* 0x002fe20007f7e0ff */
[----:B------:R0:W-:Y:S03]  /*11c0*/  STL.64 [R1+0x280], R6 ;  /* 0x0002800601007387 */ /* 0x0001e60000100a00 */
[----:B------:R-:W-:-:S02]  /*11d0*/  LEA.HI.X.SX32 R11, R18, R27, 0x1, P3 ;  /* 0x0000001b120b7211 */ /* 0x000fc400018f0eff */
[-C--:B--2---:R-:W-:Y:S01]  /*11e0*/  IADD3 R2, P2, R23, R26.reuse, RZ ;  /* 0x0000001a17027210 */ /* 0x084fe20007f5e0ff */
[----:B------:R-:W-:Y:S02]  /*11f0*/  IMAD R18, R0, 0x2d0, RZ ;  /* 0x000002d000127824 */ /* 0x000fe400078e02ff */
[----:B------:R1:W-:Y:S01]  /*1200*/  STL.64 [R1+0xa78], R10 ;  /* 0x000a780a01007387 */ /* 0x0003e20000100a00 */
[----:B------:R-:W-:Y:S02]  /*1210*/  LEA.HI.X.SX32 R3, R21, R27, 0x1, P2 ;  /* 0x0000001b15037211 */ /* 0x000fe400010f0eff */
[----:B0-----:R-:W-:Y:S01]  /*1220*/  IADD3 R6, P4, R14, R26, RZ ;  /* 0x0000001a0e067210 */ /* 0x001fe20007f9e0ff */
[----:B------:R-:W-:-:S03]  /*1230*/  IMAD R21, R0, 0x56, RZ ;  /* 0x0000005600157824 */ /* 0x000fc600078e02ff */
[-C--:B------:R-:W-:Y:S02]  /*1240*/  LEA.HI.X.SX32 R7, R23, R27.reuse, 0x1, P4 ;  /* 0x0000001b17077211 */ /* 0x080fe400020f0eff */
[-C--:B-1----:R-:W-:Y:S01]  /*1250*/  IADD3 R10, P3, R28, R26.reuse, RZ ;  /* 0x0000001a1c0a7210 */ /* 0x082fe20007f7e0ff */
[----:B------:R0:W-:Y:S01]  /*1260*/  STL.64 [R1+0x9c8], R2 ;  /* 0x0009c80201007387 */ /* 0x0001e20000100a00 */
[----:B------:R-:W-:Y:S02]  /*1270*/  IMAD R23, R0, 0xac, RZ ;  /* 0x000000ac00177824 */ /* 0x000fe400078e02ff */
[-C--:B------:R-:W-:Y:S01]  /*1280*/  LEA.HI.X.SX32 R11, R14, R27.reuse, 0x1, P3 ;  /* 0x0000001b0e0b7211 */ /* 0x080fe200018f0eff */
[----:B------:R1:W-:Y:S01]  /*1290*/  STL.64 [R1+0x888], R6 ;  /* 0x0008880601007387 */ /* 0x0003e20000100a00 */
[-C--:B------:R-:W-:Y:S01]  /*12a0*/  LEA.HI.X.SX32 R5, R28, R27.reuse, 0x1, P1 ;  /* 0x0000001b1c057211 */ /* 0x080fe200008f0eff */
[----:B------:R-:W-:Y:S02]  /*12b0*/  IMAD R14, R0, 0x2b, RZ ;  /* 0x0000002b000e7824 */ /* 0x000fe400078e02ff */
[----:B------:R2:W-:Y:S01]  /*12c0*/  STL.64 [R1+0x630], R10 ;  /* 0x0006300a01007387 */ /* 0x0005e20000100a00 */
[-C--:B0-----:R-:W-:Y:S01]  /*12d0*/  IADD3 R2, P2, R18, R26.reuse, RZ ;  /* 0x0000001a12027210 */ /* 0x081fe20007f5e0ff */
[C---:B------:R-:W-:Y:S01]  /*12e0*/  IMAD R18, R0.reuse, 0x158, RZ ;  /* 0x0000015800127824 */ /* 0x040fe200078e02ff */
[-C--:B-1----:R-:W-:Y:S01]  /*12f0*/  IADD3 R6, P4, R21, R26.reuse, RZ ;  /* 0x0000001a15067210 */ /* 0x082fe20007f9e0ff */
[C---:B------:R-:W-:Y:S01]  /*1300*/  IMAD R12, R0.reuse, 0x2b0, RZ ;  /* 0x000002b0000c7824 */ /* 0x040fe200078e02ff */
[----:B------:R0:W-:Y:S01]  /*1310*/  STL.64 [R1+0x260], R4 ;  /* 0x0002600401007387 */ /* 0x0001e20000100a00 */
[----:B--2---:R-:W-:Y:S01]  /*1320*/  IADD3 R10, P3, R23, R26, RZ ;  /* 0x0000001a170a7210 */ /* 0x004fe20007f7e0ff */
[----:B------:R-:W-:Y:S01]  /*1330*/  IMAD R28, R0, 0x2e0, RZ ;  /* 0x000002e0001c7824 */ /* 0x000fe200078e02ff */
[-C--:B------:R-:W-:Y:S01]  /*1340*/  LEA.HI.X.SX32 R7, R14, R27.reuse, 0x1, P4 ;  /* 0x0000001b0e077211 */ /* 0x080fe200020f0eff */
[----:B------:R-:W-:Y:S01]  /*1350*/  IMAD R14, R0, 0x16, RZ ;  /* 0x00000016000e7824 */ /* 0x000fe200078e02ff */
[----:B------:R-:W-:-:S02]  /*1360*/  LEA.HI.X.SX32 R11, R21, R27, 0x1, P3 ;  /* 0x0000001b150b7211 */ /* 0x000fc400018f0eff */
[-C--:B------:R-:W-:Y:S02]  /*1370*/  IADD3 R12, P5, R12, R26.reuse, RZ ;  /* 0x0000001a0c0c7210 */ /* 0x080fe40007fbe0ff */
[----:B0-----:R-:W-:Y:S01]  /*1380*/  IADD3 R4, P1, R18, R26, RZ ;  /* 0x0000001a12047210 */ /* 0x001fe20007f3e0ff */
[----:B------:R0:W-:Y:S01]  /*1390*/  STL.64 [R1+0x9c0], R6 ;  /* 0x0009c00601007387 */ /* 0x0001e20000100a00 */
[----:B------:R-:W-:Y:S02]  /*13a0*/  IMAD R21, R0, 0x2c, RZ ;  /* 0x0000002c00157824 */ /* 0x000fe400078e02ff */
[-C--:B------:R-:W-:Y:S01]  /*13b0*/  LEA.HI.X.SX32 R5, R23, R27.reuse, 0x1, P1 ;  /* 0x0000001b17057211 */ /* 0x080fe200008f0eff */
[----:B------:R1:W-:Y:S01]  /*13c0*/  STL.64 [R1+0x880], R10 ;  /* 0x0008800a01007387 */ /* 0x0003e20000100a00 */
[----:B------:R-:W-:-:S03]  /*13d0*/  LEA.HI.X.SX32 R13, R18, R27, 0x1, P5 ;  /* 0x0000001b120d7211 */ /* 0x000fc600028f0eff */
[----:B------:R2:W-:Y:S01]  /*13e0*/  STL.64 [R1+0x618], R4 ;  /* 0x0006180401007387 */ /* 0x0005e20000100a00 */
[-C--:B0-----:R-:W-:Y:S01]  /*13f0*/  IADD3 R6, P4, R28, R26.reuse, RZ ;  /* 0x0000001a1c067210 */ /* 0x081fe20007f9e0ff */
[----:B------:R-:W-:Y:S01]  /*1400*/  IMAD R28, R0, 0xb, RZ ;  /* 0x0000000b001c7824 */ /* 0x000fe200078e02ff */
[-C--:B-1----:R-:W-:Y:S01]  /*1410*/  IADD3 R10, P3, R14, R26.reuse, RZ ;  /* 0x0000001a0e0a7210 */ /* 0x082fe20007f7e0ff */
[----:B------:R-:W-:Y:S01]  /*1420*/  IMAD R23, R0, 0x58, RZ ;  /* 0x0000005800177824 */ /* 0x000fe200078e02ff */
[----:B------:R0:W-:Y:S01]  /*1430*/  STL.64 [R1+0x248], R12 ;  /* 0x0002480c01007387 */ /* 0x0001e20000100a00 */
[----:B--2---:R-:W-:Y:S02]  /*1440*/  IADD3 R4, P1, R21, R26, RZ ;  /* 0x0000001a15047210 */ /* 0x004fe40007f3e0ff */
[-C--:B------:R-:W-:Y:S01]  /*1450*/  LEA.HI.X.SX32 R11, R28, R27.reuse, 0x1, P3 ;  /* 0x0000001b1c0b7211 */ /* 0x080fe200018f0eff */
[----:B------:R-:W-:Y:S01]  /*1460*/  IMAD R18, R0, 0x160, RZ ;  /* 0x0000016000127824 */ /* 0x000fe200078e02ff */
[----:B------:R-:W-:-:S02]  /*1470*/  LEA.HI.X.SX32 R5, R14, R27, 0x1, P1 ;  /* 0x0000001b0e057211 */ /* 0x000fc400008f0eff */
[-C--:B------:R-:W-:Y:S01]  /*1480*/  IADD3 R16, P5, R23, R26.reuse, RZ ;  /* 0x0000001a17107210 */ /* 0x080fe20007fbe0ff */
[C---:B0-----:R-:W-:Y:S01]  /*1490*/  IMAD R12, R0.reuse, 0xb0, RZ ;  /* 0x000000b0000c7824 */ /* 0x041fe200078e02ff */
[----:B------:R0:W-:Y:S02]  /*14a0*/  STL.64 [R1+0xac8], R10 ;  /* 0x000ac80a01007387 */ /* 0x0001e40000100a00 */
[----:B------:R-:W-:Y:S02]  /*14b0*/  LEA.HI.X.SX32 R17, R21, R27, 0x1, P5 ;  /* 0x0000001b15117211 */ /* 0x000fe400028f0eff */
[----:B------:R1:W-:Y:S01]  /*14c0*/  STL.64 [R1+0xa70], R4 ;  /* 0x000a700401007387 */ /* 0x0003e20000100a00 */
[----:B------:R-:W-:Y:S01]  /*14d0*/  IMAD R21, R0, 0x5a, RZ ;  /* 0x0000005a00157824 */ /* 0x000fe200078e02ff */
[-C--:B0-----:R-:W-:Y:S02]  /*14e0*/  IADD3 R10, P3, R12, R26.reuse, RZ ;  /* 0x0000001a0c0a7210 */ /* 0x081fe40007f7e0ff */
[----:B-1----:R-:W-:-:S02]  /*14f0*/  IADD3 R4, P1, R18, R26, RZ ;  /* 0x0000001a12047210 */ /* 0x002fc40007f3e0ff */
[-C--:B------:R-:W-:Y:S01]  /*1500*/  LEA.HI.X.SX32 R11, R23, R27.reuse, 0x1, P3 ;  /* 0x0000001b170b7211 */ /* 0x080fe200018f0eff */
[----:B------:R-:W-:Y:S01]  /*1510*/  IMAD R23, R0, 0xb4, RZ ;  /* 0x000000b400177824 */ /* 0x000fe200078e02ff */
[-C--:B------:R-:W-:Y:S01]  /*1520*/  LEA.HI.X.SX32 R5, R12, R27.reuse, 0x1, P1 ;  /* 0x0000001b0c057211 */ /* 0x080fe200008f0eff */
[----:B------:R-:W-:Y:S01]  /*1530*/  STL.64 [R1+0x9b8], R16 ;  /* 0x0009b81001007387 */ /* 0x000fe20000100a00 */
[----:B------:R-:W-:Y:S01]  /*1540*/  IMAD R12, R0, 0x2d, RZ ;  /* 0x0000002d000c7824 */ /* 0x000fe200078e02ff */
[----:B------:R-:W-:Y:S02]  /*1550*/  LEA.HI.X.SX32 R9, R18, R27, 0x1, P6 ;  /* 0x0000001b12097211 */ /* 0x000fe400030f0eff */
[----:B------:R0:W-:Y:S01]  /*1560*/  STL.64 [R1+0x870], R10 ;  /* 0x0008700a01007387 */ /* 0x0001e20000100a00 */
[----:B------:R-:W-:-:S03]  /*1570*/  IMAD R13, R0, 0x168, RZ ;  /* 0x00000168000d7824 */ /* 0x000fc600078e02ff */
[----:B------:R1:W-:Y:S01]  /*1580*/  STL.64 [R1+0x5f8], R4 ;  /* 0x0005f80401007387 */ /* 0x0003e20000100a00 */
[----:B------:R-:W-:Y:S01]  /*1590*/  IMAD R18, R0, 0x300, RZ ;  /* 0x0000030000127824 */ /* 0x000fe200078e02ff */
[-C--:B0-----:R-:W-:Y:S02]  /*15a0*/  IADD3 R10, P3, R21, R26.reuse, RZ ;  /* 0x0000001a150a7210 */ /* 0x081fe40007f7e0ff */
[----:B------:R0:W-:Y:S01]  /*15b0*/  STL.64 [R1+0x230], R8 ;  /* 0x0002300801007387 */ /* 0x0001e20000100a00 */
[-C--:B-1----:R-:W-:Y:S02]  /*15c0*/  IADD3 R4, P1, R23, R26.reuse, RZ ;  /* 0x0000001a17047210 */ /* 0x082fe40007f3e0ff */
[-C--:B------:R-:W-:Y:S01]  /*15d0*/  LEA.HI.X.SX32 R11, R12, R27.reuse, 0x1, P3 ;  /* 0x0000001b0c0b7211 */ /* 0x080fe200018f0eff */
[C---:B------:R-:W-:Y:S01]  /*15e0*/  IMAD R12, R0.reuse, 0x2e, RZ ;  /* 0x0000002e000c7824 */ /* 0x040fe200078e02ff */
[----:B------:R-:W-:Y:S02]  /*15f0*/  LEA.HI.X.SX32 R5, R21, R27, 0x1, P1 ;  /* 0x0000001b15057211 */ /* 0x000fe400008f0eff */
[----:B0-----:R-:W-:Y:S01]  /*1600*/  IADD3 R8, P6, R13, R26, RZ ;  /* 0x0000001a0d087210 */ /* 0x001fe20007fde0ff */
[----:B------:R0:W-:Y:S01]  /*1610*/  STL.64 [R1+0x9b0], R10 ;  /* 0x0009b00a01007387 */ /* 0x0001e20000100a00 */
[----:B------:R-:W-:-:S02]  /*1620*/  IMAD R21, R0, 0x5c, RZ ;  /* 0x0000005c00157824 */ /* 0x000fc400078e02ff */
[-C--:B------:R-:W-:Y:S01]  /*1630*/  LEA.HI.X.SX32 R9, R23, R27.reuse, 0x1, P6 ;  /* 0x0000001b17097211 */ /* 0x080fe200030f0eff */
[----:B------:R1:W-:Y:S01]  /*1640*/  STL.64 [R1+0x860], R4 ;  /* 0x0008600401007387 */ /* 0x0003e20000100a00 */
[-C--:B------:R-:W-:Y:S01]  /*1650*/  LEA.HI.X.SX32 R3, R13, R27.reuse, 0x1, P2 ;  /* 0x0000001b0d037211 */ /* 0x080fe200010f0eff */
[----:B------:R-:W-:Y:S01]  /*1660*/  IMAD R23, R0, 0xb8, RZ ;  /* 0x000000b800177824 */ /* 0x000fe200078e02ff */
[-C--:B0-----:R-:W-:Y:S01]  /*1670*/  IADD3 R10, P3, R18, R26.reuse, RZ ;  /* 0x0000001a120a7210 */ /* 0x081fe20007f7e0ff */
[----:B------:R-:W-:Y:S01]  /*1680*/  IMAD R18, R0, 0x17, RZ ;  /* 0x0000001700127824 */ /* 0x000fe200078e02ff */
[-C--:B-1----:R-:W-:Y:S01]  /*1690*/  IADD3 R4, P1, R12, R26.reuse, RZ ;  /* 0x0000001a0c047210 */ /* 0x082fe20007f3e0ff */
[----:B------:R0:W-:Y:S01]  /*16a0*/  STL.64 [R1+0x5e0], R8 ;  /* 0x0005e00801007387 */ /* 0x0001e20000100a00 */
[----:B------:R-:W-:Y:S02]  /*16b0*/  IMAD R28, R0, 0x170, RZ ;  /* 0x00000170001c7824 */ /* 0x000fe400078e02ff */
[----:B------:R-:W-:Y:S01]  /*16c0*/  LEA.HI.X.SX32 R5, R18, R27, 0x1, P1 ;  /* 0x0000001b12057211 */ /* 0x000fe200008f0eff */
[----:B------:R1:W-:Y:S01]  /*16d0*/  STL.64 [R1+0x218], R2 ;  /* 0x0002180201007387 */ /* 0x0003e20000100a00 */
[----:B------:R-:W-:Y:S01]  /*16e0*/  IMAD R18, R0, 0x310, RZ ;  /* 0x0000031000127824 */ /* 0x000fe200078e02ff */
[----:B0-----:R-:W-:-:S02]  /*16f0*/  IADD3 R8, P6, R21, R26, RZ ;  /* 0x0000001a15087210 */ /* 0x001fc40007fde0ff */
[----:B------:R0:W-:Y:S02]  /*1700*/  STL.64 [R1+0xa68], R4 ;  /* 0x000a680401007387 */ /* 0x0001e40000100a00 */
[-C--:B------:R-:W-:Y:S02]  /*1710*/  LEA.HI.X.SX32 R9, R12, R27.reuse, 0x1, P6 ;  /* 0x0000001b0c097211 */ /* 0x080fe400030f0eff */
[-C--:B-1----:R-:W-:Y:S01]  /*1720*/  IADD3 R2, P2, R23, R26.reuse, RZ ;  /* 0x0000001a17027210 */ /* 0x082fe20007f5e0ff */
[----:B------:R-:W-:Y:S02]  /*1730*/  IMAD R12, R0, 0x5e, RZ ;  /* 0x0000005e000c7824 */ /* 0x000fe400078e02ff */
[----:B------:R1:W-:Y:S01]  /*1740*/  STL.64 [R1+0x9a8], R8 ;  /* 0x0009a80801007387 */ /* 0x0003e20000100a00 */
[----:B------:R-:W-:Y:S02]  /*1750*/  LEA.HI.X.SX32 R3, R21, R27, 0x1, P2 ;  /* 0x0000001b15037211 */ /* 0x000fe400010f0eff */
[----:B0-----:R-:W-:-:S04]  /*1760*/  IADD3 R4, P1, R28, R26, RZ ;  /* 0x0000001a1c047210 */ /* 0x001fc80007f3e0ff */
[-C--:B------:R-:W-:Y:S02]  /*1770*/  LEA.HI.X.SX32 R5, R23, R27.reuse, 0x1, P1 ;  /* 0x0000001b17057211 */ /* 0x080fe400008f0eff */
[----:B-1----:R-:W-:Y:S01]  /*1780*/  IADD3 R8, P6, R18, R26, RZ ;  /* 0x0000001a12087210 */ /* 0x002fe20007fde0ff */
[C---:B------:R-:W-:Y:S01]  /*1790*/  IMAD R18, R0.reuse, 0xbc, RZ ;  /* 0x000000bc00127824 */ /* 0x040fe200078e02ff */
[----:B------:R0:W-:Y:S01]  /*17a0*/  STL.64 [R1+0x850], R2 ;  /* 0x0008500201007387 */ /* 0x0001e20000100a00 */
[----:B------:R-:W-:Y:S01]  /*17b0*/  IMAD R23, R0, 0x2f, RZ ;  /* 0x0000002f00177824 */ /* 0x000fe200078e02ff */
[----:B------:R-:W-:Y:S01]  /*17c0*/  LEA.HI.X.SX32 R7, R28, R27, 0x1, P4 ;  /* 0x0000001b1c077211 */ /* 0x000fe200020f0eff */
[C---:B------:R-:W-:Y:S01]  /*17d0*/  IMAD R21, R0.reuse, 0x178, RZ ;  /* 0x0000017800157824 */ /* 0x040fe200078e02ff */
[----:B------:R1:W-:Y:S01]  /*17e0*/  STL.64 [R1+0x5c0], R4 ;  /* 0x0005c00401007387 */ /* 0x0003e20000100a00 */
[----:B------:R-:W-:-:S03]  /*17f0*/  IMAD R14, R0, 0x2f0, RZ ;  /* 0x000002f0000e7824 */ /* 0x000fc600078e02ff */
[----:B------:R2:W-:Y:S01]  /*1800*/  STL.64 [R1+0x200], R6 ;  /* 0x0002000601007387 */ /* 0x0005e20000100a00 */
[-C--:B0-----:R-:W-:Y:S02]  /*1810*/  IADD3 R2, P2, R12, R26.reuse, RZ ;  /* 0x0000001a0c027210 */ /* 0x081fe40007f5e0ff */
[-C--:B-1----:R-:W-:Y:S02]  /*1820*/  IADD3 R4, P1, R18, R26.reuse, RZ ;  /* 0x0000001a12047210 */ /* 0x082fe40007f3e0ff */
[-C--:B------:R-:W-:Y:S01]  /*1830*/  LEA.HI.X.SX32 R3, R23, R27.reuse, 0x1, P2 ;  /* 0x0000001b17037211 */ /* 0x080fe200010f0eff */
[----:B------:R-:W-:Y:S01]  /*1840*/  IMAD R23, R0, 0x6, RZ ;  /* 0x0000000600177824 */ /* 0x000fe200078e02ff */
[-C--:B--2---:R-:W-:Y:S02]  /*1850*/  IADD3 R6, P4, R21, R26.reuse, RZ ;  /* 0x0000001a15067210 */ /* 0x084fe40007f9e0ff */
[-C--:B------:R-:W-:Y:S01]  /*1860*/  LEA.HI.X.SX32 R5, R12, R27.reuse, 0x1, P1 ;  /* 0x0000001b0c057211 */ /* 0x080fe200008f0eff */
[----:B------:R-:W-:Y:S01]  /*1870*/  IMAD R28, R0, 0x320, RZ ;  /* 0x00000320001c7824 */ /* 0x000fe200078e02ff */
[----:B------:R0:W-:Y:S01]  /*1880*/  STL.64 [R1+0x9a0], R2 ;  /* 0x0009a00201007387 */ /* 0x0001e20000100a00 */
[----:B------:R-:W-:Y:S01]  /*1890*/  LEA.HI.X.SX32 R7, R18, R27, 0x1, P4 ;  /* 0x0000001b12077211 */ /* 0x000fe200020f0eff */
[----:B------:R-:W-:Y:S01]  /*18a0*/  IMAD R18, R0, 0x3, RZ ;  /* 0x0000000300127824 */ /* 0x000fe200078e02ff */
[----:B------:R-:W-:Y:S01]  /*18b0*/  IADD3 R14, P5, R14, R26, RZ ;  /* 0x0000001a0e0e7210 */ /* 0x000fe20007fbe0ff */
[----:B------:R1:W-:Y:S01]  /*18c0*/  STL.64 [R1+0x848], R4 ;  /* 0x0008480401007387 */ /* 0x0003e20000100a00 */
[----:B------:R-:W-:-:S02]  /*18d0*/  IMAD R13, R0, 0xc, RZ ;  /* 0x0000000c000d7824 */ /* 0x000fc400078e02ff */
[----:B------:R-:W-:Y:S01]  /*18e0*/  LEA.HI.X.SX32 R15, R21, R27, 0x1, P5 ;  /* 0x0000001b150f7211 */ /* 0x000fe200028f0eff */
[----:B------:R-:W-:Y:S01]  /*18f0*/  IMAD R21, R0, 0x30, RZ ;  /* 0x0000003000157824 */ /* 0x000fe200078e02ff */
[-C--:B0-----:R-:W-:Y:S02]  /*1900*/  IADD3 R2, P2, R28, R26.reuse, RZ ;  /* 0x0000001a1c027210 */ /* 0x081fe40007f5e0ff */
[----:B-1----:R-:W-:Y:S01]  /*1910*/  IADD3 R4, P1, R23, R26, RZ ;  /* 0x0000001a17047210 */ /* 0x002fe20007f3e0ff */
[----:B------:R-:W-:-:S03]  /*1920*/  IMAD R28, R0, 0x18, RZ ;  /* 0x00000018001c7824 */ /* 0x000fc600078e02ff */
[----:B------:R-:W-:Y:S01]  /*1930*/  LEA.HI.X.SX32 R5, R18, R27, 0x1, P1 ;  /* 0x0000001b12057211 */ /* 0x000fe200008f0eff */
[----:B------:R0:W-:Y:S04]  /*1940*/  STL.64 [R1+0x5a8], R6 ;  /* 0x0005a80601007387 */ /* 0x0001e80000100a00 */
[----:B------:R1:W-:Y:S04]  /*1950*/  STL.64 [R1+0x1e8], R14 ;  /* 0x0001e80e01007387 */ /* 0x0003e80000100a00 */
[----:B------:R2:W-:Y:S01]  /*1960*/  STL.64 [R1+0xb08], R4 ;  /* 0x000b080401007387 */ /* 0x0005e20000100a00 */
[----:B0-----:R-:W-:-:S02]  /*1970*/  IADD3 R6, P4, R13, R26, RZ ;  /* 0x0000001a0d067210 */ /* 0x001fc40007f9e0ff */
[-C--:B-1----:R-:W-:Y:S01]  /*1980*/  IADD3 R14, P5, R28, R26.reuse, RZ ;  /* 0x0000001a1c0e7210 */ /* 0x082fe20007fbe0ff */
[C---:B------:R-:W-:Y:S01]  /*1990*/  IMAD R18, R0.reuse, 0x60, RZ ;  /* 0x0000006000127824 */ /* 0x040fe200078e02ff */
[-C--:B------:R-:W-:Y:S02]  /*19a0*/  LEA.HI.X.SX32 R7, R23, R27.reuse, 0x1, P4 ;  /* 0x0000001b17077211 */ /* 0x080fe400020f0eff */
[-C--:B--2---:R-:W-:Y:S01]  /*19b0*/  IADD3 R4, P1, R21, R26.reuse, RZ ;  /* 0x0000001a15047210 */ /* 0x084fe20007f3e0ff */
[C---:B------:R-:W-:Y:S01]  /*19c0*/  IMAD R23, R0.reuse, 0xc0, RZ ;  /* 0x000000c000177824 */ /* 0x040fe200078e02ff */
[-C--:B------:R-:W-:Y:S01]  /*19d0*/  LEA.HI.X.SX32 R15, R13, R27.reuse, 0x1, P5 ;  /* 0x0000001b0d0f7211 */ /* 0x080fe200028f0eff */
[----:B------:R-:W-:Y:S01]  /*19e0*/  IMAD R12, R0, 0x180, RZ ;  /* 0x00000180000c7824 */ /* 0x000fe200078e02ff */
[----:B------:R-:W-:Y:S01]  /*19f0*/  LEA.HI.X.SX32 R5, R28, R27, 0x1, P1 ;  /* 0x0000001b1c057211 */ /* 0x000fe200008f0eff */
[----:B------:R0:W-:Y:S04]  /*1a00*/  STL.64 [R1+0xaf0], R6 ;  /* 0x000af00601007387 */ /* 0x0001e80000100a00 */
[----:B------:R1:W-:Y:S04]  /*1a10*/  STL.64 [R1+0xac0], R14 ;  /* 0x000ac00e01007387 */ /* 0x0003e80000100a00 */
[----:B------:R2:W-:Y:S01]  /*1a20*/  STL.64 [R1+0xa60], R4 ;  /* 0x000a600401007387 */ /* 0x0005e20000100a00 */
[----:B0-----:R-:W-:-:S02]  /*1a30*/  IADD3 R6, P4, R18, R26, RZ ;  /* 0x0000001a12067210 */ /* 0x001fc40007f9e0ff */
[-C--:B-1----:R-:W-:Y:S02]  /*1a40*/  IADD3 R14, P5, R23, R26.reuse, RZ ;  /* 0x0000001a170e7210 */ /* 0x082fe40007fbe0ff */
[-C--:B------:R-:W-:Y:S02]  /*1a50*/  LEA.HI.X.SX32 R7, R21, R27.reuse, 0x1, P4 ;  /* 0x0000001b15077211 */ /* 0x080fe400020f0eff */
[-C--:B--2---:R-:W-:Y:S01]  /*1a60*/  IADD3 R4, P1, R12, R26.reuse, RZ ;  /* 0x0000001a0c047210 */ /* 0x084fe20007f3e0ff */
[----:B------:R-:W-:Y:S01]  /*1a70*/  IMAD R21, R0, 0x62, RZ ;  /* 0x0000006200157824 */ /* 0x000fe200078e02ff */
[-C--:B------:R-:W-:Y:S01]  /*1a80*/  LEA.HI.X.SX32 R15, R18, R27.reuse, 0x1, P5 ;  /* 0x0000001b120f7211 */ /* 0x080fe200028f0eff */
[C---:B------:R-:W-:Y:S01]  /*1a90*/  IMAD R18, R0.reuse, 0xc4, RZ ;  /* 0x000000c400127824 */ /* 0x040fe200078e02ff */
[----:B------:R-:W-:Y:S01]  /*1aa0*/  LEA.HI.X.SX32 R5, R23, R27, 0x1, P1 ;  /* 0x0000001b17057211 */ /* 0x000fe200008f0eff */
[----:B------:R-:W-:Y:S01]  /*1ab0*/  STL.64 [R1+0x998], R6 ;  /* 0x0009980601007387 */ /* 0x000fe20000100a00 */
[----:B------:R-:W-:Y:S01]  /*1ac0*/  IMAD R23, R0, 0x31, RZ ;  /* 0x0000003100177824 */ /* 0x000fe200078e02ff */
[----:B------:R-:W-:-:S02]  /*1ad0*/  IADD3 R16, P5, R21, R26, RZ ;  /* 0x0000001a15107210 */ /* 0x000fc40007fbe0ff */
[----:B------:R0:W-:Y:S01]  /*1ae0*/  STL.64 [R1+0x838], R14 ;  /* 0x0008380e01007387 */ /* 0x0001e20000100a00 */
[----:B------:R-:W-:-:S03]  /*1af0*/  LEA.HI.X.SX32 R11, R12, R27, 0x1, P3 ;  /* 0x0000001b0c0b7211 */ /* 0x000fc600018f0eff */
[----:B------:R1:W-:Y:S01]  /*1b00*/  STL.64 [R1+0x588], R4 ;  /* 0x0005880401007387 */ /* 0x0003e20000100a00 */
[----:B------:R-:W-:Y:S01]  /*1b10*/  LEA.HI.X.SX32 R17, R23, R27, 0x1, P5 ;  /* 0x0000001b17117211 */ /* 0x000fe200028f0eff */
[C---:B------:R-:W-:Y:S02]  /*1b20*/  IMAD R23, R0.reuse, 0x32, RZ ;  /* 0x0000003200177824 */ /* 0x040fe400078e02ff */
[----:B0-----:R-:W-:Y:S01]  /*1b30*/  IMAD R15, R0, 0x188, RZ ;  /* 0x00000188000f7824 */ /* 0x001fe200078e02ff */
[----:B-1----:R-:W-:-:S04]  /*1b40*/  IADD3 R4, P1, R18, R26, RZ ;  /* 0x0000001a12047210 */ /* 0x002fc80007f3e0ff */
[----:B------:R-:W-:Y:S02]  /*1b50*/  IADD3 R12, P3, R15, R26, RZ ;  /* 0x0000001a0f0c7210 */ /* 0x000fe40007f7e0ff */
[-C--:B------:R-:W-:Y:S01]  /*1b60*/  LEA.HI.X.SX32 R5, R21, R27.reuse, 0x1, P1 ;  /* 0x0000001b15057211 */ /* 0x080fe200008f0eff */
[----:B------:R-:W-:Y:S01]  /*1b70*/  STL.64 [R1+0x1d0], R10 ;  /* 0x0001d00a01007387 */ /* 0x000fe20000100a00 */
[----:B------:R-:W-:Y:S01]  /*1b80*/  IMAD R28, R0, 0x330, RZ ;  /* 0x00000330001c7824 */ /* 0x000fe200078e02ff */
[----:B------:R-:W-:Y:S01]  /*1b90*/  LEA.HI.X.SX32 R13, R18, R27, 0x1, P3 ;  /* 0x0000001b120d7211 */ /* 0x000fe200018f0eff */
[C---:B------:R-:W-:Y:S01]  /*1ba0*/  IMAD R18, R0.reuse, 0x19, RZ ;  /* 0x0000001900127824 */ /* 0x040fe200078e02ff */
[----:B------:R-:W-:Y:S01]  /*1bb0*/  STL.64 [R1+0x990], R16 ;  /* 0x0009901001007387 */ /* 0x000fe20000100a00 */
[----:B------:R-:W-:-:S03]  /*1bc0*/  IMAD R21, R0, 0x64, RZ ;  /* 0x0000006400157824 */ /* 0x000fc600078e02ff */
[----:B------:R0:W-:Y:S01]  /*1bd0*/  STL.64 [R1+0x828], R4 ;  /* 0x0008280401007387 */ /* 0x0001e20000100a00 */
[-C--:B------:R-:W-:Y:S01]  /*1be0*/  IADD3 R6, P4, R28, R26.reuse, RZ ;  /* 0x0000001a1c067210 */ /* 0x080fe20007f9e0ff */
[C---:B------:R-:W-:Y:S01]  /*1bf0*/  IMAD R28, R0.reuse, 0xc8, RZ ;  /* 0x000000c8001c7824 */ /* 0x040fe200078e02ff */
[----:B------:R-:W-:Y:S01]  /*1c00*/  LEA.HI.X.SX32 R9, R15, R27, 0x1, P6 ;  /* 0x0000001b0f097211 */ /* 0x000fe200030f0eff */
[----:B------:R1:W-:Y:S01]  /*1c10*/  STL.64 [R1+0x570], R12 ;  /* 0x0005700c01007387 */ /* 0x0003e20000100a00 */
[----:B------:R-:W-:Y:S01]  /*1c20*/  IMAD R14, R0, 0x190, RZ ;  /* 0x00000190000e7824 */ /* 0x000fe200078e02ff */
[----:B0-----:R-:W-:-:S04]  /*1c30*/  IADD3 R4, P1, R23, R26, RZ ;  /* 0x0000001a17047210 */ /* 0x001fc80007f3e0ff */
[-C--:B------:R-:W-:Y:S02]  /*1c40*/  LEA.HI.X.SX32 R5, R18, R27.reuse, 0x1, P1 ;  /* 0x0000001b12057211 */ /* 0x080fe400008f0eff */
[-C--:B-1----:R-:W-:Y:S01]  /*1c50*/  IADD3 R12, P3, R21, R26.reuse, RZ ;  /* 0x0000001a150c7210 */ /* 0x082fe20007f7e0ff */
[----:B------:R0:W-:Y:S01]  /*1c60*/  STL.64 [R1+0x1b8], R8 ;  /* 0x0001b80801007387 */ /* 0x0001e20000100a00 */
[C---:B------:R-:W-:Y:S02]  /*1c70*/  IMAD R18, R0.reuse, 0x350, RZ ;  /* 0x0000035000127824 */ /* 0x040fe400078e02ff */
[-C--:B------:R-:W-:Y:S01]  /*1c80*/  LEA.HI.X.SX32 R13, R23, R27.reuse, 0x1, P3 ;  /* 0x0000001b170d7211 */ /* 0x080fe200018f0eff */
[----:B------:R1:W-:Y:S01]  /*1c90*/  STL.64 [R1+0xa58], R4 ;  /* 0x000a580401007387 */ /* 0x0003e20000100a00 */
[----:B------:R-:W-:Y:S01]  /*1ca0*/  IMAD R23, R0, 0x66, RZ ;  /* 0x0000006600177824 */ /* 0x000fe200078e02ff */
[----:B------:R-:W-:Y:S02]  /*1cb0*/  LEA.HI.X.SX32 R3, R14, R27, 0x1, P2 ;  /* 0x0000001b0e037211 */ /* 0x000fe400010f0eff */
[----:B0-----:R-:W-:-:S02]  /*1cc0*/  IADD3 R8, P6, R28, R26, RZ ;  /* 0x0000001a1c087210 */ /* 0x001fc40007fde0ff */
[-C--:B-1----:R-:W-:Y:S01]  /*1cd0*/  IADD3 R4, P1, R14, R26.reuse, RZ ;  /* 0x0000001a0e047210 */ /* 0x082fe20007f3e0ff */
[----:B------:R0:W-:Y:S01]  /*1ce0*/  STL.64 [R1+0x988], R12 ;  /* 0x0009880c01007387 */ /* 0x0001e20000100a00 */
[-C--:B------:R-:W-:Y:S01]  /*1cf0*/  LEA.HI.X.SX32 R9, R21, R27.reuse, 0x1, P6 ;  /* 0x0000001b15097211 */ /* 0x080fe200030f0eff */
[----:B------:R-:W-:Y:S01]  /*1d00*/  IMAD R21, R0, 0xcc, RZ ;  /* 0x000000cc00157824 */ /* 0x000fe200078e02ff */
[----:B------:R-:W-:Y:S01]  /*1d10*/  LEA.HI.X.SX32 R5, R28, R27, 0x1, P1 ;  /* 0x0000001b1c057211 */ /* 0x000fe200008f0eff */
[----:B------:R-:W-:Y:S02]  /*1d20*/  IMAD R28, R0, 0x33, RZ ;  /* 0x00000033001c7824 */ /* 0x000fe400078e02ff */
[----:B------:R1:W-:Y:S01]  /*1d30*/  STL.64 [R1+0x818], R8 ;  /* 0x0008180801007387 */ /* 0x0003e20000100a00 */
[-C--:B0-----:R-:W-:Y:S01]  /*1d40*/  IADD3 R12, P3, R18, R26.reuse, RZ ;  /* 0x0000001a120c7210 */ /* 0x081fe20007f7e0ff */
[----:B------:R-:W-:Y:S02]  /*1d50*/  IMAD R18, R0, 0x198, RZ ;  /* 0x0000019800127824 */ /* 0x000fe400078e02ff */
[----:B------:R0:W-:Y:S01]  /*1d60*/  STL.64 [R1+0x550], R4 ;  /* 0x0005500401007387 */ /* 0x0001e20000100a00 */
[----:B-1----:R-:W-:-:S03]  /*1d70*/  IADD3 R8, P6, R23, R26, RZ ;  /* 0x0000001a17087210 */ /* 0x002fc60007fde0ff */
[----:B------:R1:W-:Y:S01]  /*1d80*/  STL.64 [R1+0x1a0], R2 ;  /* 0x0001a00201007387 */ /* 0x0003e20000100a00 */
[-C--:B------:R-:W-:Y:S02]  /*1d90*/  LEA.HI.X.SX32 R9, R28, R27.reuse, 0x1, P6 ;  /* 0x0000001b1c097211 */ /* 0x080fe400030f0eff */
[-C--:B0-----:R-:W-:Y:S01]  /*1da0*/  IADD3 R4, P1, R21, R26.reuse, RZ ;  /* 0x0000001a15047210 */ /* 0x081fe20007f3e0ff */
[----:B------:R-:W-:Y:S01]  /*1db0*/  IMAD R28, R0, 0x1a, RZ ;  /* 0x0000001a001c7824 */ /* 0x000fe200078e02ff */
[----:B-1----:R-:W-:Y:S02]  /*1dc0*/  IADD3 R2, P2, R18, R26, RZ ;  /* 0x0000001a12027210 */ /* 0x002fe40007f5e0ff */
[-C--:B------:R-:W-:Y:S01]  /*1dd0*/  LEA.HI.X.SX32 R5, R23, R27.reuse, 0x1, P1 ;  /* 0x0000001b17057211 */ /* 0x080fe200008f0eff */
[C---:B------:R-:W-:Y:S01]  /*1de0*/  IMAD R23, R0.reuse, 0x34, RZ ;  /* 0x0000003400177824 */ /* 0x040fe200078e02ff */
[----:B------:R-:W-:Y:S01]  /*1df0*/  LEA.HI.X.SX32 R3, R21, R27, 0x1, P2 ;  /* 0x0000001b15037211 */ /* 0x000fe200010f0eff */
[----:B------:R-:W-:Y:S01]  /*1e00*/  STL.64 [R1+0x980], R8 ;  /* 0x0009800801007387 */ /* 0x000fe20000100a00 */
[----:B------:R-:W-:-:S02]  /*1e10*/  IMAD R15, R0, 0xd, RZ ;  /* 0x0000000d000f7824 */ /* 0x000fc400078e02ff */
[----:B------:R-:W-:Y:S01]  /*1e20*/  IMAD R14, R0, 0x360, RZ ;  /* 0x00000360000e7824 */ /* 0x000fe200078e02ff */
[----:B------:R0:W-:Y:S01]  /*1e30*/  STL.64 [R1+0x810], R4 ;  /* 0x0008100401007387 */ /* 0x0001e20000100a00 */
[----:B------:R-:W-:-:S03]  /*1e40*/  LEA.HI.X.SX32 R7, R18, R27, 0x1, P4 ;  /* 0x0000001b12077211 */ /* 0x000fc600020f0eff */
[----:B------:R1:W-:Y:S01]  /*1e50*/  STL.64 [R1+0x538], R2 ;  /* 0x0005380201007387 */ /* 0x0003e20000100a00 */
[C---:B------:R-:W-:Y:S02]  /*1e60*/  IMAD R21, R0.reuse, 0x68, RZ ;  /* 0x0000006800157824 */ /* 0x040fe400078e02ff */
[----:B------:R-:W-:Y:S01]  /*1e70*/  IMAD R18, R0, 0xd0, RZ ;  /* 0x000000d000127824 */ /* 0x000fe200078e02ff */
[-C--:B0-----:R-:W-:Y:S02]  /*1e80*/  IADD3 R4, P1, R28, R26.reuse, RZ ;  /* 0x0000001a1c047210 */ /* 0x081fe40007f3e0ff */
[-C--:B-1----:R-:W-:Y:S02]  /*1e90*/  IADD3 R2, P2, R23, R26.reuse, RZ ;  /* 0x0000001a17027210 */ /* 0x082fe40007f5e0ff */
[-C--:B------:R-:W-:Y:S02]  /*1ea0*/  LEA.HI.X.SX32 R5, R15, R27.reuse, 0x1, P1 ;  /* 0x0000001b0f057211 */ /* 0x080fe400008f0eff */
[-C--:B------:R-:W-:Y:S01]  /*1eb0*/  IADD3 R8, P6, R14, R26.reuse, RZ ;  /* 0x0000001a0e087210 */ /* 0x080fe20007fde0ff */
[----:B------:R-:W-:Y:S01]  /*1ec0*/  IMAD R14, R0, 0x1a0, RZ ;  /* 0x000001a0000e7824 */ /* 0x000fe200078e02ff */
[----:B------:R-:W-:Y:S01]  /*1ed0*/  LEA.HI.X.SX32 R3, R28, R27, 0x1, P2 ;  /* 0x0000001b1c037211 */ /* 0x000fe200010f0eff */
[----:B------:R-:W-:Y:S01]  /*1ee0*/  IMAD R10, R0, 0x340, RZ ;  /* 0x00000340000a7824 */ /* 0x000fe200078e02ff */
[----:B------:R0:W-:Y:S04]  /*1ef0*/  STL.64 [R1+0x188], R6 ;  /* 0x0001880601007387 */ /* 0x0001e80000100a00 */
[----:B------:R1:W-:Y:S01]  /*1f00*/  STL.64 [R1+0xab8], R4 ;  /* 0x000ab80401007387 */ /* 0x0003e20000100a00 */
[----:B------:R-:W-:-:S03]  /*1f10*/  IADD3 R10, P5, R10, R26, RZ ;  /* 0x0000001a0a0a7210 */ /* 0x000fc60007fbe0ff */
[----:B------:R2:W-:Y:S01]  /*1f20*/  STL.64 [R1+0xa50], R2 ;  /* 0x000a500201007387 */ /* 0x0005e20000100a00 */
[-C--:B0-----:R-:W-:Y:S02]  /*1f30*/  IADD3 R6, P4, R21, R26.reuse, RZ ;  /* 0x0000001a15067210 */ /* 0x081fe40007f9e0ff */
[-C--:B-1----:R-:W-:Y:S02]  /*1f40*/  IADD3 R4, P1, R18, R26.reuse, RZ ;  /* 0x0000001a12047210 */ /* 0x082fe40007f3e0ff */
[-C--:B------:R-:W-:Y:S02]  /*1f50*/  LEA.HI.X.SX32 R7, R23, R27.reuse, 0x1, P4 ;  /* 0x0000001b17077211 */ /* 0x080fe400020f0eff */
[----:B--2---:R-:W-:Y:S01]  /*1f60*/  IADD3 R2, P2, R14, R26, RZ ;  /* 0x0000001a0e027210 */ /* 0x004fe20007f5e0ff */
[C---:B------:R-:W-:Y:S01]  /*1f70*/  IMAD R23, R0.reuse, 0x6a, RZ ;  /* 0x0000006a00177824 */ /* 0x040fe200078e02ff */
[-C--:B------:R-:W-:Y:S01]  /*1f80*/  LEA.HI.X.SX32 R5, R21, R27.reuse, 0x1, P1 ;  /* 0x0000001b15057211 */ /* 0x080fe200008f0eff */
[----:B------:R-:W-:Y:S01]  /*1f90*/  IMAD R21, R0, 0xd4, RZ ;  /* 0x000000d400157824 */ /* 0x000fe200078e02ff */
[-C--:B------:R-:W-:Y:S01]  /*1fa0*/  LEA.HI.X.SX32 R3, R18, R27.reuse, 0x1, P2 ;  /* 0x0000001b12037211 */ /* 0x080fe200010f0eff */
[----:B------:R-:W-:Y:S01]  /*1fb0*/  IMAD R15, R0, 0x1a8, RZ ;  /* 0x000001a8000f7824 */ /* 0x000fe200078e02ff */
[----:B------:R-:W-:Y:S01]  /*1fc0*/  LEA.HI.X.SX32 R11, R14, R27, 0x1, P5 ;  /* 0x0000001b0e0b7211 */ /* 0x000fe200028f0eff */
[----:B------:R-:W-:Y:S01]  /*1fd0*/  STL.64 [R1+0x978], R6 ;  /* 0x0009780601007387 */ /* 0x000fe20000100a00 */
[----:B------:R-:W-:-:S03]  /*1fe0*/  IMAD R18, R0, 0x35, RZ ;  /* 0x0000003500127824 */ /* 0x000fc600078e02ff */
[----:B------:R0:W-:Y:S04]  /*1ff0*/  STL.64 [R1+0x800], R4 ;  /* 0x0008000401007387 */ /* 0x0001e80000100a00 */
[----:B------:R1:W-:Y:S04]  /*2000*/  STL.64 [R1+0x518], R2 ;  /* 0x0005180201007387 */ /* 0x0003e80000100a00 */
[----:B------:R2:W-:Y:S01]  /*2010*/  STL.64 [R1+0x170], R10 ;  /* 0x0001700a01007387 */ /* 0x0005e20000100a00 */
[-C--:B0-----:R-:W-:Y:S02]  /*2020*/  IADD3 R4, P1, R23, R26.reuse, RZ ;  /* 0x0000001a17047210 */ /* 0x081fe40007f3e0ff */
[----:B-1----:R-:W-:-:S02]  /*2030*/  IADD3 R2, P2, R21, R26, RZ ;  /* 0x0000001a15027210 */ /* 0x002fc40007f5e0ff */
[-C--:B------:R-:W-:Y:S02]  /*2040*/  LEA.HI.X.SX32 R5, R18, R27.reuse, 0x1, P1 ;  /* 0x0000001b12057211 */ /* 0x080fe400008f0eff */
[-C--:B--2---:R-:W-:Y:S01]  /*2050*/  IADD3 R10, P5, R15, R26.reuse, RZ ;  /* 0x0000001a0f0a7210 */ /* 0x084fe20007fbe0ff */
[C---:B------:R-:W-:Y:S01]  /*2060*/  IMAD R28, R0.reuse, 0x370, RZ ;  /* 0x00000370001c7824 */ /* 0x040fe200078e02ff */
[-C--:B------:R-:W-:Y:S01]  /*2070*/  LEA.HI.X.SX32 R3, R23, R27.reuse, 0x1, P2 ;  /* 0x0000001b17037211 */ /* 0x080fe200010f0eff */
[C---:B------:R-:W-:Y:S01]  /*2080*/  IMAD R18, R0.reuse, 0x36, RZ ;  /* 0x0000003600127824 */ /* 0x040fe200078e02ff */
[-C--:B------:R-:W-:Y:S01]  /*2090*/  LEA.HI.X.SX32 R11, R21, R27.reuse, 0x1, P5 ;  /* 0x0000001b150b7211 */ /* 0x080fe200028f0eff */
[C---:B------:R-:W-:Y:S01]  /*20a0*/  IMAD R23, R0.reuse, 0x6c, RZ ;  /* 0x0000006c00177824 */ /* 0x040fe200078e02ff */
[----:B------:R0:W-:Y:S01]  /*20b0*/  STL.64 [R1+0x970], R4 ;  /* 0x0009700401007387 */ /* 0x0001e20000100a00 */
[----:B------:R-:W-:Y:S01]  /*20c0*/  IMAD R14, R0, 0x3fe, RZ ;  /* 0x000003fe000e7824 */ /* 0x000fe200078e02ff */
[----:B------:R-:W-:Y:S01]  /*20d0*/  IADD3 R6, P4, R28, R26, RZ ;  /* 0x0000001a1c067210 */ /* 0x000fe20007f9e0ff */
[C---:B------:R-:W-:Y:S01]  /*20e0*/  IMAD R21, R0.reuse, 0x1b, RZ ;  /* 0x0000001b00157824 */ /* 0x040fe200078e02ff */
[----:B------:R1:W-:Y:S01]  /*20f0*/  STL.64 [R1+0x7f0], R2 ;  /* 0x0007f00201007387 */ /* 0x0003e20000100a00 */
[----:B------:R-:W-:Y:S01]  /*2100*/  LEA.HI.X.SX32 R13, R15, R27, 0x1, P3 ;  /* 0x0000001b0f0d7211 */ /* 0x000fe200018f0eff */
[----:B------:R-:W-:-:S02]  /*2110*/  IMAD R28, R0, 0xd8, RZ ;  /* 0x000000d8001c7824 */ /* 0x000fc400078e02ff */
[----:B------:R2:W-:Y:S01]  /*2120*/  STL.64 [R1+0x500], R10 ;  /* 0x0005000a01007387 */ /* 0x0005e20000100a00 */
[-C--:B0-----:R-:W-:Y:S02]  /*2130*/  IADD3 R4, P1, R14, R26.reuse, RZ ;  /* 0x0000001a0e047210 */ /* 0x081fe40007f3e0ff */
[-C--:B-1----:R-:W-:Y:S02]  /*2140*/  IADD3 R2, P2, R18, R26.reuse, RZ ;  /* 0x0000001a12027210 */ /* 0x082fe40007f5e0ff */
[----:B--2---:R-:W-:Y:S01]  /*2150*/  IADD3 R10, P5, R23, R26, RZ ;  /* 0x0000001a170a7210 */ /* 0x004fe20007fbe0ff */
[----:B------:R-:W-:Y:S01]  /*2160*/  IMAD R14, R0, 0x1b0, RZ ;  /* 0x000001b0000e7824 */ /* 0x000fe200078e02ff */
[-C--:B------:R-:W-:Y:S01]  /*2170*/  LEA.HI.X.SX32 R3, R21, R27.reuse, 0x1, P2 ;  /* 0x0000001b15037211 */ /* 0x080fe200010f0eff */
[----:B------:R0:W-:Y:S01]  /*2180*/  STL.64 [R1+0x158], R12 ;  /* 0x0001580c01007387 */ /* 0x0001e20000100a00 */
[----:B------:R-:W-:-:S03]  /*2190*/  LEA.HI.X.SX32 R11, R18, R27, 0x1, P5 ;  /* 0x0000001b120b7211 */ /* 0x000fc600028f0eff */
[----:B------:R1:W-:Y:S01]  /*21a0*/  STL.64 [R1+0xa48], R2 ;  /* 0x000a480201007387 */ /* 0x0003e20000100a00 */
[----:B------:R-:W-:-:S03]  /*21b0*/  IMAD R21, R0, 0x380, RZ ;  /* 0x0000038000157824 */ /* 0x000fc600078e02ff */
[----:B------:R2:W-:Y:S01]  /*21c0*/  STL.64 [R1+0x968], R10 ;  /* 0x0009680a01007387 */ /* 0x0005e20000100a00 */
[-C--:B0-----:R-:W-:Y:S02]  /*21d0*/  IADD3 R12, P3, R28, R26.reuse, RZ ;  /* 0x0000001a1c0c7210 */ /* 0x081fe40007f7e0ff */
[-C--:B-1----:R-:W-:Y:S02]  /*21e0*/  IADD3 R2, P2, R14, R26.reuse, RZ ;  /* 0x0000001a0e027210 */ /* 0x082fe40007f5e0ff */
[-C--:B------:R-:W-:Y:S01]  /*21f0*/  LEA.HI.X.SX32 R13, R23, R27.reuse, 0x1, P3 ;  /* 0x0000001b170d7211 */ /* 0x080fe200018f0eff */
[----:B--2---:R-:W-:Y:S01]  /*2200*/  IMAD R10, R0, 0x6e, RZ ;  /* 0x0000006e000a7824 */ /* 0x004fe200078e02ff */
[-C--:B------:R-:W-:Y:S01]  /*2210*/  LEA.HI.X.SX32 R3, R28, R27.reuse, 0x1, P2 ;  /* 0x0000001b1c037211 */ /* 0x080fe200010f0eff */
[C---:B------:R-:W-:Y:S02]  /*2220*/  IMAD R28, R0.reuse, 0x37, RZ ;  /* 0x00000037001c7824 */ /* 0x040fe400078e02ff */
[----:B------:R0:W-:Y:S01]  /*2230*/  STL.64 [R1+0x7e0], R12 ;  /* 0x0007e00c01007387 */ /* 0x0001e20000100a00 */
[C---:B------:R-:W-:Y:S01]  /*2240*/  IMAD R23, R0.reuse, 0xdc, RZ ;  /* 0x000000dc00177824 */ /* 0x040fe200078e02ff */
[-C--:B------:R-:W-:Y:S01]  /*2250*/  IADD3 R18, P5, R21, R26.reuse, RZ ;  /* 0x0000001a15127210 */ /* 0x080fe20007fbe0ff */
[----:B------:R-:W-:Y:S01]  /*2260*/  IMAD R21, R0, 0x1b8, RZ ;  /* 0x000001b800157824 */ /* 0x000fe200078e02ff */
[----:B------:R-:W-:Y:S01]  /*2270*/  LEA.HI.X.SX32 R9, R14, R27, 0x1, P6 ;  /* 0x0000001b0e097211 */ /* 0x000fe200030f0eff */
[----:B------:R1:W-:Y:S01]  /*2280*/  STL.64 [R1+0x4e0], R2 ;  /* 0x0004e00201007387 */ /* 0x0003e20000100a00 */
[----:B0-----:R-:W-:-:S03]  /*2290*/  IADD3 R12, P3, R10, R26, RZ ;  /* 0x0000001a0a0c7210 */ /* 0x001fc60007f7e0ff */
[----:B------:R0:W-:Y:S01]  /*22a0*/  STL.64 [R1+0x140], R8 ;  /* 0x0001400801007387 */ /* 0x0001e20000100a00 */
[----:B------:R-:W-:Y:S02]  /*22b0*/  LEA.HI.X.SX32 R13, R28, R27, 0x1, P3 ;  /* 0x0000001b1c0d7211 */ /* 0x000fe400018f0eff */
[----:B-1----:R-:W-:-:S03]  /*22c0*/  IADD3 R2, P2, R23, R26, RZ ;  /* 0x0000001a17027210 */ /* 0x002fc60007f5e0ff */
[----:B------:R1:W-:Y:S01]  /*22d0*/  STL.64 [R1+0x960], R12 ;  /* 0x0009600c01007387 */ /* 0x0003e20000100a00 */
[-C--:B------:R-:W-:Y:S02]  /*22e0*/  LEA.HI.X.SX32 R3, R10, R27.reuse, 0x1, P2 ;  /* 0x0000001b0a037211 */ /* 0x080fe400010f0eff */
[C---:B0-----:R-:W-:Y:S01]  /*22f0*/  IADD3 R8, P6, R21.reuse, R26, RZ ;  /* 0x0000001a15087210 */ /* 0x041fe20007fde0ff */
[C---:B------:R-:W-:Y:S01]  /*2300*/  IMAD R28, R0.reuse, 0x1c, RZ ;  /* 0x0000001c001c7824 */ /* 0x040fe200078e02ff */
[-C--:B------:R-:W-:Y:S02]  /*2310*/  LEA.HI.X.SX32 R7, R21, R27.reuse, 0x1, P4 ;  /* 0x0000001b15077211 */ /* 0x080fe400020f0eff */
[----:B------:R-:W-:Y:S01]  /*2320*/  LEA.HI.X.SX32 R9, R23, R27, 0x1, P6 ;  /* 0x0000001b17097211 */ /* 0x000fe200030f0eff */
[C---:B-1----:R-:W-:Y:S02]  /*2330*/  IMAD R12, R0.reuse, 0x3a0, RZ ;  /* 0x000003a0000c7824 */ /* 0x042fe400078e02ff */
[C---:B------:R-:W-:Y:S01]  /*2340*/  IMAD R13, R0.reuse, 0xe, RZ ;  /* 0x0000000e000d7824 */ /* 0x040fe200078e02ff */
[----:B------:R0:W-:Y:S01]  /*2350*/  STL.64 [R1+0x7d8], R2 ;  /* 0x0007d80201007387 */ /* 0x0001e20000100a00 */
[----:B------:R-:W-:-:S03]  /*2360*/  IMAD R23, R0, 0x1ff, RZ ;  /* 0x000001ff00177824 */ /* 0x000fc600078e02ff */
[----:B------:R1:W-:Y:S04]  /*2370*/  STL.64 [R1+0x4c8], R8 ;  /* 0x0004c80801007387 */ /* 0x0003e80000100a00 */
[----:B------:R2:W-:Y:S01]  /*2380*/  STL.64 [R1+0x128], R6 ;  /* 0x0001280601007387 */ /* 0x0005e20000100a00 */
[-C--:B0-----:R-:W-:Y:S01]  /*2390*/  IADD3 R2, P2, R12, R26.reuse, RZ ;  /* 0x0000001a0c027210 */ /* 0x081fe20007f5e0ff */
[C---:B------:R-:W-:Y:S01]  /*23a0*/  IMAD R12, R0.reuse, 0x7, RZ ;  /* 0x00000007000c7824 */ /* 0x040fe200078e02ff */
[-C--:B-1----:R-:W-:Y:S01]  /*23b0*/  IADD3 R8, P6, R13, R26.reuse, RZ ;  /* 0x0000001a0d087210 */ /* 0x082fe20007fde0ff */
[----:B------:R-:W-:Y:S01]  /*23c0*/  IMAD R14, R0, 0x390, RZ ;  /* 0x00000390000e7824 */ /* 0x000fe200078e02ff */
[-C--:B------:R-:W-:Y:S02]  /*23d0*/  LEA.HI.X.SX32 R5, R23, R27.reuse, 0x1, P1 ;  /* 0x0000001b17057211 */ /* 0x080fe400008f0eff */
[-C--:B--2---:R-:W-:Y:S01]  /*23e0*/  IADD3 R6, P4, R28, R26.reuse, RZ ;  /* 0x0000001a1c067210 */ /* 0x084fe20007f9e0ff */
[----:B------:R-:W-:Y:S01]  /*23f0*/  IMAD R21, R0, 0x38, RZ ;  /* 0x0000003800157824 */ /* 0x000fe200078e02ff */
[-C--:B------:R-:W-:Y:S01]  /*2400*/  LEA.HI.X.SX32 R9, R12, R27.reuse, 0x1, P6 ;  /* 0x0000001b0c097211 */ /* 0x080fe200030f0eff */
[C---:B------:R-:W-:Y:S01]  /*2410*/  IMAD R23, R0.reuse, 0x70, RZ ;  /* 0x0000007000177824 */ /* 0x040fe200078e02ff */
[-C--:B------:R-:W-:Y:S01]  /*2420*/  LEA.HI.X.SX32 R7, R13, R27.reuse, 0x1, P4 ;  /* 0x0000001b0d077211 */ /* 0x080fe200020f0eff */
[----:B------:R-:W-:Y:S01]  /*2430*/  IMAD R12, R0, 0xe0, RZ ;  /* 0x000000e0000c7824 */ /* 0x000fe200078e02ff */
[----:B------:R-:W-:Y:S01]  /*2440*/  STL.64 [R1+0x1ba8], R4 ;  /* 0x001ba80401007387 */ /* 0x000fe20000100a00 */
[-C--:B------:R-:W-:Y:S01]  /*2450*/  IADD3 R16, P3, R14, R26.reuse, RZ ;  /* 0x0000001a0e107210 */ /* 0x080fe20007f7e0ff */
[----:B------:R-:W-:Y:S01]  /*2460*/  IMAD R14, R0, 0x1c0, RZ ;  /* 0x000001c0000e7824 */ /* 0x000fe200078e02ff */
[----:B------:R-:W-:Y:S01]  /*2470*/  IADD3 R10, P1, R21, R26, RZ ;  /* 0x0000001a150a7210 */ /* 0x000fe20007f3e0ff */
[----:B------:R0:W-:Y:S04]  /*2480*/  STL.64 [R1+0xae8], R8 ;  /* 0x000ae80801007387 */ /* 0x0001e80000100a00 */
[----:B------:R1:W-:Y:S01]  /*2490*/  STL.64 [R1+0xab0], R6 ;  /* 0x000ab00601007387 */ /* 0x0003e20000100a00 */
[----:B------:R-:W-:-:S02]  /*24a0*/  LEA.HI.X.SX32 R11, R28, R27, 0x1, P1 ;  /* 0x0000001b1c0b7211 */ /* 0x000fc400008f0eff */
[-C--:B0-----:R-:W-:Y:S02]  /*24b0*/  IADD3 R8, P6, R23, R26.reuse, RZ ;  /* 0x0000001a17087210 */ /* 0x081fe40007fde0ff */
[-C--:B-1----:R-:W-:Y:S02]  /*24c0*/  IADD3 R6, P4, R12, R26.reuse, RZ ;  /* 0x0000001a0c067210 */ /* 0x082fe40007f9e0ff */
[-C--:B------:R-:W-:Y:S01]  /*24d0*/  LEA.HI.X.SX32 R9, R21, R27.reuse, 0x1, P6 ;  /* 0x0000001b15097211 */ /* 0x080fe200030f0eff */
[----:B------:R-:W-:Y:S01]  /*24e0*/  IMAD R21, R0, 0x72, RZ ;  /* 0x0000007200157824 */ /* 0x000fe200078e02ff */
[----:B------:R-:W-:Y:S02]  /*24f0*/  IADD3 R4, P1, R14, R26, RZ ;  /* 0x0000001a0e047210 */ /* 0x000fe40007f3e0ff */
[-C--:B------:R-:W-:Y:S01]  /*2500*/  LEA.HI.X.SX32 R7, R23, R27.reuse, 0x1, P4 ;  /* 0x0000001b17077211 */ /* 0x080fe200020f0eff */
[----:B------:R-:W-:Y:S01]  /*2510*/  STL.64 [R1+0xa40], R10 ;  /* 0x000a400a01007387 */ /* 0x000fe20000100a00 */
[----:B------:R-:W-:Y:S01]  /*2520*/  IMAD R23, R0, 0xe4, RZ ;  /* 0x000000e400177824 */ /* 0x000fe200078e02ff */
[-C--:B------:R-:W-:Y:S01]  /*2530*/  LEA.HI.X.SX32 R5, R12, R27.reuse, 0x1, P1 ;  /* 0x0000001b0c057211 */ /* 0x080fe200008f0eff */
[----:B------:R-:W-:Y:S01]  /*2540*/  IMAD R12, R0, 0x39, RZ ;  /* 0x00000039000c7824 */ /* 0x000fe200078e02ff */
[----:B------:R0:W-:Y:S01]  /*2550*/  STL.64 [R1+0x958], R8 ;  /* 0x0009580801007387 */ /* 0x0001e20000100a00 */
[----:B------:R-:W-:-:S03]  /*2560*/  LEA.HI.X.SX32 R19, R14, R27, 0x1, P5 ;  /* 0x0000001b0e137211 */ /* 0x000fc600028f0eff */
[----:B------:R1:W-:Y:S01]  /*2570*/  STL.64 [R1+0x7c8], R6 ;  /* 0x0007c80601007387 */ /* 0x0003e20000100a00 */
[----:B------:R-:W-:-:S03]  /*2580*/  IMAD R15, R0, 0x1c8, RZ ;  /* 0x000001c8000f7824 */ /* 0x000fc600078e02ff */
[----:B------:R2:W-:Y:S01]  /*2590*/  STL.64 [R1+0x4a8], R4 ;  /* 0x0004a80401007387 */ /* 0x0005e20000100a00 */
[-C--:B0-----:R-:W-:Y:S02]  /*25a0*/  IADD3 R8, P1, R23, R26.reuse, RZ ;  /* 0x0000001a17087210 */ /* 0x081fe40007f3e0ff */
[CC--:B-1----:R-:W-:Y:S01]  /*25b0*/  IADD3 R6, P4, R21.reuse, R26.reuse, RZ ;  /* 0x0000001a15067210 */ /* 0x0c2fe20007f9e0ff */
[----:B------:R0:W-:Y:S01]  /*25c0*/  STL.64 [R1+0x110], R18 ;  /* 0x0001101201007387 */ /* 0x0001e20000100a00 */
[-C--:B------:R-:W-:Y:S02]  /*25d0*/  LEA.HI.X.SX32 R9, R21, R27.reuse, 0x1, P1 ;  /* 0x0000001b15097211 */ /* 0x080fe400008f0eff */
[----:B------:R-:W-:Y:S01]  /*25e0*/  LEA.HI.X.SX32 R7, R12, R27, 0x1, P4 ;  /* 0x0000001b0c077211 */ /* 0x000fe200020f0eff */
[C---:B------:R-:W-:Y:S01]  /*25f0*/  IMAD R14, R0.reuse, 0x3a, RZ ;  /* 0x0000003a000e7824 */ /* 0x040fe200078e02ff */
[----:B--2---:R-:W-:Y:S01]  /*2600*/  IADD3 R4, P5, R15, R26, RZ ;  /* 0x0000001a0f047210 */ /* 0x004fe20007fbe0ff */
[----:B------:R-:W-:-:S02]  /*2610*/  IMAD R21, R0, 0x74, RZ ;  /* 0x0000007400157824 */ /* 0x000fc400078e02ff */
[----:B------:R1:W-:Y:S01]  /*2620*/  STL.64 [R1+0x950], R6 ;  /* 0x0009500601007387 */ /* 0x0003e20000100a00 */
[----:B0-----:R-:W-:-:S03]  /*2630*/  IMAD R18, R0, 0x3c0, RZ ;  /* 0x000003c000127824 */ /* 0x001fc600078e02ff */
[----:B------:R0:W-:Y:S01]  /*2640*/  STL.64 [R1+0x7b8], R8 ;  /* 0x0007b80801007387 */ /* 0x0001e20000100a00 */
[-C--:B------:R-:W-:Y:S02]  /*2650*/  LEA.HI.X.SX32 R5, R23, R27.reuse, 0x1, P5 ;  /* 0x0000001b17057211 */ /* 0x080fe400028f0eff */
[-C--:B-1----:R-:W-:Y:S01]  /*2660*/  IADD3 R6, P4, R18, R26.reuse, RZ ;  /* 0x0000001a12067210 */ /* 0x082fe20007f9e0ff */
[----:B------:R-:W-:Y:S01]  /*2670*/  IMAD R18, R0, 0x1d, RZ ;  /* 0x0000001d00127824 */ /* 0x000fe200078e02ff */
[-C--:B------:R-:W-:Y:S02]  /*2680*/  LEA.HI.X.SX32 R17, R15, R27.reuse, 0x1, P3 ;  /* 0x0000001b0f117211 */ /* 0x080fe400018f0eff */
[-C--:B0-----:R-:W-:Y:S01]  /*2690*/  IADD3 R8, P1, R14, R26.reuse, RZ ;  /* 0x0000001a0e087210 */ /* 0x081fe20007f3e0ff */
[C---:B------:R-:W-:Y:S01]  /*26a0*/  IMAD R23, R0.reuse, 0xe8, RZ ;  /* 0x000000e800177824 */ /* 0x040fe200078e02ff */
[----:B------:R-:W-:Y:S01]  /*26b0*/  IADD3 R12, P5, R21, R26, RZ ;  /* 0x0000001a150c7210 */ /* 0x000fe20007fbe0ff */
[----:B------:R-:W-:Y:S01]  /*26c0*/  IMAD R28, R0, 0x1d0, RZ ;  /* 0x000001d0001c7824 */ /* 0x000fe200078e02ff */
[-C--:B------:R-:W-:Y:S01]  /*26d0*/  LEA.HI.X.SX32 R9, R18, R27.reuse, 0x1, P1 ;  /* 0x0000001b12097211 */ /* 0x080fe200008f0eff */
[----:B------:R0:W-:Y:S01]  /*26e0*/  STL.64 [R1+0x490], R4 ;  /* 0x0004900401007387 */ /* 0x0001e20000100a00 */
[----:B------:R-:W-:Y:S01]  /*26f0*/  LEA.HI.X.SX32 R13, R14, R27, 0x1, P5 ;  /* 0x0000001b0e0d7211 */ /* 0x000fe200028f0eff */
[----:B------:R-:W-:-:S02]  /*2700*/  IMAD R18, R0, 0x3d0, RZ ;  /* 0x000003d000127824 */ /* 0x000fc400078e02ff */
[----:B------:R-:W-:Y:S04]  /*2710*/  STL.64 [R1+0xf8], R16 ;  /* 0x0000f81001007387 */ /* 0x000fe80000100a00 */
[----:B------:R1:W-:Y:S01]  /*2720*/  STL.64 [R1+0xa38], R8 ;  /* 0x000a380801007387 */ /* 0x0003e20000100a00 */
[----:B0-----:R-:W-:-:S03]  /*2730*/  IADD3 R4, P3, R23, R26, RZ ;  /* 0x0000001a17047210 */ /* 0x001fc60007f7e0ff */
[----:B------:R0:W-:Y:S01]  /*2740*/  STL.64 [R1+0x948], R12 ;  /* 0x0009480c01007387 */ /* 0x0001e20000100a00 */
[----:B------:R-:W-:Y:S01]  /*2750*/  IMAD R14, R0, 0x76, RZ ;  /* 0x00000076000e7824 */ /* 0x000fe200078e02ff */
[-C--:B------:R-:W-:Y:S02]  /*2760*/  LEA.HI.X.SX32 R5, R21, R27.reuse, 0x1, P3 ;  /* 0x0000001b15057211 */ /* 0x080fe400018f0eff */
[-C--:B-1----:R-:W-:Y:S01]  /*2770*/  IADD3 R8, P1, R28, R26.reuse, RZ ;  /* 0x0000001a1c087210 */ /* 0x082fe20007f3e0ff */
[----:B------:R-:W-:Y:S01]  /*2780*/  IMAD R21, R0, 0x1d8, RZ ;  /* 0x000001d800157824 */ /* 0x000fe200078e02ff */
[-C--:B------:R-:W-:Y:S02]  /*2790*/  LEA.HI.X.SX32 R3, R28, R27.reuse, 0x1, P2 ;  /* 0x0000001b1c037211 */ /* 0x080fe400010f0eff */
[----:B------:R-:W-:Y:S02]  /*27a0*/  LEA.HI.X.SX32 R9, R23, R27, 0x1, P1 ;  /* 0x0000001b17097211 */ /* 0x000fe400008f0eff */
[----:B0-----:R-:W-:Y:S01]  /*27b0*/  IADD3 R12, P5, R18, R26, RZ ;  /* 0x0000001a120c7210 */ /* 0x001fe20007fbe0ff */
[C---:B------:R-:W-:Y:S01]  /*27c0*/  IMAD R18, R0.reuse, 0xec, RZ ;  /* 0x000000ec00127824 */ /* 0x040fe200078e02ff */
[----:B------:R0:W-:Y:S01]  /*27d0*/  STL.64 [R1+0x7a8], R4 ;  /* 0x0007a80401007387 */ /* 0x0001e20000100a00 */
[----:B------:R-:W-:-:S02]  /*27e0*/  IMAD R23, R0, 0x3b, RZ ;  /* 0x0000003b00177824 */ /* 0x000fc400078e02ff */
[C---:B------:R-:W-:Y:S01]  /*27f0*/  IMAD R28, R0.reuse, 0x3e0, RZ ;  /* 0x000003e0001c7824 */ /* 0x040fe200078e02ff */
[----:B------:R1:W-:Y:S01]  /*2800*/  STL.64 [R1+0x470], R8 ;  /* 0x0004700801007387 */ /* 0x0003e20000100a00 */
[----:B------:R-:W-:-:S03]  /*2810*/  IMAD R10, R0, 0x3b0, RZ ;  /* 0x000003b0000a7824 */ /* 0x000fc600078e02ff */
[----:B------:R2:W-:Y:S01]  /*2820*/  STL.64 [R1+0xe0], R2 ;  /* 0x0000e00201007387 */ /* 0x0005e20000100a00 */
[-C--:B0-----:R-:W-:Y:S02]  /*2830*/  IADD3 R4, P3, R14, R26.reuse, RZ ;  /* 0x0000001a0e047210 */ /* 0x081fe40007f7e0ff */
[-C--:B-1----:R-:W-:Y:S02]  /*2840*/  IADD3 R8, P1, R18, R26.reuse, RZ ;  /* 0x0000001a12087210 */ /* 0x082fe40007f3e0ff */
[-C--:B------:R-:W-:Y:S02]  /*2850*/  LEA.HI.X.SX32 R5, R23, R27.reuse, 0x1, P3 ;  /* 0x0000001b17057211 */ /* 0x080fe400018f0eff */
[-C--:B--2---:R-:W-:Y:S01]  /*2860*/  IADD3 R2, P2, R21, R26.reuse, RZ ;  /* 0x0000001a15027210 */ /* 0x084fe20007f5e0ff */
[----:B------:R-:W-:Y:S01]  /*2870*/  IMAD R23, R0, 0x1e, RZ ;  /* 0x0000001e00177824 */ /* 0x000fe200078e02ff */
[-C--:B------:R-:W-:Y:S02]  /*2880*/  LEA.HI.X.SX32 R9, R14, R27.reuse, 0x1, P1 ;  /* 0x0000001b0e097211 */ /* 0x080fe400008f0eff */
[----:B------:R-:W-:Y:S01]  /*2890*/  IADD3 R24, P3, R28, R26, RZ ;  /* 0x0000001a1c187210 */ /* 0x000fe20007f7e0ff */
[----:B------:R-:W-:Y:S01]  /*28a0*/  IMAD R28, R0, 0x3c, RZ ;  /* 0x0000003c001c7824 */ /* 0x000fe200078e02ff */
[----:B------:R-:W-:-:S02]  /*28b0*/  LEA.HI.X.SX32 R3, R18, R27, 0x1, P2 ;  /* 0x0000001b12037211 */ /* 0x000fc400010f0eff */
[----:B------:R-:W-:Y:S01]  /*28c0*/  IADD3 R10, P6, R10, R26, RZ ;  /* 0x0000001a0a0a7210 */ /* 0x000fe20007fde0ff */
[----:B------:R-:W-:Y:S01]  /*28d0*/  STL.64 [R1+0x1bb0], R4 ;  /* 0x001bb00401007387 */ /* 0x000fe20000100a00 */
[C---:B------:R-:W-:Y:S02]  /*28e0*/  IMAD R15, R0.reuse, 0xf, RZ ;  /* 0x0000000f000f7824 */ /* 0x040fe400078e02ff */
[----:B------:R-:W-:Y:S01]  /*28f0*/  LEA.HI.X.SX32 R11, R21, R27, 0x1, P6 ;  /* 0x0000001b150b7211 */ /* 0x000fe200030f0eff */
[----:B------:R0:W-:Y:S01]  /*2900*/  STL.64 [R1+0x798], R8 ;  /* 0x0007980801007387 */ /* 0x0001e20000100a00 */
[----:B------:R-:W-:-:S03]  /*2910*/  IMAD R18, R0, 0x78, RZ ;  /* 0x0000007800127824 */ /* 0x000fc600078e02ff */
[----:B------:R1:W-:Y:S01]  /*2920*/  STL.64 [R1+0x458], R2 ;  /* 0x0004580201007387 */ /* 0x0003e20000100a00 */
[----:B------:R-:W-:Y:S01]  /*2930*/  IMAD R14, R0, 0xf0, RZ ;  /* 0x000000f0000e7824 */ /* 0x000fe200078e02ff */
[-C--:B0-----:R-:W-:Y:S02]  /*2940*/  IADD3 R8, P1, R23, R26.reuse, RZ ;  /* 0x0000001a17087210 */ /* 0x081fe40007f3e0ff */
[----:B-1----:R-:W-:Y:S01]  /*2950*/  IADD3 R2, P2, R28, R26, RZ ;  /* 0x0000001a1c027210 */ /* 0x002fe20007f5e0ff */
[----:B------:R0:W-:Y:S01]  /*2960*/  STL.64 [R1+0xc8], R10 ;  /* 0x0000c80a01007387 */ /* 0x0001e20000100a00 */
[-C--:B------:R-:W-:Y:S01]  /*2970*/  LEA.HI.X.SX32 R9, R15, R27.reuse, 0x1, P1 ;  /* 0x0000001b0f097211 */ /* 0x080fe200008f0eff */
[----:B------:R-:W-:Y:S01]  /*2980*/  IMAD R21, R0, 0x1e0, RZ ;  /* 0x000001e000157824 */ /* 0x000fe200078e02ff */
[----:B------:R-:W-:-:S03]  /*2990*/  LEA.HI.X.SX32 R3, R23, R27, 0x1, P2 ;  /* 0x0000001b17037211 */ /* 0x000fc600010f0eff */
[----:B------:R1:W-:Y:S01]  /*29a0*/  STL.64 [R1+0xaa8], R8 ;  /* 0x000aa80801007387 */ /* 0x0003e20000100a00 */
[----:B0-----:R-:W-:-:S03]  /*29b0*/  IADD3 R10, P6, R18, R26, RZ ;  /* 0x0000001a120a7210 */ /* 0x001fc60007fde0ff */
[----:B------:R0:W-:Y:S01]  /*29c0*/  STL.64 [R1+0xa30], R2 ;  /* 0x000a300201007387 */ /* 0x0001e20000100a00 */
[-C--:B------:R-:W-:Y:S02]  /*29d0*/  LEA.HI.X.SX32 R11, R28, R27.reuse, 0x1, P6 ;  /* 0x0000001b1c0b7211 */ /* 0x080fe400030f0eff */
[-C--:B-1----:R-:W-:Y:S01]  /*29e0*/  IADD3 R8, P1, R14, R26.reuse, RZ ;  /* 0x0000001a0e087210 */ /* 0x082fe20007f3e0ff */
[----:B------:R-:W-:Y:S01]  /*29f0*/  IMAD R28, R0, 0x7a, RZ ;  /* 0x0000007a001c7824 */ /* 0x000fe200078e02ff */
[CC--:B------:R-:W-:Y:S01]  /*2a00*/  LEA.HI.X.SX32 R7, R21.reuse, R27.reuse, 0x1, P4 ;  /* 0x0000001b15077211 */ /* 0x0c0fe200020f0eff */
[----:B------:R1:W-:Y:S01]  /*2a10*/  STL.64 [R1+0x938], R10 ;  /* 0x0009380a01007387 */ /* 0x0003e20000100a00 */
[----:B------:R-:W-:Y:S02]  /*2a20*/  LEA.HI.X.SX32 R9, R18, R27, 0x1, P1 ;  /* 0x0000001b12097211 */ /* 0x000fe400008f0eff */
[----:B0-----:R-:W-:Y:S01]  /*2a30*/  IADD3 R2, P2, R21, R26, RZ ;  /* 0x0000001a15027210 */ /* 0x001fe20007f5e0ff */
[----:B------:R-:W-:-:S03]  /*2a40*/  IMAD R18, R0, 0x1e8, RZ ;  /* 0x000001e800127824 */ /* 0x000fc600078e02ff */
[----:B------:R-:W-:Y:S01]  /*2a50*/  LEA.HI.X.SX32 R3, R14, R27, 0x1, P2 ;  /* 0x0000001b0e037211 */ /* 0x000fe200010f0eff */
[----:B------:R0:W-:Y:S01]  /*2a60*/  STL.64 [R1+0x788], R8 ;  /* 0x0007880801007387 */ /* 0x0001e20000100a00 */
[----:B-1----:R-:W-:-:S03]  /*2a70*/  IMAD R10, R0, 0xf4, RZ ;  /* 0x000000f4000a7824 */ /* 0x002fc600078e02ff */
[----:B------:R1:W-:Y:S01]  /*2a80*/  STL.64 [R1+0x438], R2 ;  /* 0x0004380201007387 */ /* 0x0003e20000100a00 */
[----:B------:R-:W-:-:S03]  /*2a90*/  IMAD R14, R0, 0x3d, RZ ;  /* 0x0000003d000e7824 */ /* 0x000fc600078e02ff */
[----:B------:R2:W-:Y:S01]  /*2aa0*/  STL.64 [R1+0xb0], R6 ;  /* 0x0000b00601007387 */ /* 0x0005e20000100a00 */
[-C--:B0-----:R-:W-:Y:S02]  /*2ab0*/  IADD3 R8, P1, R28, R26.reuse, RZ ;  /* 0x0000001a1c087210 */ /* 0x081fe40007f3e0ff */
[-C--:B-1----:R-:W-:Y:S02]  /*2ac0*/  IADD3 R2, P2, R10, R26.reuse, RZ ;  /* 0x0000001a0a027210 */ /* 0x082fe40007f5e0ff */
[-C--:B------:R-:W-:Y:S02]  /*2ad0*/  LEA.HI.X.SX32 R9, R14, R27.reuse, 0x1, P1 ;  /* 0x0000001b0e097211 */ /* 0x080fe400008f0eff */
[----:B--2---:R-:W-:Y:S01]  /*2ae0*/  IADD3 R6, P4, R18, R26, RZ ;  /* 0x0000001a12067210 */ /* 0x004fe20007f9e0ff */
[----:B------:R-:W-:Y:S01]  /*2af0*/  IMAD R11, R0, 0x3e, RZ ;  /* 0x0000003e000b7824 */ /* 0x000fe200078e02ff */
[-C--:B------:R-:W-:Y:S01]  /*2b00*/  LEA.HI.X.SX32 R3, R28, R27.reuse, 0x1, P2 ;  /* 0x0000001b1c037211 */ /* 0x080fe200010f0eff */
[----:B------:R-:W-:Y:S01]  /*2b10*/  IMAD R14, R0, 0x7c, RZ ;  /* 0x0000007c000e7824 */ /* 0x000fe200078e02ff */
[----:B------:R-:W-:Y:S01]  /*2b20*/  LEA.HI.X.SX32 R7, R10, R27, 0x1, P4 ;  /* 0x0000001b0a077211 */ /* 0x000fe200020f0eff */
[----:B------:R0:W-:Y:S01]  /*2b30*/  STL.64 [R1+0x930], R8 ;  /* 0x0009300801007387 */ /* 0x0001e20000100a00 */
[----:B------:R-:W-:-:S02]  /*2b40*/  IMAD R10, R0, 0xf8, RZ ;  /* 0x000000f8000a7824 */ /* 0x000fc400078e02ff */
[----:B------:R-:W-:Y:S01]  /*2b50*/  IMAD R28, R0, 0x1f, RZ ;  /* 0x0000001f001c7824 */ /* 0x000fe200078e02ff */
[----:B------:R1:W-:Y:S01]  /*2b60*/  STL.64 [R1+0x778], R2 ;  /* 0x0007780201007387 */ /* 0x0003e20000100a00 */
[----:B------:R-:W-:-:S03]  /*2b70*/  LEA.HI.X.SX32 R13, R18, R27, 0x1, P5 ;  /* 0x0000001b120d7211 */ /* 0x000fc600028f0eff */
[----:B------:R2:W-:Y:S01]  /*2b80*/  STL.64 [R1+0x420], R6 ;  /* 0x0004200601007387 */ /* 0x0005e20000100a00 */
[----:B------:R-:W-:Y:S01]  /*2b90*/  IMAD R18, R0, 0x1f0, RZ ;  /* 0x000001f000127824 */ /* 0x000fe200078e02ff */
[-C--:B0-----:R-:W-:Y:S02]  /*2ba0*/  IADD3 R8, P5, R10, R26.reuse, RZ ;  /* 0x0000001a0a087210 */ /* 0x081fe40007fbe0ff */
[CC--:B-1----:R-:W-:Y:S02]  /*2bb0*/  IADD3 R2, P2, R11.reuse, R26.reuse, RZ ;  /* 0x0000001a0b027210 */ /* 0x0c2fe40007f5e0ff */
[----:B--2---:R-:W-:Y:S02]  /*2bc0*/  IADD3 R6, P4, R14, R26, RZ ;  /* 0x0000001a0e067210 */ /* 0x004fe40007f9e0ff */
[-C--:B------:R-:W-:Y:S01]  /*2bd0*/  LEA.HI.X.SX32 R3, R28, R27.reuse, 0x1, P2 ;  /* 0x0000001b1c037211 */ /* 0x080fe200010f0eff */
[----:B------:R-:W-:Y:S01]  /*2be0*/  IMAD R28, R0, 0x212, RZ ;  /* 0x00000212001c7824 */ /* 0x000fe200078e02ff */
[-C--:B------:R-:W-:Y:S01]  /*2bf0*/  LEA.HI.X.SX32 R7, R11, R27.reuse, 0x1, P4 ;  /* 0x0000001b0b077211 */ /* 0x080fe200020f0eff */
[----:B------:R-:W-:Y:S01]  /*2c00*/  STL.64 [R1+0x1d08], R12 ;  /* 0x001d080c01007387 */ /* 0x000fe20000100a00 */
[----:B------:R-:W-:Y:S01]  /*2c10*/  LEA.HI.X.SX32 R9, R14, R27, 0x1, P5 ;  /* 0x0000001b0e097211 */ /* 0x000fe200028f0eff */
[----:B------:R-:W-:-:S02]  /*2c20*/  IMAD R11, R0, 0x7e, RZ ;  /* 0x0000007e000b7824 */ /* 0x000fc400078e02ff */
[----:B------:R0:W-:Y:S04]  /*2c30*/  STL.64 [R1+0xa20], R2 ;  /* 0x000a200201007387 */ /* 0x0001e80000100a00 */
[----:B------:R1:W-:Y:S01]  /*2c40*/  STL.64 [R1+0x928], R6 ;  /* 0x0009280601007387 */ /* 0x0003e20000100a00 */
[----:B------:R-:W-:-:S03]  /*2c50*/  IMAD R14, R0, 0xfc, RZ ;  /* 0x000000fc000e7824 */ /* 0x000fc600078e02ff */
[----:B------:R2:W-:Y:S01]  /*2c60*/  STL.64 [R1+0x768], R8 ;  /* 0x0007680801007387 */ /* 0x0005e20000100a00 */
[-C--:B0-----:R-:W-:Y:S02]  /*2c70*/  IADD3 R2, P2, R18, R26.reuse, RZ ;  /* 0x0000001a12027210 */ /* 0x081fe40007f5e0ff */
[-C--:B-1----:R-:W-:Y:S01]  /*2c80*/  IADD3 R6, P4, R28, R26.reuse, RZ ;  /* 0x0000001a1c067210 */ /* 0x082fe20007f9e0ff */
[----:B------:R-:W-:Y:S01]  /*2c90*/  IMAD R28, R0, 0x3f, RZ ;  /* 0x0000003f001c7824 */ /* 0x000fe200078e02ff */
[-C--:B------:R-:W-:Y:S02]  /*2ca0*/  LEA.HI.X.SX32 R3, R10, R27.reuse, 0x1, P2 ;  /* 0x0000001b0a037211 */ /* 0x080fe400010f0eff */
[-C--:B--2---:R-:W-:Y:S02]  /*2cb0*/  IADD3 R8, P5, R11, R26.reuse, RZ ;  /* 0x0000001a0b087210 */ /* 0x084fe40007fbe0ff */
[-C--:B------:R-:W-:Y:S01]  /*2cc0*/  LEA.HI.X.SX32 R25, R18, R27.reuse, 0x1, P3 ;  /* 0x0000001b12197211 */ /* 0x080fe200018f0eff */
[----:B------:R-:W-:Y:S01]  /*2cd0*/  IMAD R18, R0, 0x222, RZ ;  /* 0x0000022200127824 */ /* 0x000fe200078e02ff */
[----:B------:R-:W-:Y:S01]  /*2ce0*/  LEA.HI.X.SX32 R9, R28, R27, 0x1, P5 ;  /* 0x0000001b1c097211 */ /* 0x000fe200028f0eff */
[----:B------:R-:W-:Y:S01]  /*2cf0*/  IMAD R10, R0, 0x1f8, RZ ;  /* 0x000001f8000a7824 */ /* 0x000fe200078e02ff */
[----:B------:R0:W-:Y:S04]  /*2d00*/  STL.64 [R1+0x3f8], R2 ;  /* 0x0003f80201007387 */ /* 0x0001e80000100a00 */
[----:B------:R-:W-:Y:S01]  /*2d10*/  STL.64 [R1+0x1d00], R24 ;  /* 0x001d001801007387 */ /* 0x000fe20000100a00 */
[----:B------:R-:W-:-:S03]  /*2d20*/  IADD3 R12, P3, R10, R26, RZ ;  /* 0x0000001a0a0c7210 */ /* 0x000fc60007f7e0ff */
[----:B------:R1:W-:Y:S01]  /*2d30*/  STL.64 [R1+0x920], R8 ;  /* 0x0009200801007387 */ /* 0x0003e20000100a00 */
[-C--:B0-----:R-:W-:Y:S01]  /*2d40*/  IADD3 R2, P2, R14, R26.reuse, RZ ;  /* 0x0000001a0e027210 */ /* 0x081fe20007f5e0ff */
[C---:B------:R-:W-:Y:S02]  /*2d50*/  IMAD R23, R0.reuse, 0x3f0, RZ ;  /* 0x000003f000177824 */ /* 0x040fe400078e02ff */
[----:B------:R-:W-:Y:S01]  /*2d60*/  IMAD R28, R0, 0x232, RZ ;  /* 0x00000232001c7824 */ /* 0x000fe200078e02ff */
[-C--:B------:R-:W-:Y:S02]  /*2d70*/  LEA.HI.X.SX32 R3, R11, R27.reuse, 0x1, P2 ;  /* 0x0000001b0b037211 */ /* 0x080fe400010f0eff */
[-C--:B-1----:R-:W-:Y:S01]  /*2d80*/  IADD3 R8, P5, R18, R26.reuse, RZ ;  /* 0x0000001a12087210 */ /* 0x082fe20007fbe0ff */
[----:B------:R-:W-:Y:S01]  /*2d90*/  IMAD R18, R0, 0x242, RZ ;  /* 0x0000024200127824 */ /* 0x000fe200078e02ff */
[----:B------:R-:W-:Y:S01]  /*2da0*/  LEA.HI.X.SX32 R13, R14, R27, 0x1, P3 ;  /* 0x0000001b0e0d7211 */ /* 0x000fe200018f0eff */
[----:B------:R-:W-:Y:S01]  /*2db0*/  IMAD R21, R0, 0x202, RZ ;  /* 0x0000020200157824 */ /* 0x000fe200078e02ff */
[----:B------:R0:W-:Y:S01]  /*2dc0*/  STL.64 [R1+0x758], R2 ;  /* 0x0007580201007387 */ /* 0x0001e20000100a00 */
[----:B------:R-:W-:-:S02]  /*2dd0*/  IADD3 R22, P6, R23, R26, RZ ;  /* 0x0000001a17167210 */ /* 0x000fc40007fde0ff */
[-C--:B------:R-:W-:Y:S01]  /*2de0*/  IADD3 R16, P3, R18, R26.reuse, RZ ;  /* 0x0000001a12107210 */ /* 0x080fe20007f7e0ff */
[----:B------:R-:W-:Y:S01]  /*2df0*/  IMAD R18, R0, 0x252, RZ ;  /* 0x0000025200127824 */ /* 0x000fe200078e02ff */
[-C--:B------:R-:W-:Y:S02]  /*2e00*/  IADD3 R20, P1, R21, R26.reuse, RZ ;  /* 0x0000001a15147210 */ /* 0x080fe40007f3e0ff */
[----:B------:R-:W-:Y:S02]  /*2e10*/  LEA.HI.X.SX32 R23, R10, R27, 0x1, P6 ;  /* 0x0000001b0a177211 */ /* 0x000fe400030f0eff */
[-C--:B0-----:R-:W-:Y:S01]  /*2e20*/  IADD3 R2, P2, R28, R26.reuse, RZ ;  /* 0x0000001a1c027210 */ /* 0x081fe20007f5e0ff */
[----:B------:R-:W-:Y:S01]  /*2e30*/  IMAD R28, R0, 0x101, RZ ;  /* 0x00000101001c7824 */ /* 0x000fe200078e02ff */
[----:B------:R-:W-:Y:S01]  /*2e40*/  IADD3 R10, P6, R18, R26, RZ ;  /* 0x0000001a120a7210 */ /* 0x000fe20007fde0ff */
[----:B------:R-:W-:-:S03]  /*2e50*/  IMAD R18, R0, 0x109, RZ ;  /* 0x0000010900127824 */ /* 0x000fc600078e02ff */
[-C--:B------:R-:W-:Y:S01]  /*2e60*/  LEA.HI.X.SX32 R21, R28, R27.reuse, 0x1, P1 ;  /* 0x0000001b1c157211 */ /* 0x080fe200008f0eff */
[----:B------:R-:W-:Y:S01]  /*2e70*/  STL.64 [R1+0x3e0], R12 ;  /* 0x0003e00c01007387 */ /* 0x000fe20000100a00 */
[----:B------:R-:W-:-:S03]  /*2e80*/  LEA.HI.X.SX32 R7, R18, R27, 0x1, P4 ;  /* 0x0000001b12077211 */ /* 0x000fc600020f0eff */
[----:B------:R-:W-:Y:S04]  /*2e90*/  STL.64 [R1+0x1d10], R22 ;  /* 0x001d101601007387 */ /* 0x000fe80000100a00 */
[----:B------:R0:W-:Y:S01]  /*2ea0*/  STL.64 [R1+0x3c0], R20 ;  /* 0x0003c01401007387 */ /* 0x0001e20000100a00 */
[----:B------:R-:W-:-:S03]  /*2eb0*/  IMAD R18, R0, 0x111, RZ ;  /* 0x0000011100127824 */ /* 0x000fc600078e02ff */
[----:B------:R1:W-:Y:S01]  /*2ec0*/  STL.64 [R1+0x380], R6 ;  /* 0x0003800601007387 */ /* 0x0003e20000100a00 */
[----:B0-----:R-:W-:-:S05]  /*2ed0*/  IMAD R21, R0, 0x272, RZ ;  /* 0x0000027200157824 */ /* 0x001fca00078e02ff */
[----:B-1----:R-:W-:Y:S01]  /*2ee0*/  IADD3 R6, P4, R21, R26, RZ ;  /* 0x0000001a15067210 */ /* 0x002fe20007f9e0ff */
[----:B------:R-:W-:Y:S01]  /*2ef0*/  IMAD R21, R0, 0x119, RZ ;  /* 0x0000011900157824 */ /* 0x000fe200078e02ff */
[----:B------:R-:W-:Y:S01]  /*2f00*/  LEA.HI.X.SX32 R9, R18, R27, 0x1, P5 ;  /* 0x0000001b12097211 */ /* 0x000fe200028f0eff */
[----:B------:R-:W-:-:S03]  /*2f10*/  IMAD R18, R0, 0x292, RZ ;  /* 0x0000029200127824 */ /* 0x000fc600078e02ff */
[----:B------:R-:W-:Y:S01]  /*2f20*/  LEA.HI.X.SX32 R3, R21, R27, 0x1, P2 ;  /* 0x0000001b15037211 */ /* 0x000fe200010f0eff */
[----:B------:R-:W-:Y:S01]  /*2f30*/  STL.64 [R1+0x358], R8 ;  /* 0x0003580801007387 */ /* 0x000fe20000100a00 */
[----:B------:R-:W-:-:S03]  /*2f40*/  IMAD R21, R0, 0x121, RZ ;  /* 0x0000012100157824 */ /* 0x000fc600078e02ff */
[----:B------:R0:W-:Y:S02]  /*2f50*/  STL.64 [R1+0x338], R2 ;  /* 0x0003380201007387 */ /* 0x0001e40000100a00 */
[----:B------:R-:W-:Y:S01]  /*2f60*/  LEA.HI.X.SX32 R17, R21, R27, 0x1, P3 ;  /* 0x0000001b15117211 */ /* 0x000fe200018f0eff */
[----:B------:R-:W-:Y:S01]  /*2f70*/  IMAD R21, R0, 0x2b2, RZ ;  /* 0x000002b200157824 */ /* 0x000fe200078e02ff */
[----:B0-----:R-:W-:Y:S01]  /*2f80*/  IADD3 R2, P2, R18, R26, RZ ;  /* 0x0000001a12027210 */ /* 0x001fe20007f5e0ff */
[C---:B------:R-:W-:Y:S02]  /*2f90*/  IMAD R18, R0.reuse, 0x129, RZ ;  /* 0x0000012900127824 */ /* 0x040fe400078e02ff */
[----:B------:R-:W-:-:S03]  /*2fa0*/  IMAD R14, R0, 0x262, RZ ;  /* 0x00000262000e7824 */ /* 0x000fc600078e02ff */
[-C--:B------:R-:W-:Y:S01]  /*2fb0*/  LEA.HI.X.SX32 R11, R18, R27.reuse, 0x1, P6 ;  /* 0x0000001b120b7211 */ /* 0x080fe200030f0eff */
[----:B------:R-:W-:Y:S01]  /*2fc0*/  STL.64 [R1+0x318], R16 ;  /* 0x0003181001007387 */ /* 0x000fe20000100a00 */
[----:B------:R-:W-:Y:S01]  /*2fd0*/  IMAD R18, R0, 0x131, RZ ;  /* 0x0000013100127824 */ /* 0x000fe200078e02ff */
[-C--:B------:R-:W-:Y:S02]  /*2fe0*/  IADD3 R12, P1, R14, R26.reuse, RZ ;  /* 0x0000001a0e0c7210 */ /* 0x080fe40007f3e0ff */
[----:B------:R0:W-:Y:S02]  /*2ff0*/  STL.64 [R1+0x2f8], R10 ;  /* 0x0002f80a01007387 */ /* 0x0001e40000100a00 */
[----:B------:R-:W-:Y:S01]  /*3000*/  LEA.HI.X.SX32 R13, R18, R27, 0x1, P1 ;  /* 0x0000001b120d7211 */ /* 0x000fe200008f0eff */
[C---:B------:R-:W-:Y:S01]  /*3010*/  IMAD R18, R0.reuse, 0x2d2, RZ ;  /* 0x000002d200127824 */ /* 0x040fe200078e02ff */
[----:B0-----:R-:W-:Y:S01]  /*3020*/  IADD3 R10, P6, R21, R26, RZ ;  /* 0x0000001a150a7210 */ /* 0x001fe20007fde0ff */
[----:B------:R-:W-:-:S02]  /*3030*/  IMAD R21, R0, 0x139, RZ ;  /* 0x0000013900157824 */ /* 0x000fc400078e02ff */
[----:B------:R-:W-:-:S03]  /*3040*/  IMAD R14, R0, 0x282, RZ ;  /* 0x00000282000e7824 */ /* 0x000fc600078e02ff */
[-C--:B------:R-:W-:Y:S01]  /*3050*/  LEA.HI.X.SX32 R7, R21, R27.reuse, 0x1, P4 ;  /* 0x0000001b15077211 */ /* 0x080fe200020f0eff */
[----:B------:R-:W-:Y:S01]  /*3060*/  STL.64 [R1+0x2d8], R12 ;  /* 0x0002d80c01007387 */ /* 0x000fe20000100a00 */
[----:B------:R-:W-:Y:S01]  /*3070*/  IMAD R21, R0, 0x141, RZ ;  /* 0x0000014100157824 */ /* 0x000fe200078e02ff */
[-C--:B------:R-:W-:Y:S02]  /*3080*/  IADD3 R8, P5, R14, R26.reuse, RZ ;  /* 0x0000001a0e087210 */ /* 0x080fe40007fbe0ff */
[----:B------:R0:W-:Y:S02]  /*3090*/  STL.64 [R1+0x2b8], R6 ;  /* 0x0002b80601007387 */ /* 0x0001e40000100a00 */
[----:B------:R-:W-:Y:S01]  /*30a0*/  LEA.HI.X.SX32 R9, R21, R27, 0x1, P5 ;  /* 0x0000001b15097211 */ /* 0x000fe200028f0eff */
[----:B------:R-:W-:Y:S01]  /*30b0*/  IMAD R21, R0, 0x2f2, RZ ;  /* 0x000002f200157824 */ /* 0x000fe200078e02ff */
        /* <DEDUP_REMOVED lines=37> */
[----:B------:R0:W-:Y:S01]  /*3310*/  STL.64 [R1+0x1e0], R2 ;  /* 0x0001e00201007387 */ /* 0x0001e20000100a00 */
[C---:B------:R-:W-:Y:S01]  /*3320*/  IMAD R14, R0.reuse, 0x322, RZ ;  /* 0x00000322000e7824 */ /* 0x040fe200078e02ff */
[----:B------:R-:W-:Y:S01]  /*3330*/  LEA.HI.X.SX32 R17, R21, R27, 0x1, P3 ;  /* 0x0000001b15117211 */ /* 0x000fe200018f0eff */
[----:B------:R-:W-:Y:S01]  /*3340*/  IMAD R21, R0, 0x372, RZ ;  /* 0x0000037200157824 */ /* 0x000fe200078e02ff */
[-C--:B0-----:R-:W-:Y:S01]  /*3350*/  IADD3 R2, P2, R18, R26.reuse, RZ ;  /* 0x0000001a12027210 */ /* 0x081fe20007f5e0ff */
[----:B------:R-:W-:Y:S01]  /*3360*/  IMAD R18, R0, 0x189, RZ ;  /* 0x0000018900127824 */ /* 0x000fe200078e02ff */
[----:B------:R-:W-:Y:S01]  /*3370*/  IADD3 R12, P1, R14, R26, RZ ;  /* 0x0000001a0e0c7210 */ /* 0x000fe20007f3e0ff */
[----:B------:R-:W-:-:S03]  /*3380*/  IMAD R14, R0, 0x342, RZ ;  /* 0x00000342000e7824 */ /* 0x000fc600078e02ff */
[-C--:B------:R-:W-:Y:S01]  /*3390*/  LEA.HI.X.SX32 R11, R18, R27.reuse, 0x1, P6 ;  /* 0x0000001b120b7211 */ /* 0x080fe200030f0eff */
[----:B------:R-:W-:Y:S01]  /*33a0*/  STL.64 [R1+0x1c8], R16 ;  /* 0x0001c81001007387 */ /* 0x000fe20000100a00 */
[----:B------:R-:W-:Y:S01]  /*33b0*/  IMAD R18, R0, 0x191, RZ ;  /* 0x0000019100127824 */ /* 0x000fe200078e02ff */
[-C--:B------:R-:W-:Y:S02]  /*33c0*/  IADD3 R8, P5, R14, R26.reuse, RZ ;  /* 0x0000001a0e087210 */ /* 0x080fe40007fbe0ff */
[----:B------:R0:W-:Y:S01]  /*33d0*/  STL.64 [R1+0x1b0], R10 ;  /* 0x0001b00a01007387 */ /* 0x0001e20000100a00 */
[----:B------:R-:W-:Y:S01]  /*33e0*/  IMAD R14, R0, 0x362, RZ ;  /* 0x00000362000e7824 */ /* 0x000fe200078e02ff */
[----:B------:R-:W-:Y:S01]  /*33f0*/  LEA.HI.X.SX32 R13, R18, R27, 0x1, P1 ;  /* 0x0000001b120d7211 */ /* 0x000fe200008f0eff */
[C---:B------:R-:W-:Y:S01]  /*3400*/  IMAD R18, R0.reuse, 0x392, RZ ;  /* 0x0000039200127824 */ /* 0x040fe200078e02ff */
[-C--:B0-----:R-:W-:Y:S01]  /*3410*/  IADD3 R10, P6, R21, R26.reuse, RZ ;  /* 0x0000001a150a7210 */ /* 0x081fe20007fde0ff */
[----:B------:R-:W-:Y:S01]  /*3420*/  IMAD R21, R0, 0x199, RZ ;  /* 0x0000019900157824 */ /* 0x000fe200078e02ff */
[----:B------:R-:W-:Y:S01]  /*3430*/  IADD3 R16, P3, R14, R26, RZ ;  /* 0x0000001a0e107210 */ /* 0x000fe20007f7e0ff */
[----:B------:R-:W-:-:S03]  /*3440*/  IMAD R14, R0, 0x382, RZ ;  /* 0x00000382000e7824 */ /* 0x000fc600078e02ff */
[-C--:B------:R-:W-:Y:S01]  /*3450*/  LEA.HI.X.SX32 R7, R21, R27.reuse, 0x1, P4 ;  /* 0x0000001b15077211 */ /* 0x080fe200020f0eff */
[----:B------:R-:W-:Y:S01]  /*3460*/  IMAD R21, R0, 0x1a1, RZ ;  /* 0x000001a100157824 */ /* 0x000fe200078e02ff */
[----:B------:R0:W-:Y:S04]  /*3470*/  STL.64 [R1+0x198], R12 ;  /* 0x0001980c01007387 */ /* 0x0001e80000100a00 */
[----:B------:R1:W-:Y:S01]  /*3480*/  STL.64 [R1+0x180], R6 ;  /* 0x0001800601007387 */ /* 0x0003e20000100a00 */
[-C--:B------:R-:W-:Y:S02]  /*3490*/  LEA.HI.X.SX32 R9, R21, R27.reuse, 0x1, P5 ;  /* 0x0000001b15097211 */ /* 0x080fe400028f0eff */
[-C--:B0-----:R-:W-:Y:S01]  /*34a0*/  IADD3 R12, P1, R14, R26.reuse, RZ ;  /* 0x0000001a0e0c7210 */ /* 0x081fe20007f3e0ff */
[----:B------:R-:W-:Y:S01]  /*34b0*/  IMAD R14, R0, 0x3a2, RZ ;  /* 0x000003a2000e7824 */ /* 0x000fe200078e02ff */
[-C--:B-1----:R-:W-:Y:S01]  /*34c0*/  IADD3 R6, P4, R18, R26.reuse, RZ ;  /* 0x0000001a12067210 */ /* 0x082fe20007f9e0ff */
[----:B------:R-:W-:Y:S01]  /*34d0*/  IMAD R18, R0, 0x1a9, RZ ;  /* 0x000001a900127824 */ /* 0x000fe200078e02ff */
[----:B------:R0:W-:Y:S04]  /*34e0*/  STL.64 [R1+0x168], R8 ;  /* 0x0001680801007387 */ /* 0x0001e80000100a00 */
[----:B------:R-:W-:Y:S01]  /*34f0*/  LEA.HI.X.SX32 R3, R18, R27, 0x1, P2 ;  /* 0x0000001b12037211 */ /* 0x000fe200010f0eff */
[----:B------:R-:W-:Y:S01]  /*3500*/  IMAD R18, R0, 0x1b1, RZ ;  /* 0x000001b100127824 */ /* 0x000fe200078e02ff */
[----:B0-----:R-:W-:Y:S01]  /*3510*/  IADD3 R8, P5, R14, R26, RZ ;  /* 0x0000001a0e087210 */ /* 0x001fe20007fbe0ff */
[----:B------:R-:W-:-:S03]  /*3520*/  IMAD R14, R0, 0x1b9, RZ ;  /* 0x000001b9000e7824 */ /* 0x000fc600078e02ff */
[-C--:B------:R-:W-:Y:S01]  /*3530*/  LEA.HI.X.SX32 R17, R18, R27.reuse, 0x1, P3 ;  /* 0x0000001b12117211 */ /* 0x080fe200018f0eff */
[----:B------:R-:W-:Y:S01]  /*3540*/  STL.64 [R1+0x150], R2 ;  /* 0x0001500201007387 */ /* 0x000fe20000100a00 */
[----:B------:R-:W-:-:S03]  /*3550*/  LEA.HI.X.SX32 R11, R14, R27, 0x1, P6 ;  /* 0x0000001b0e0b7211 */ /* 0x000fc600030f0eff */
[----:B------:R-:W-:Y:S01]  /*3560*/  STL.64 [R1+0x138], R16 ;  /* 0x0001381001007387 */ /* 0x000fe20000100a00 */
[----:B------:R-:W-:-:S03]  /*3570*/  IMAD R14, R0, 0x1c1, RZ ;  /* 0x000001c1000e7824 */ /* 0x000fc600078e02ff */
[----:B------:R0:W-:Y:S01]  /*3580*/  STL.64 [R1+0x120], R10 ;  /* 0x0001200a01007387 */ /* 0x0001e20000100a00 */
[C---:B------:R-:W-:Y:S02]  /*3590*/  IMAD R28, R0.reuse, 0x3e2, RZ ;  /* 0x000003e2001c7824 */ /* 0x040fe400078e02ff */
[----:B------:R-:W-:Y:S01]  /*35a0*/  IMAD R21, R0, 0x3b2, RZ ;  /* 0x000003b200157824 */ /* 0x000fe200078e02ff */
[----:B------:R-:W-:Y:S01]  /*35b0*/  LEA.HI.X.SX32 R13, R14, R27, 0x1, P1 ;  /* 0x0000001b0e0d7211 */ /* 0x000fe200008f0eff */
[----:B0-----:R-:W-:Y:S01]  /*35c0*/  IMAD R10, R0, 0x1c9, RZ ;  /* 0x000001c9000a7824 */ /* 0x001fe200078e02ff */
[----:B------:R-:W-:Y:S01]  /*35d0*/  IADD3 R16, P1, R28, R26, RZ ;  /* 0x0000001a1c107210 */ /* 0x000fe20007f3e0ff */
[----:B------:R-:W-:-:S03]  /*35e0*/  IMAD R28, R0, 0x1d9, RZ ;  /* 0x000001d9001c7824 */ /* 0x000fc600078e02ff */
[----:B------:R-:W-:Y:S01]  /*35f0*/  LEA.HI.X.SX32 R7, R10, R27, 0x1, P4 ;  /* 0x0000001b0a077211 */ /* 0x000fe200020f0eff */
[C---:B------:R-:W-:Y:S01]  /*3600*/  IMAD R10, R0.reuse, 0x1d1, RZ ;  /* 0x000001d1000a7824 */ /* 0x040fe200078e02ff */
[----:B------:R-:W-:Y:S01]  /*3610*/  IADD3 R2, P2, R21, R26, RZ ;  /* 0x0000001a15027210 */ /* 0x000fe20007f5e0ff */
[----:B------:R-:W-:-:S03]  /*3620*/  IMAD R21, R0, 0x3c2, RZ ;  /* 0x000003c200157824 */ /* 0x000fc600078e02ff */
[-C--:B------:R-:W-:Y:S02]  /*3630*/  LEA.HI.X.SX32 R9, R10, R27.reuse, 0x1, P5 ;  /* 0x0000001b0a097211 */ /* 0x080fe400028f0eff */
[----:B------:R-:W-:Y:S01]  /*3640*/  LEA.HI.X.SX32 R3, R28, R27, 0x1, P2 ;  /* 0x0000001b1c037211 */ /* 0x000fe200010f0eff */
[----:B------:R-:W-:Y:S01]  /*3650*/  STL.64 [R1+0x108], R12 ;  /* 0x0001080c01007387 */ /* 0x000fe20000100a00 */
[----:B------:R-:W-:-:S03]  /*3660*/  IMAD R10, R0, 0x214, RZ ;  /* 0x00000214000a7824 */ /* 0x000fc600078e02ff */
[----:B------:R-:W-:Y:S01]  /*3670*/  STL.64 [R1+0xf0], R6 ;  /* 0x0000f00601007387 */ /* 0x000fe20000100a00 */
[----:B------:R-:W-:-:S03]  /*3680*/  IADD3 R20, P3, R21, R26, RZ ;  /* 0x0000001a15147210 */ /* 0x000fc60007f7e0ff */
[----:B------:R-:W-:Y:S04]  /*3690*/  STL.64 [R1+0xd8], R8 ;  /* 0x0000d80801007387 */ /* 0x000fe80000100a00 */
[----:B------:R0:W-:Y:S01]  /*36a0*/  STL.64 [R1+0xc0], R2 ;  /* 0x0000c00201007387 */ /* 0x0001e20000100a00 */
[----:B------:R-:W-:Y:S01]  /*36b0*/  IMAD R18, R0, 0x3d2, RZ ;  /* 0x000003d200127824 */ /* 0x000fe200078e02ff */
[-C--:B------:R-:W-:Y:S01]  /*36c0*/  IADD3 R4, P2, R10, R26.reuse, RZ ;  /* 0x0000001a0a047210 */ /* 0x080fe20007f5e0ff */
[C---:B------:R-:W-:Y:S02]  /*36d0*/  IMAD R28, R0.reuse, 0x224, RZ ;  /* 0x00000224001c7824 */ /* 0x040fe400078e02ff */
[C---:B------:R-:W-:Y:S02]  /*36e0*/  IMAD R10, R0.reuse, 0x1e9, RZ ;  /* 0x000001e9000a7824 */ /* 0x040fe400078e02ff */
[----:B0-----:R-:W-:Y:S01]  /*36f0*/  IMAD R2, R0, 0x1e1, RZ ;  /* 0x000001e100027824 */ /* 0x001fe200078e02ff */
[----:B------:R-:W-:-:S04]  /*3700*/  IADD3 R18, P6, R18, R26, RZ ;  /* 0x0000001a12127210 */ /* 0x000fc80007fde0ff */
[-C--:B------:R-:W-:Y:S01]  /*3710*/  LEA.HI.X.SX32 R21, R2, R27.reuse, 0x1, P3 ;  /* 0x0000001b02157211 */ /* 0x080fe200018f0eff */
[----:B------:R-:W-:Y:S01]  /*3720*/  STL [R1+0x378], R4 ;  /* 0x0003780401007387 */ /* 0x000fe20000100800 */
[----:B------:R-:W-:-:S03]  /*3730*/  LEA.HI.X.SX32 R19, R10, R27, 0x1, P6 ;  /* 0x0000001b0a137211 */ /* 0x000fc600030f0eff */
[----:B------:R0:W-:Y:S01]  /*3740*/  STL.64 [R1+0x1c90], R20 ;  /* 0x001c901401007387 */ /* 0x0001e20000100a00 */
[C---:B------:R-:W-:Y:S02]  /*3750*/  IMAD R10, R0.reuse, 0x1f1, RZ ;  /* 0x000001f1000a7824 */ /* 0x040fe400078e02ff */
[----:B------:R-:W-:Y:S01]  /*3760*/  IMAD R14, R0, 0x3f2, RZ ;  /* 0x000003f2000e7824 */ /* 0x000fe200078e02ff */
[----:B------:R1:W-:Y:S01]  /*3770*/  STL.64 [R1+0x1c98], R18 ;  /* 0x001c981201007387 */ /* 0x0003e20000100a00 */
[----:B0-----:R-:W-:Y:S01]  /*3780*/  IADD3 R20, P3, R28, R26, RZ ;  /* 0x0000001a1c147210 */ /* 0x001fe20007f7e0ff */
[----:B------:R-:W-:Y:S01]  /*3790*/  IMAD R28, R0, 0x82, RZ ;  /* 0x00000082001c7824 */ /* 0x000fe200078e02ff */
[----:B------:R-:W-:Y:S01]  /*37a0*/  LEA.HI.X.SX32 R17, R10, R27, 0x1, P1 ;  /* 0x0000001b0a117211 */ /* 0x000fe200008f0eff */
[----:B------:R-:W-:-:S03]  /*37b0*/  IMAD R10, R0, 0x1f9, RZ ;  /* 0x000001f9000a7824 */ /* 0x000fc600078e02ff */
[-C--:B------:R-:W-:Y:S01]  /*37c0*/  IADD3 R2, P6, R28, R26.reuse, RZ ;  /* 0x0000001a1c027210 */ /* 0x080fe20007fde0ff */
[----:B------:R-:W-:Y:S01]  /*37d0*/  IMAD R28, R0, 0x41, RZ ;  /* 0x00000041001c7824 */ /* 0x000fe200078e02ff */
[-C--:B------:R-:W-:Y:S01]  /*37e0*/  IADD3 R14, P4, R14, R26.reuse, RZ ;  /* 0x0000001a0e0e7210 */ /* 0x080fe20007f9e0ff */
[C---:B-1----:R-:W-:Y:S02]  /*37f0*/  IMAD R19, R0.reuse, 0x92, RZ ;  /* 0x0000009200137824 */ /* 0x042fe400078e02ff */
[----:B------:R-:W-:Y:S01]  /*3800*/  IMAD R18, R0, 0xa2, RZ ;  /* 0x000000a200127824 */ /* 0x000fe200078e02ff */
[-C--:B------:R-:W-:Y:S01]  /*3810*/  LEA.HI.X.SX32 R3, R28, R27.reuse, 0x1, P6 ;  /* 0x0000001b1c037211 */ /* 0x080fe200030f0eff */
[C---:B------:R-:W-:Y:S01]  /*3820*/  IMAD R8, R0.reuse, 0x49, RZ ;  /* 0x0000004900087824 */ /* 0x040fe200078e02ff */
[----:B------:R-:W-:Y:S01]  /*3830*/  IADD3 R4, P1, R19, R26, RZ ;  /* 0x0000001a13047210 */ /* 0x000fe20007f3e0ff */
[----:B------:R-:W-:Y:S01]  /*3840*/  IMAD R28, R0, 0x51, RZ ;  /* 0x00000051001c7824 */ /* 0x000fe200078e02ff */
[----:B------:R-:W-:-:S02]  /*3850*/  LEA.HI.X.SX32 R15, R10, R27, 0x1, P4 ;  /* 0x0000001b0a0f7211 */ /* 0x000fc400020f0eff */
[----:B------:R-:W-:Y:S01]  /*3860*/  IADD3 R10, P4, R18, R26, RZ ;  /* 0x0000001a120a7210 */ /* 0x000fe20007f9e0ff */
[----:B------:R-:W-:Y:S01]  /*3870*/  IMAD R22, R0, 0xb2, RZ ;  /* 0x000000b200167824 */ /* 0x000fe200078e02ff */
[----:B------:R-:W-:Y:S01]  /*3880*/  STL.64 [R1+0x1ca0], R16 ;  /* 0x001ca01001007387 */ /* 0x000fe20000100a00 */
[-C--:B------:R-:W-:Y:S02]  /*3890*/  LEA.HI.X.SX32 R5, R8, R27.reuse, 0x1, P1 ;  /* 0x0000001b08057211 */ /* 0x080fe400008f0eff */
[----:B------:R-:W-:Y:S01]  /*38a0*/  LEA.HI.X.SX32 R11, R28, R27, 0x1, P4 ;  /* 0x0000001b1c0b7211 */ /* 0x000fe200020f0eff */
[----:B------:R-:W-:Y:S01]  /*38b0*/  STL.64 [R1+0x1ca8], R14 ;  /* 0x001ca80e01007387 */ /* 0x000fe20000100a00 */
[----:B------:R-:W-:-:S03]  /*38c0*/  IMAD R24, R0, 0xc2, RZ ;  /* 0x000000c200187824 */ /* 0x000fc600078e02ff */
[----:B------:R-:W-:Y:S01]  /*38d0*/  STL.64 [R1+0x1f70], R18 ;  /* 0x001f701201007387 */ /* 0x000fe20000100a00 */
[----:B------:R-:W-:-:S03]  /*38e0*/  IMAD R28, R0, 0x59, RZ ;  /* 0x00000059001c7824 */ /* 0x000fc600078e02ff */
[----:B------:R0:W-:Y:S04]  /*38f0*/  STL.64 [R1+0x910], R2 ;  /* 0x0009100201007387 */ /* 0x0001e80000100a00 */
[----:B------:R-:W-:Y:S01]  /*3900*/  STL [R1+0x1f78], R22 ;  /* 0x001f781601007387 */ /* 0x000fe20000100800 */
[----:B------:R-:W-:-:S03]  /*3910*/  IADD3 R8, P1, R24, R26, RZ ;  /* 0x0000001a18087210 */ /* 0x000fc60007f3e0ff */
[----:B------:R1:W-:Y:S01]  /*3920*/  STL.64 [R1+0x8d8], R4 ;  /* 0x0008d80401007387 */ /* 0x0003e20000100a00 */
[----:B0-----:R-:W-:-:S03]  /*3930*/  IADD3 R2, P6, R22, R26, RZ ;  /* 0x0000001a16027210 */ /* 0x001fc60007fde0ff */
[----:B------:R0:W-:Y:S01]  /*3940*/  STL.64 [R1+0x8a0], R10 ;  /* 0x0008a00a01007387 */ /* 0x0001e20000100a00 */
[----:B------:R-:W-:Y:S01]  /*3950*/  IMAD R13, R0, 0xe2, RZ ;  /* 0x000000e2000d7824 */ /* 0x000fe200078e02ff */
[----:B------:R-:W-:Y:S01]  /*3960*/  LEA.HI.X.SX32 R3, R28, R27, 0x1, P6 ;  /* 0x0000001b1c037211 */ /* 0x000fe200030f0eff */
[C---:B-1----:R-:W-:Y:S02]  /*3970*/  IMAD R4, R0.reuse, 0xd2, RZ ;  /* 0x000000d200047824 */ /* 0x042fe400078e02ff */
[----:B0-----:R-:W-:-:S03]  /*3980*/  IMAD R10, R0, 0x61, RZ ;  /* 0x00000061000a7824 */ /* 0x001fc600078e02ff */
[-C--:B------:R-:W-:Y:S01]  /*3990*/  IADD3 R14, P4, R4, R26.reuse, RZ ;  /* 0x0000001a040e7210 */ /* 0x080fe20007f9e0ff */
[C---:B------:R-:W-:Y:S01]  /*39a0*/  IMAD R28, R0.reuse, 0x69, RZ ;  /* 0x00000069001c7824 */ /* 0x040fe200078e02ff */
[----:B------:R0:W-:Y:S01]  /*39b0*/  STL.64 [R1+0x868], R2 ;  /* 0x0008680201007387 */ /* 0x0001e20000100a00 */
[----:B------:R-:W-:Y:S01]  /*39c0*/  IMAD R25, R0, 0xf2, RZ ;  /* 0x000000f200197824 */ /* 0x000fe200078e02ff */
[-C--:B------:R-:W-:Y:S01]  /*39d0*/  LEA.HI.X.SX32 R9, R10, R27.reuse, 0x1, P1 ;  /* 0x0000001b0a097211 */ /* 0x080fe200008f0eff */
[----:B------:R-:W-:Y:S01]  /*39e0*/  IMAD R10, R0, 0x71, RZ ;  /* 0x00000071000a7824 */ /* 0x000fe200078e02ff */
[----:B------:R-:W-:Y:S01]  /*39f0*/  LEA.HI.X.SX32 R15, R28, R27, 0x1, P4 ;  /* 0x0000001b1c0f7211 */ /* 0x000fe200020f0eff */
[C---:B------:R-:W-:Y:S02]  /*3a00*/  IMAD R28, R0.reuse, 0x79, RZ ;  /* 0x00000079001c7824 */ /* 0x040fe400078e02ff */
[----:B------:R1:W-:Y:S01]  /*3a10*/  STL.64 [R1+0x830], R8 ;  /* 0x0008300801007387 */ /* 0x0003e20000100a00 */
[C---:B------:R-:W-:Y:S01]  /*3a20*/  IMAD R7, R0.reuse, 0x102, RZ ;  /* 0x0000010200077824 */ /* 0x040fe200078e02ff */
[----:B0-----:R-:W-:Y:S01]  /*3a30*/  IADD3 R2, P6, R13, R26, RZ ;  /* 0x0000001a0d027210 */ /* 0x001fe20007fde0ff */
[----:B------:R-:W-:-:S03]  /*3a40*/  IMAD R21, R0, 0x112, RZ ;  /* 0x0000011200157824 */ /* 0x000fc600078e02ff */
[-C--:B------:R-:W-:Y:S02]  /*3a50*/  LEA.HI.X.SX32 R3, R10, R27.reuse, 0x1, P6 ;  /* 0x0000001b0a037211 */ /* 0x080fe400030f0eff */
[-C--:B-1----:R-:W-:Y:S01]  /*3a60*/  IADD3 R8, P1, R25, R26.reuse, RZ ;  /* 0x0000001a19087210 */ /* 0x082fe20007f3e0ff */
[----:B------:R0:W-:Y:S01]  /*3a70*/  STL.64 [R1+0x7f8], R14 ;  /* 0x0007f80e01007387 */ /* 0x0001e20000100a00 */
[----:B------:R-:W-:Y:S02]  /*3a80*/  IMAD R29, R0, 0x89, RZ ;  /* 0x00000089001d7824 */ /* 0x000fe400078e02ff */
[----:B------:R-:W-:Y:S01]  /*3a90*/  LEA.HI.X.SX32 R9, R28, R27, 0x1, P1 ;  /* 0x0000001b1c097211 */ /* 0x000fe200008f0eff */
[----:B------:R-:W-:Y:S01]  /*3aa0*/  IMAD R28, R0, 0x81, RZ ;  /* 0x00000081001c7824 */ /* 0x000fe200078e02ff */
[----:B------:R1:W-:Y:S01]  /*3ab0*/  STL.64 [R1+0x7c0], R2 ;  /* 0x0007c00201007387 */ /* 0x0003e20000100a00 */
[-C--:B0-----:R-:W-:Y:S02]  /*3ac0*/  IADD3 R14, P4, R7, R26.reuse, RZ ;  /* 0x0000001a070e7210 */ /* 0x081fe40007f9e0ff */
[----:B-1----:R-:W-:-:S02]  /*3ad0*/  IADD3 R2, P6, R21, R26, RZ ;  /* 0x0000001a15027210 */ /* 0x002fc40007fde0ff */
[-C--:B------:R-:W-:Y:S01]  /*3ae0*/  LEA.HI.X.SX32 R15, R28, R27.reuse, 0x1, P4 ;  /* 0x0000001b1c0f7211 */ /* 0x080fe200020f0eff */
[C---:B------:R-:W-:Y:S01]  /*3af0*/  IMAD R28, R0.reuse, 0x142, RZ ;  /* 0x00000142001c7824 */ /* 0x040fe200078e02ff */
[----:B------:R-:W-:Y:S01]  /*3b00*/  LEA.HI.X.SX32 R3, R29, R27, 0x1, P6 ;  /* 0x0000001b1d037211 */ /* 0x000fe200030f0eff */
[----:B------:R-:W-:Y:S01]  /*3b10*/  IMAD R10, R0, 0x122, RZ ;  /* 0x00000122000a7824 */ /* 0x000fe200078e02ff */
[----:B------:R0:W-:Y:S02]  /*3b20*/  STL.64 [R1+0x780], R8 ;  /* 0x0007800801007387 */ /* 0x0001e40000100a00 */
[-C--:B------:R-:W-:Y:S02]  /*3b30*/  IADD3 R16, P6, R28, R26.reuse, RZ ;  /* 0x0000001a1c107210 */ /* 0x080fe40007fde0ff */
[----:B------:R-:W-:Y:S01]  /*3b40*/  STL.64 [R1+0x740], R14 ;  /* 0x0007400e01007387 */ /* 0x000fe20000100a00 */
[----:B------:R-:W-:Y:S01]  /*3b50*/  IADD3 R10, P1, R10, R26, RZ ;  /* 0x0000001a0a0a7210 */ /* 0x000fe20007f3e0ff */
[----:B------:R-:W-:-:S02]  /*3b60*/  IMAD R28, R0, 0x99, RZ ;  /* 0x00000099001c7824 */ /* 0x000fc400078e02ff */
[----:B------:R1:W-:Y:S01]  /*3b70*/  STL.64 [R1+0x708], R2 ;  /* 0x0007080201007387 */ /* 0x0003e20000100a00 */
[----:B0-----:R-:W-:-:S05]  /*3b80*/  IMAD R8, R0, 0x132, RZ ;  /* 0x0000013200087824 */ /* 0x001fca00078e02ff */
[----:B------:R-:W-:Y:S01]  /*3b90*/  IADD3 R8, P4, R8, R26, RZ ;  /* 0x0000001a08087210 */ /* 0x000fe20007f9e0ff */
[----:B-1----:R-:W-:-:S03]  /*3ba0*/  IMAD R3, R0, 0x91, RZ ;  /* 0x0000009100037824 */ /* 0x002fc600078e02ff */
[-C--:B------:R-:W-:Y:S01]  /*3bb0*/  LEA.HI.X.SX32 R9, R28, R27.reuse, 0x1, P4 ;  /* 0x0000001b1c097211 */ /* 0x080fe200020f0eff */
[C---:B------:R-:W-:Y:S01]  /*3bc0*/  IMAD R2, R0.reuse, 0x152, RZ ;  /* 0x0000015200027824 */ /* 0x040fe200078e02ff */
[----:B------:R-:W-:Y:S01]  /*3bd0*/  LEA.HI.X.SX32 R11, R3, R27, 0x1, P1 ;  /* 0x0000001b030b7211 */ /* 0x000fe200008f0eff */
[----:B------:R-:W-:-:S03]  /*3be0*/  IMAD R28, R0, 0xa1, RZ ;  /* 0x000000a1001c7824 */ /* 0x000fc600078e02ff */
[----:B------:R-:W-:Y:S01]  /*3bf0*/  IADD3 R2, P1, R2, R26, RZ ;  /* 0x0000001a02027210 */ /* 0x000fe20007f3e0ff */
[----:B------:R-:W-:Y:S04]  /*3c00*/  STL.64 [R1+0x6d0], R10 ;  /* 0x0006d00a01007387 */ /* 0x000fe80000100a00 */
[----:B------:R0:W-:Y:S01]  /*3c10*/  STL.64 [R1+0x698], R8 ;  /* 0x0006980801007387 */ /* 0x0001e20000100a00 */
[----:B------:R-:W-:Y:S01]  /*3c20*/  LEA.HI.X.SX32 R17, R28, R27, 0x1, P6 ;  /* 0x0000001b1c117211 */ /* 0x000fe200030f0eff */
[C---:B0-----:R-:W-:Y:S02]  /*3c30*/  IMAD R8, R0.reuse, 0xa9, RZ ;  /* 0x000000a900087824 */ /* 0x041fe400078e02ff */
[----:B------:R-:W-:-:S03]  /*3c40*/  IMAD R10, R0, 0x162, RZ ;  /* 0x00000162000a7824 */ /* 0x000fc600078e02ff */
[----:B------:R-:W-:Y:S01]  /*3c50*/  LEA.HI.X.SX32 R3, R8, R27, 0x1, P1 ;  /* 0x0000001b08037211 */ /* 0x000fe200008f0eff */
[----:B------:R-:W-:Y:S01]  /*3c60*/  STL.64 [R1+0x660], R16 ;  /* 0x0006601001007387 */ /* 0x000fe20000100a00 */
[----:B------:R-:W-:-:S03]  /*3c70*/  IADD3 R14, P4, R10, R26, RZ ;  /* 0x0000001a0a0e7210 */ /* 0x000fc60007f9e0ff */
[----:B------:R0:W-:Y:S02]  /*3c80*/  STL.64 [R1+0x628], R2 ;  /* 0x0006280201007387 */ /* 0x0001e40000100a00 */
[----:B0-----:R-:W-:-:S05]  /*3c90*/  IMAD R3, R0, 0xb1, RZ ;  /* 0x000000b100037824 */ /* 0x001fca00078e02ff */
[----:B------:R-:W-:-:S05]  /*3ca0*/  LEA.HI.X.SX32 R15, R3, R27, 0x1, P4 ;  /* 0x0000001b030f7211 */ /* 0x000fca00020f0eff */
[----:B------:R-:W-:Y:S04]  /*3cb0*/  STL.64 [R1+0x5f0], R14 ;  /* 0x0005f00e01007387 */ /* 0x000fe80000100a00 */
[----:B------:R0:W2:Y:S01]  /*3cc0*/  LDL.64 R18, [R1+0x378] ;  /* 0x0003780001127983 */ /* 0x0000a20000100a00 */
[C---:B------:R-:W-:Y:S02]  /*3cd0*/  IMAD R28, R0.reuse, 0x182, RZ ;  /* 0x00000182001c7824 */ /* 0x040fe400078e02ff */
[----:B------:R-:W-:-:S03]  /*3ce0*/  IMAD R10, R0, 0x172, RZ ;  /* 0x00000172000a7824 */ /* 0x000fc600078e02ff */
[-C--:B------:R-:W-:Y:S01]  /*3cf0*/  IADD3 R8, P1, R28, R26.reuse, RZ ;  /* 0x0000001a1c087210 */ /* 0x080fe20007f3e0ff */
[----:B------:R-:W-:Y:S01]  /*3d00*/  IMAD R28, R0, 0xb9, RZ ;  /* 0x000000b9001c7824 */ /* 0x000fe200078e02ff */
[----:B------:R-:W-:Y:S01]  /*3d10*/  IADD3 R10, P6, R10, R26, RZ ;  /* 0x0000001a0a0a7210 */ /* 0x000fe20007fde0ff */
[----:B------:R-:W-:-:S03]  /*3d20*/  IMAD R2, R0, 0x192, RZ ;  /* 0x0000019200027824 */ /* 0x000fc600078e02ff */
[-C--:B------:R-:W-:Y:S01]  /*3d30*/  LEA.HI.X.SX32 R11, R28, R27.reuse, 0x1, P6 ;  /* 0x0000001b1c0b7211 */ /* 0x080fe200030f0eff */
[C---:B------:R-:W-:Y:S02]  /*3d40*/  IMAD R28, R0.reuse, 0xc1, RZ ;  /* 0x000000c1001c7824 */ /* 0x040fe400078e02ff */
[----:B------:R-:W-:Y:S01]  /*3d50*/  IMAD R16, R0, 0x1a2, RZ ;  /* 0x000001a200107824 */ /* 0x000fe200078e02ff */
[-C--:B------:R-:W-:Y:S01]  /*3d60*/  IADD3 R2, P4, R2, R26.reuse, RZ ;  /* 0x0000001a02027210 */ /* 0x080fe20007f9e0ff */
[----:B------:R-:W-:Y:S01]  /*3d70*/  IMAD R5, R0, 0xc9, RZ ;  /* 0x000000c900057824 */ /* 0x000fe200078e02ff */
[-C--:B------:R-:W-:Y:S01]  /*3d80*/  LEA.HI.X.SX32 R9, R28, R27.reuse, 0x1, P1 ;  /* 0x0000001b1c097211 */ /* 0x080fe200008f0eff */
[----:B------:R1:W-:Y:S01]  /*3d90*/  STL.64 [R1+0x5b8], R10 ;  /* 0x0005b80a01007387 */ /* 0x0003e20000100a00 */
[C---:B------:R-:W-:Y:S02]  /*3da0*/  IMAD R28, R0.reuse, 0xd1, RZ ;  /* 0x000000d1001c7824 */ /* 0x040fe400078e02ff */
[----:B------:R-:W-:Y:S01]  /*3db0*/  LEA.HI.X.SX32 R3, R5, R27, 0x1, P4 ;  /* 0x0000001b05037211 */ /* 0x000fe200020f0eff */
[----:B------:R-:W-:Y:S01]  /*3dc0*/  IMAD R29, R0, 0x1b2, RZ ;  /* 0x000001b2001d7824 */ /* 0x000fe200078e02ff */
[----:B------:R3:W-:Y:S01]  /*3dd0*/  STL.64 [R1+0x580], R8 ;  /* 0x0005800801007387 */ /* 0x0007e20000100a00 */
[----:B-1----:R-:W-:-:S04]  /*3de0*/  IADD3 R10, P6, R16, R26, RZ ;  /* 0x0000001a100a7210 */ /* 0x002fc80007fde0ff */
[----:B------:R-:W-:Y:S01]  /*3df0*/  LEA.HI.X.SX32 R11, R28, R27, 0x1, P6 ;  /* 0x0000001b1c0b7211 */ /* 0x000fe200030f0eff */
[----:B------:R-:W-:Y:S01]  /*3e00*/  STL.64 [R1+0x548], R2 ;  /* 0x0005480201007387 */ /* 0x000fe20000100a00 */
[----:B---3--:R-:W-:-:S03]  /*3e10*/  IADD3 R8, P1, R29, R26, RZ ;  /* 0x0000001a1d087210 */ /* 0x008fc60007f3e0ff */
[----:B------:R1:W-:Y:S01]  /*3e20*/  STL.64 [R1+0x510], R10 ;  /* 0x0005100a01007387 */ /* 0x0003e20000100a00 */
[C---:B------:R-:W-:Y:S02]  /*3e30*/  IMAD R17, R0.reuse, 0x1c2, RZ ;  /* 0x000001c200117824 */ /* 0x040fe400078e02ff */
[C---:B------:R-:W-:Y:S02]  /*3e40*/  IMAD R28, R0.reuse, 0x1e2, RZ ;  /* 0x000001e2001c7824 */ /* 0x040fe400078e02ff */
[C---:B-1----:R-:W-:Y:S01]  /*3e50*/  IMAD R10, R0.reuse, 0xd9, RZ ;  /* 0x000000d9000a7824 */ /* 0x042fe200078e02ff */
[----:B------:R-:W-:Y:S01]  /*3e60*/  IADD3 R22, P4, R17, R26, RZ ;  /* 0x0000001a11167210 */ /* 0x000fe20007f9e0ff */
[----:B------:R-:W-:-:S03]  /*3e70*/  IMAD R3, R0, 0x1d2, RZ ;  /* 0x000001d200037824 */ /* 0x000fc600078e02ff */
[-C--:B------:R-:W-:Y:S01]  /*3e80*/  LEA.HI.X.SX32 R9, R10, R27.reuse, 0x1, P1 ;  /* 0x0000001b0a097211 */ /* 0x080fe200008f0eff */
[C---:B------:R-:W-:Y:S01]  /*3e90*/  IMAD R10, R0.reuse, 0xe1, RZ ;  /* 0x000000e1000a7824 */ /* 0x040fe200078e02ff */
[----:B------:R-:W-:Y:S01]  /*3ea0*/  IADD3 R14, P6, R3, R26, RZ ;  /* 0x0000001a030e7210 */ /* 0x000fe20007fde0ff */
[C---:B------:R-:W-:Y:S02]  /*3eb0*/  IMAD R11, R0.reuse, 0xe9, RZ ;  /* 0x000000e9000b7824 */ /* 0x040fe400078e02ff */
[----:B------:R-:W-:Y:S01]  /*3ec0*/  IMAD R5, R0, 0x1f2, RZ ;  /* 0x000001f200057824 */ /* 0x000fe200078e02ff */
[-C--:B------:R-:W-:Y:S01]  /*3ed0*/  LEA.HI.X.SX32 R23, R10, R27.reuse, 0x1, P4 ;  /* 0x0000001b0a177211 */ /* 0x080fe200020f0eff */
[----:B------:R1:W-:Y:S01]  /*3ee0*/  STL.64 [R1+0x4d8], R8 ;  /* 0x0004d80801007387 */ /* 0x0003e20000100a00 */
[C---:B------:R-:W-:Y:S01]  /*3ef0*/  IMAD R10, R0.reuse, 0xf1, RZ ;  /* 0x000000f1000a7824 */ /* 0x040fe200078e02ff */
[----:B------:R-:W-:Y:S01]  /*3f00*/  LEA.HI.X.SX32 R15, R11, R27, 0x1, P6 ;  /* 0x0000001b0b0f7211 */ /* 0x000fe200030f0eff */
[C---:B------:R-:W-:Y:S01]  /*3f10*/  IMAD R12, R0.reuse, 0xf9, RZ ;  /* 0x000000f9000c7824 */ /* 0x040fe200078e02ff */
[----:B------:R3:W-:Y:S01]  /*3f20*/  STL.64 [R1+0x4a0], R22 ;  /* 0x0004a01601007387 */ /* 0x0007e20000100a00 */
[----:B------:R-:W-:-:S02]  /*3f30*/  SHF.L.U32 R2, R0, 0x1, RZ ;  /* 0x0000000100027819 */ /* 0x000fc400000006ff */
[-C--:B-1----:R-:W-:Y:S02]  /*3f40*/  IADD3 R8, P1, R28, R26.reuse, RZ ;  /* 0x0000001a1c087210 */ /* 0x082fe40007f3e0ff */
[----:B---3--:R-:W-:Y:S02]  /*3f50*/  IADD3 R22, P4, R5, R26, RZ ;  /* 0x0000001a05167210 */ /* 0x008fe40007f9e0ff */
[-C--:B------:R-:W-:Y:S01]  /*3f60*/  LEA.HI.X.SX32 R9, R10, R27.reuse, 0x1, P1 ;  /* 0x0000001b0a097211 */ /* 0x080fe200008f0eff */
[----:B------:R1:W-:Y:S01]  /*3f70*/  STL.64 [R1+0x468], R14 ;  /* 0x0004680e01007387 */ /* 0x0003e20000100a00 */
[----:B------:R-:W-:Y:S01]  /*3f80*/  LEA.HI.X.SX32 R23, R12, R27, 0x1, P4 ;  /* 0x0000001b0c177211 */ /* 0x000fe200020f0eff */
[C---:B------:R-:W-:Y:S02]  /*3f90*/  IMAD R10, R0.reuse, 0x234, RZ ;  /* 0x00000234000a7824 */ /* 0x040fe400078e02ff */
[----:B------:R3:W-:Y:S01]  /*3fa0*/  STL.64 [R1+0x430], R8 ;  /* 0x0004300801007387 */ /* 0x0007e20000100a00 */
[----:B------:R-:W-:-:S03]  /*3fb0*/  IMAD R6, R0, 0x204, RZ ;  /* 0x0000020400067824 */ /* 0x000fc600078e02ff */
[----:B------:R4:W-:Y:S01]  /*3fc0*/  STL.64 [R1+0x3f0], R22 ;  /* 0x0003f01601007387 */ /* 0x0009e20000100a00 */
[-C--:B-1----:R-:W-:Y:S02]  /*3fd0*/  IADD3 R14, P6, R2, R26.reuse, RZ ;  /* 0x0000001a020e7210 */ /* 0x082fe40007fde0ff */
[CC--:B---3--:R-:W-:Y:S02]  /*3fe0*/  LEA R8, P1, R0.reuse, R26.reuse, 0x2 ;  /* 0x0000001a00087211 */ /* 0x0c8fe400078210ff */
[-C--:B------:R-:W-:Y:S02]  /*3ff0*/  LEA.HI.X.SX32 R15, R0, R27.reuse, 0x1, P6 ;  /* 0x0000001b000f7211 */ /* 0x080fe400030f0eff */
[-C--:B----4-:R-:W-:Y:S01]  /*4000*/  IADD3 R22, P4, R10, R26.reuse, RZ ;  /* 0x0000001a0a167210 */ /* 0x090fe20007f9e0ff */
[----:B------:R-:W-:Y:S01]  /*4010*/  IMAD R10, R0, 0x244, RZ ;  /* 0x00000244000a7824 */ /* 0x000fe200078e02ff */
[-C--:B------:R-:W-:Y:S02]  /*4020*/  LEA.HI.X.SX32 R9, R2, R27.reuse, 0x1, P1 ;  /* 0x0000001b02097211 */ /* 0x080fe400008f0eff */
[----:B------:R-:W-:Y:S01]  /*4030*/  IADD3 R6, P5, R6, R26, RZ ;  /* 0x0000001a06067210 */ /* 0x000fe20007fbe0ff */
[----:B------:R-:W-:Y:S01]  /*4040*/  IMAD R11, R0, 0x10a, RZ ;  /* 0x0000010a000b7824 */ /* 0x000fe200078e02ff */
[----:B------:R1:W-:Y:S02]  /*4050*/  STL.64 [R1+0xb18], R14 ;  /* 0x000b180e01007387 */ /* 0x0003e40000100a00 */
[----:B------:R-:W-:-:S02]  /*4060*/  LEA.HI.X.SX32 R7, R7, R27, 0x1, P5 ;  /* 0x0000001b07077211 */ /* 0x000fc400028f0eff */
[----:B------:R3:W-:Y:S01]  /*4070*/  STL.64 [R1+0xb10], R8 ;  /* 0x000b100801007387 */ /* 0x0007e20000100a00 */
[----:B------:R-:W-:-:S03]  /*4080*/  IMAD R12, R0, 0x85, RZ ;  /* 0x00000085000c7824 */ /* 0x000fc600078e02ff */
[----:B------:R4:W-:Y:S01]  /*4090*/  STL.64 [R1+0x3b8], R6 ;  /* 0x0003b80601007387 */ /* 0x0009e20000100a00 */
[-C--:B-1----:R-:W-:Y:S02]  /*40a0*/  IADD3 R14, P6, R11, R26.reuse, RZ ;  /* 0x0000001a0b0e7210 */ /* 0x082fe40007fde0ff */
[----:B---3--:R-:W-:Y:S01]  /*40b0*/  IADD3 R8, P1, R10, R26, RZ ;  /* 0x0000001a0a087210 */ /* 0x008fe20007f3e0ff */
[----:B------:R-:W-:Y:S01]  /*40c0*/  IMAD R10, R0, 0x254, RZ ;  /* 0x00000254000a7824 */ /* 0x000fe200078e02ff */
[----:B------:R-:W-:Y:S01]  /*40d0*/  LEA.HI.X.SX32 R15, R12, R27, 0x1, P6 ;  /* 0x0000001b0c0f7211 */ /* 0x000fe200030f0eff */
[----:B------:R-:W-:-:S03]  /*40e0*/  IMAD R2, R0, 0x11a, RZ ;  /* 0x0000011a00027824 */ /* 0x000fc600078e02ff */
[-C--:B----4-:R-:W-:Y:S01]  /*40f0*/  IADD3 R6, P5, R10, R26.reuse, RZ ;  /* 0x0000001a0a067210 */ /* 0x090fe20007fbe0ff */
[C---:B------:R-:W-:Y:S01]  /*4100*/  IMAD R10, R0.reuse, 0x264, RZ ;  /* 0x00000264000a7824 */ /* 0x040fe200078e02ff */
[----:B------:R1:W-:Y:S01]  /*4110*/  STL.64 [R1+0x728], R14 ;  /* 0x0007280e01007387 */ /* 0x0003e20000100a00 */
[C---:B------:R-:W-:Y:S01]  /*4120*/  IMAD R12, R0.reuse, 0x8d, RZ ;  /* 0x0000008d000c7824 */ /* 0x040fe200078e02ff */
[-C--:B------:R-:W-:Y:S01]  /*4130*/  LEA.HI.X.SX32 R21, R21, R27.reuse, 0x1, P3 ;  /* 0x0000001b15157211 */ /* 0x080fe200018f0eff */
[----:B------:R-:W-:Y:S01]  /*4140*/  IMAD R9, R0, 0x122, RZ ;  /* 0x0000012200097824 */ /* 0x000fe200078e02ff */
[C---:B------:R-:W-:Y:S02]  /*4150*/  LEA.HI.X.SX32 R23, R2.reuse, R27, 0x1, P4 ;  /* 0x0000001b02177211 */ /* 0x040fe400020f0eff */
[----:B-1----:R-:W-:-:S04]  /*4160*/  IADD3 R14, P6, R2, R26, RZ ;  /* 0x0000001a020e7210 */ /* 0x002fc80007fde0ff */
[-C--:B------:R-:W-:Y:S01]  /*4170*/  LEA.HI.X.SX32 R15, R12, R27.reuse, 0x1, P6 ;  /* 0x0000001b0c0f7211 */ /* 0x080fe200030f0eff */
[C---:B------:R-:W-:Y:S01]  /*4180*/  IMAD R12, R0.reuse, 0x95, RZ ;  /* 0x00000095000c7824 */ /* 0x040fe200078e02ff */
[-C--:B------:R-:W-:Y:S01]  /*4190*/  LEA.HI.X.SX32 R9, R9, R27.reuse, 0x1, P1 ;  /* 0x0000001b09097211 */ /* 0x080fe200008f0eff */
[----:B------:R-:W-:Y:S01]  /*41a0*/  IMAD R2, R0, 0x13a, RZ ;  /* 0x0000013a00027824 */ /* 0x000fe200078e02ff */
[----:B--2---:R-:W-:Y:S02]  /*41b0*/  LEA.HI.X.SX32 R19, R11, R27, 0x1, P2 ;  /* 0x0000001b0b137211 */ /* 0x004fe400010f0eff */
[----:B------:R-:W-:Y:S01]  /*41c0*/  IADD3 R18, P2, R10, R26, RZ ;  /* 0x0000001a0a127210 */ /* 0x000fe20007f5e0ff */
[C---:B------:R-:W-:Y:S02]  /*41d0*/  IMAD R10, R0.reuse, 0x274, RZ ;  /* 0x00000274000a7824 */ /* 0x040fe400078e02ff */
[----:B------:R-:W-:Y:S01]  /*41e0*/  STL [R1+0x37c], R19 ;  /* 0x00037c1301007387 */ /* 0x000fe20000100800 */
[----:B------:R-:W-:-:S03]  /*41f0*/  IMAD R11, R0, 0x12a, RZ ;  /* 0x0000012a000b7824 */ /* 0x000fc600078e02ff */
[----:B------:R1:W-:Y:S04]  /*4200*/  STL.64 [R1+0x350], R20 ;  /* 0x0003501401007387 */ /* 0x0003e80000100a00 */
[----:B------:R2:W-:Y:S01]  /*4210*/  STL.64 [R1+0x6f0], R14 ;  /* 0x0006f00e01007387 */ /* 0x0005e20000100a00 */
[-C--:B-1----:R-:W-:Y:S01]  /*4220*/  IADD3 R20, P3, R10, R26.reuse, RZ ;  /* 0x0000001a0a147210 */ /* 0x082fe20007f7e0ff */
[----:B------:R-:W-:Y:S02]  /*4230*/  IMAD R10, R0, 0x284, RZ ;  /* 0x00000284000a7824 */ /* 0x000fe400078e02ff */
[----:B------:R1:W-:Y:S01]  /*4240*/  STL.64 [R1+0x330], R22 ;  /* 0x0003301601007387 */ /* 0x0003e20000100a00 */
[----:B--2---:R-:W-:-:S03]  /*4250*/  IADD3 R14, P6, R11, R26, RZ ;  /* 0x0000001a0b0e7210 */ /* 0x004fc60007fde0ff */
[----:B------:R2:W-:Y:S01]  /*4260*/  STL.64 [R1+0x310], R8 ;  /* 0x0003100801007387 */ /* 0x0005e20000100a00 */
[-C--:B------:R-:W-:Y:S02]  /*4270*/  LEA.HI.X.SX32 R7, R11, R27.reuse, 0x1, P5 ;  /* 0x0000001b0b077211 */ /* 0x080fe400028f0eff */
[----:B------:R-:W-:Y:S02]  /*4280*/  LEA.HI.X.SX32 R15, R12, R27, 0x1, P6 ;  /* 0x0000001b0c0f7211 */ /* 0x000fe400030f0eff */
[----:B-1----:R-:W-:Y:S01]  /*4290*/  IADD3 R22, P4, R10, R26, RZ ;  /* 0x0000001a0a167210 */ /* 0x002fe20007f9e0ff */
[C---:B------:R-:W-:Y:S02]  /*42a0*/  IMAD R10, R0.reuse, 0x294, RZ ;  /* 0x00000294000a7824 */ /* 0x040fe400078e02ff */
[----:B------:R-:W-:-:S03]  /*42b0*/  IMAD R19, R0, 0x132, RZ ;  /* 0x0000013200137824 */ /* 0x000fc600078e02ff */
[-C--:B--2---:R-:W-:Y:S01]  /*42c0*/  IADD3 R8, P1, R10, R26.reuse, RZ ;  /* 0x0000001a0a087210 */ /* 0x084fe20007f3e0ff */
[C---:B------:R-:W-:Y:S01]  /*42d0*/  IMAD R10, R0.reuse, 0x2a4, RZ ;  /* 0x000002a4000a7824 */ /* 0x040fe200078e02ff */
[----:B------:R1:W-:Y:S01]  /*42e0*/  STL.64 [R1+0x6b8], R14 ;  /* 0x0006b80e01007387 */ /* 0x0003e20000100a00 */
[----:B------:R-:W-:Y:S01]  /*42f0*/  IMAD R12, R0, 0x9d, RZ ;  /* 0x0000009d000c7824 */ /* 0x000fe200078e02ff */
[-C--:B------:R-:W-:Y:S02]  /*4300*/  LEA.HI.X.SX32 R19, R19, R27.reuse, 0x1, P2 ;  /* 0x0000001b13137211 */ /* 0x080fe400010f0eff */
[----:B------:R2:W-:Y:S01]  /*4310*/  STL.64 [R1+0x2f0], R6 ;  /* 0x0002f00601007387 */ /* 0x0005e20000100a00 */
[----:B------:R-:W-:Y:S01]  /*4320*/  LEA.HI.X.SX32 R21, R2, R27, 0x1, P3 ;  /* 0x0000001b02157211 */ /* 0x000fe200018f0eff */
[----:B------:R-:W-:Y:S02]  /*4330*/  IMAD R11, R0, 0x14a, RZ ;  /* 0x0000014a000b7824 */ /* 0x000fe400078e02ff */
[----:B------:R3:W-:Y:S01]  /*4340*/  STL.64 [R1+0x2d0], R18 ;  /* 0x0002d01201007387 */ /* 0x0007e20000100a00 */
[----:B-1----:R-:W-:-:S02]  /*4350*/  IADD3 R14, P6, R2, R26, RZ ;  /* 0x0000001a020e7210 */ /* 0x002fc40007fde0ff */
[----:B--2---:R-:W-:Y:S01]  /*4360*/  IADD3 R6, P5, R10, R26, RZ ;  /* 0x0000001a0a067210 */ /* 0x004fe20007fbe0ff */
[----:B------:R-:W-:Y:S01]  /*4370*/  IMAD R10, R0, 0x2b4, RZ ;  /* 0x000002b4000a7824 */ /* 0x000fe200078e02ff */
[----:B------:R-:W-:Y:S01]  /*4380*/  LEA.HI.X.SX32 R15, R12, R27, 0x1, P6 ;  /* 0x0000001b0c0f7211 */ /* 0x000fe200030f0eff */
[----:B------:R-:W-:-:S03]  /*4390*/  IMAD R23, R0, 0x142, RZ ;  /* 0x0000014200177824 */ /* 0x000fc600078e02ff */
[-C--:B---3--:R-:W-:Y:S01]  /*43a0*/  IADD3 R18, P2, R10, R26.reuse, RZ ;  /* 0x0000001a0a127210 */ /* 0x088fe20007f5e0ff */
[C---:B------:R-:W-:Y:S01]  /*43b0*/  IMAD R10, R0.reuse, 0x2c4, RZ ;  /* 0x000002c4000a7824 */ /* 0x040fe200078e02ff */
[----:B------:R1:W-:Y:S01]  /*43c0*/  STL.64 [R1+0x680], R14 ;  /* 0x0006800e01007387 */ /* 0x0003e20000100a00 */
[C---:B------:R-:W-:Y:S01]  /*43d0*/  IMAD R12, R0.reuse, 0xa5, RZ ;  /* 0x000000a5000c7824 */ /* 0x040fe200078e02ff */
[-C--:B------:R-:W-:Y:S02]  /*43e0*/  LEA.HI.X.SX32 R23, R23, R27.reuse, 0x1, P4 ;  /* 0x0000001b17177211 */ /* 0x080fe400020f0eff */
[----:B------:R2:W-:Y:S01]  /*43f0*/  STL.64 [R1+0x2b0], R20 ;  /* 0x0002b01401007387 */ /* 0x0005e20000100a00 */
[----:B------:R-:W-:Y:S01]  /*4400*/  IMAD R2, R0, 0x15a, RZ ;  /* 0x0000015a00027824 */ /* 0x000fe200078e02ff */
[C---:B------:R-:W-:Y:S02]  /*4410*/  LEA.HI.X.SX32 R9, R11.reuse, R27, 0x1, P1 ;  /* 0x0000001b0b097211 */ /* 0x040fe400008f0eff */
[----:B-1----:R-:W-:-:S02]  /*4420*/  IADD3 R14, P6, R11, R26, RZ ;  /* 0x0000001a0b0e7210 */ /* 0x002fc40007fde0ff */
[-C--:B--2---:R-:W-:Y:S01]  /*4430*/  IADD3 R20, P3, R10, R26.reuse, RZ ;  /* 0x0000001a0a147210 */ /* 0x084fe20007f7e0ff */
[----:B------:R-:W-:Y:S01]  /*4440*/  IMAD R10, R0, 0x2d4, RZ ;  /* 0x000002d4000a7824 */ /* 0x000fe200078e02ff */
[-C--:B------:R-:W-:Y:S01]  /*4450*/  LEA.HI.X.SX32 R15, R12, R27.reuse, 0x1, P6 ;  /* 0x0000001b0c0f7211 */ /* 0x080fe200030f0eff */
[----:B------:R1:W-:Y:S01]  /*4460*/  STL.64 [R1+0x290], R22 ;  /* 0x0002901601007387 */ /* 0x0003e20000100a00 */
[C---:B------:R-:W-:Y:S02]  /*4470*/  IMAD R7, R0.reuse, 0x152, RZ ;  /* 0x0000015200077824 */ /* 0x040fe400078e02ff */
[----:B------:R-:W-:Y:S01]  /*4480*/  IMAD R12, R0, 0xad, RZ ;  /* 0x000000ad000c7824 */ /* 0x000fe200078e02ff */
[----:B------:R2:W-:Y:S02]  /*4490*/  STL.64 [R1+0x648], R14 ;  /* 0x0006480e01007387 */ /* 0x0005e40000100a00 */
[----:B------:R-:W-:Y:S02]  /*44a0*/  LEA.HI.X.SX32 R7, R7, R27, 0x1, P5 ;  /* 0x0000001b07077211 */ /* 0x000fe400028f0eff */
[-C--:B-1----:R-:W-:Y:S01]  /*44b0*/  IADD3 R22, P4, R10, R26.reuse, RZ ;  /* 0x0000001a0a167210 */ /* 0x082fe20007f9e0ff */
[----:B------:R-:W-:Y:S01]  /*44c0*/  IMAD R10, R0, 0x2e4, RZ ;  /* 0x000002e4000a7824 */ /* 0x000fe200078e02ff */
[----:B------:R1:W-:Y:S01]  /*44d0*/  STL.64 [R1+0x270], R8 ;  /* 0x0002700801007387 */ /* 0x0003e20000100a00 */
[----:B--2---:R-:W-:Y:S01]  /*44e0*/  IADD3 R14, P6, R2, R26, RZ ;  /* 0x0000001a020e7210 */ /* 0x004fe20007fde0ff */
[----:B------:R-:W-:-:S03]  /*44f0*/  IMAD R11, R0, 0x16a, RZ ;  /* 0x0000016a000b7824 */ /* 0x000fc600078e02ff */
[-C--:B------:R-:W-:Y:S01]  /*4500*/  LEA.HI.X.SX32 R15, R12, R27.reuse, 0x1, P6 ;  /* 0x0000001b0c0f7211 */ /* 0x080fe200030f0eff */
[----:B------:R2:W-:Y:S01]  /*4510*/  STL.64 [R1+0x250], R6 ;  /* 0x0002500601007387 */ /* 0x0005e20000100a00 */
[-C--:B-1----:R-:W-:Y:S01]  /*4520*/  IADD3 R8, P1, R10, R26.reuse, RZ ;  /* 0x0000001a0a087210 */ /* 0x082fe20007f3e0ff */
[----:B------:R-:W-:Y:S01]  /*4530*/  IMAD R10, R0, 0x2f4, RZ ;  /* 0x000002f4000a7824 */ /* 0x000fe200078e02ff */
[-C--:B------:R-:W-:Y:S01]  /*4540*/  LEA.HI.X.SX32 R19, R2, R27.reuse, 0x1, P2 ;  /* 0x0000001b02137211 */ /* 0x080fe200010f0eff */
[C---:B------:R-:W-:Y:S01]  /*4550*/  IMAD R21, R0.reuse, 0x162, RZ ;  /* 0x0000016200157824 */ /* 0x040fe200078e02ff */
[----:B------:R1:W-:Y:S01]  /*4560*/  STL.64 [R1+0x610], R14 ;  /* 0x0006100e01007387 */ /* 0x0003e20000100a00 */
[----:B------:R-:W-:Y:S01]  /*4570*/  IMAD R12, R0, 0xb5, RZ ;  /* 0x000000b5000c7824 */ /* 0x000fe200078e02ff */
[-C--:B--2---:R-:W-:Y:S01]  /*4580*/  IADD3 R6, P5, R10, R26.reuse, RZ ;  /* 0x0000001a0a067210 */ /* 0x084fe20007fbe0ff */
[C---:B------:R-:W-:Y:S01]  /*4590*/  IMAD R10, R0.reuse, 0x304, RZ ;  /* 0x00000304000a7824 */ /* 0x040fe200078e02ff */
[----:B------:R2:W-:Y:S01]  /*45a0*/  STL.64 [R1+0x238], R18 ;  /* 0x0002381201007387 */ /* 0x0005e20000100a00 */
[----:B------:R-:W-:Y:S01]  /*45b0*/  LEA.HI.X.SX32 R21, R21, R27, 0x1, P3 ;  /* 0x0000001b15157211 */ /* 0x000fe200018f0eff */
[----:B------:R-:W-:Y:S01]  /*45c0*/  IMAD R2, R0, 0x17a, RZ ;  /* 0x0000017a00027824 */ /* 0x000fe200078e02ff */
[----:B-1----:R-:W-:-:S04]  /*45d0*/  IADD3 R14, P6, R11, R26, RZ ;  /* 0x0000001a0b0e7210 */ /* 0x002fc80007fde0ff */
[-C--:B------:R-:W-:Y:S02]  /*45e0*/  LEA.HI.X.SX32 R15, R12, R27.reuse, 0x1, P6 ;  /* 0x0000001b0c0f7211 */ /* 0x080fe400030f0eff */
[-C--:B--2---:R-:W-:Y:S01]  /*45f0*/  IADD3 R18, P2, R10, R26.reuse, RZ ;  /* 0x0000001a0a127210 */ /* 0x084fe20007f5e0ff */
[C---:B------:R-:W-:Y:S01]  /*4600*/  IMAD R10, R0.reuse, 0x314, RZ ;  /* 0x00000314000a7824 */ /* 0x040fe200078e02ff */
[----:B------:R1:W-:Y:S01]  /*4610*/  STL.64 [R1+0x220], R20 ;  /* 0x0002201401007387 */ /* 0x0003e20000100a00 */
[C---:B------:R-:W-:Y:S01]  /*4620*/  IMAD R9, R0.reuse, 0x172, RZ ;  /* 0x0000017200097824 */ /* 0x040fe200078e02ff */
[-C--:B------:R-:W-:Y:S01]  /*4630*/  LEA.HI.X.SX32 R23, R11, R27.reuse, 0x1, P4 ;  /* 0x0000001b0b177211 */ /* 0x080fe200020f0eff */
[C---:B------:R-:W-:Y:S01]  /*4640*/  IMAD R12, R0.reuse, 0xbd, RZ ;  /* 0x000000bd000c7824 */ /* 0x040fe200078e02ff */
[----:B------:R2:W-:Y:S02]  /*4650*/  STL.64 [R1+0x5d8], R14 ;  /* 0x0005d80e01007387 */ /* 0x0005e40000100a00 */
[-C--:B------:R-:W-:Y:S01]  /*4660*/  LEA.HI.X.SX32 R9, R9, R27.reuse, 0x1, P1 ;  /* 0x0000001b09097211 */ /* 0x080fe200008f0eff */
[----:B------:R-:W-:Y:S01]  /*4670*/  IMAD R11, R0, 0x18a, RZ ;  /* 0x0000018a000b7824 */ /* 0x000fe200078e02ff */
[-C--:B-1----:R-:W-:Y:S01]  /*4680*/  IADD3 R20, P3, R10, R26.reuse, RZ ;  /* 0x0000001a0a147210 */ /* 0x082fe20007f7e0ff */
[----:B------:R-:W-:Y:S01]  /*4690*/  IMAD R10, R0, 0x324, RZ ;  /* 0x00000324000a7824 */ /* 0x000fe200078e02ff */
[----:B--2---:R-:W-:Y:S01]  /*46a0*/  IADD3 R14, P6, R2, R26, RZ ;  /* 0x0000001a020e7210 */ /* 0x004fe20007fde0ff */
[----:B------:R1:W-:Y:S03]  /*46b0*/  STL.64 [R1+0x208], R22 ;  /* 0x0002081601007387 */ /* 0x0003e60000100a00 */
[----:B------:R-:W-:Y:S01]  /*46c0*/  LEA.HI.X.SX32 R15, R12, R27, 0x1, P6 ;  /* 0x0000001b0c0f7211 */ /* 0x000fe200030f0eff */
[----:B------:R2:W-:Y:S01]  /*46d0*/  STL.64 [R1+0x1f0], R8 ;  /* 0x0001f00801007387 */ /* 0x0005e20000100a00 */
[----:B------:R-:W-:-:S02]  /*46e0*/  IMAD R19, R0, 0x182, RZ ;  /* 0x0000018200137824 */ /* 0x000fc400078e02ff */
[----:B------:R-:W-:Y:S01]  /*46f0*/  IMAD R12, R0, 0xc5, RZ ;  /* 0x000000c5000c7824 */ /* 0x000fe200078e02ff */
[----:B------:R3:W-:Y:S01]  /*4700*/  STL.64 [R1+0x5a0], R14 ;  /* 0x0005a00e01007387 */ /* 0x0007e20000100a00 */
[-C--:B-1----:R-:W-:Y:S01]  /*4710*/  IADD3 R22, P4, R10, R26.reuse, RZ ;  /* 0x0000001a0a167210 */ /* 0x082fe20007f9e0ff */
[----:B------:R-:W-:Y:S01]  /*4720*/  IMAD R10, R0, 0x334, RZ ;  /* 0x00000334000a7824 */ /* 0x000fe200078e02ff */
[-C--:B------:R-:W-:Y:S02]  /*4730*/  LEA.HI.X.SX32 R7, R2, R27.reuse, 0x1, P5 ;  /* 0x0000001b02077211 */ /* 0x080fe400028f0eff */
[----:B------:R-:W-:Y:S02]  /*4740*/  LEA.HI.X.SX32 R19, R19, R27, 0x1, P2 ;  /* 0x0000001b13137211 */ /* 0x000fe400010f0eff */
[-C--:B--2---:R-:W-:Y:S02]  /*4750*/  IADD3 R8, P1, R10, R26.reuse, RZ ;  /* 0x0000001a0a087210 */ /* 0x084fe40007f3e0ff */
[----:B---3--:R-:W-:Y:S01]  /*4760*/  IADD3 R14, P6, R11, R26, RZ ;  /* 0x0000001a0b0e7210 */ /* 0x008fe20007fde0ff */
[----:B------:R-:W-:-:S02]  /*4770*/  IMAD R10, R0, 0x344, RZ ;  /* 0x00000344000a7824 */ /* 0x000fc400078e02ff */
[----:B------:R-:W-:Y:S01]  /*4780*/  IMAD R2, R0, 0x19a, RZ ;  /* 0x0000019a00027824 */ /* 0x000fe200078e02ff */
[-C--:B------:R-:W-:Y:S01]  /*4790*/  LEA.HI.X.SX32 R15, R12, R27.reuse, 0x1, P6 ;  /* 0x0000001b0c0f7211 */ /* 0x080fe200030f0eff */
[----:B------:R1:W-:Y:S01]  /*47a0*/  STL.64 [R1+0x1d8], R6 ;  /* 0x0001d80601007387 */ /* 0x0003e20000100a00 */
[C---:B------:R-:W-:Y:S02]  /*47b0*/  IMAD R23, R0.reuse, 0x192, RZ ;  /* 0x0000019200177824 */ /* 0x040fe400078e02ff */
[----:B------:R-:W-:Y:S01]  /*47c0*/  IMAD R12, R0, 0xcd, RZ ;  /* 0x000000cd000c7824 */ /* 0x000fe200078e02ff */
[----:B------:R-:W-:Y:S01]  /*47d0*/  STL.64 [R1+0x1c0], R18 ;  /* 0x0001c01201007387 */ /* 0x000fe20000100a00 */
[----:B------:R-:W-:-:S03]  /*47e0*/  LEA.HI.X.SX32 R21, R11, R27, 0x1, P3 ;  /* 0x0000001b0b157211 */ /* 0x000fc600018f0eff */
[----:B------:R2:W-:Y:S01]  /*47f0*/  STL.64 [R1+0x568], R14 ;  /* 0x0005680e01007387 */ /* 0x0005e20000100a00 */
[-C--:B-1----:R-:W-:Y:S01]  /*4800*/  IADD3 R6, P5, R10, R26.reuse, RZ ;  /* 0x0000001a0a067210 */ /* 0x082fe20007fbe0ff */
[C---:B------:R-:W-:Y:S01]  /*4810*/  IMAD R10, R0.reuse, 0x354, RZ ;  /* 0x00000354000a7824 */ /* 0x040fe200078e02ff */
[-C--:B------:R-:W-:Y:S01]  /*4820*/  LEA.HI.X.SX32 R23, R23, R27.reuse, 0x1, P4 ;  /* 0x0000001b17177211 */ /* 0x080fe200020f0eff */
[----:B------:R-:W-:Y:S01]  /*4830*/  IMAD R11, R0, 0x1aa, RZ ;  /* 0x000001aa000b7824 */ /* 0x000fe200078e02ff */
[-C--:B--2---:R-:W-:Y:S02]  /*4840*/  IADD3 R14, P6, R2, R26.reuse, RZ ;  /* 0x0000001a020e7210 */ /* 0x084fe40007fde0ff */
[----:B------:R-:W-:Y:S01]  /*4850*/  IADD3 R18, P2, R10, R26, RZ ;  /* 0x0000001a0a127210 */ /* 0x000fe20007f5e0ff */
[----:B------:R-:W-:Y:S01]  /*4860*/  IMAD R10, R0, 0x364, RZ ;  /* 0x00000364000a7824 */ /* 0x000fe200078e02ff */
[----:B------:R-:W-:Y:S01]  /*4870*/  LEA.HI.X.SX32 R15, R12, R27, 0x1, P6 ;  /* 0x0000001b0c0f7211 */ /* 0x000fe200030f0eff */
[----:B------:R1:W-:Y:S01]  /*4880*/  STL.64 [R1+0x1a8], R20 ;  /* 0x0001a81401007387 */ /* 0x0003e20000100a00 */
[----:B------:R-:W-:-:S03]  /*4890*/  IMAD R12, R0, 0xd5, RZ ;  /* 0x000000d5000c7824 */ /* 0x000fc600078e02ff */
[----:B------:R-:W-:Y:S01]  /*48a0*/  STL.64 [R1+0x190], R22 ;  /* 0x0001901601007387 */ /* 0x000fe20000100a00 */
[----:B------:R-:W-:-:S03]  /*48b0*/  LEA.HI.X.SX32 R9, R2, R27, 0x1, P1 ;  /* 0x0000001b02097211 */ /* 0x000fc600008f0eff */
[----:B------:R2:W-:Y:S01]  /*48c0*/  STL.64 [R1+0x530], R14 ;  /* 0x0005300e01007387 */ /* 0x0005e20000100a00 */
[-C--:B------:R-:W-:Y:S02]  /*48d0*/  LEA.HI.X.SX32 R7, R16, R27.reuse, 0x1, P5 ;  /* 0x0000001b10077211 */ /* 0x080fe400028f0eff */
[-C--:B-1----:R-:W-:Y:S01]  /*48e0*/  IADD3 R20, P3, R10, R26.reuse, RZ ;  /* 0x0000001a0a147210 */ /* 0x082fe20007f7e0ff */
[C---:B------:R-:W-:Y:S02]  /*48f0*/  IMAD R10, R0.reuse, 0x374, RZ ;  /* 0x00000374000a7824 */ /* 0x040fe400078e02ff */
[----:B------:R-:W-:Y:S01]  /*4900*/  IMAD R2, R0, 0x1ba, RZ ;  /* 0x000001ba00027824 */ /* 0x000fe200078e02ff */
[CC--:B--2---:R-:W-:Y:S01]  /*4910*/  IADD3 R14, P6, R11.reuse, R26.reuse, RZ ;  /* 0x0000001a0b0e7210 */ /* 0x0c4fe20007fde0ff */
[----:B------:R1:W-:Y:S01]  /*4920*/  STL.64 [R1+0x178], R8 ;  /* 0x0001780801007387 */ /* 0x0003e20000100a00 */
[----:B------:R-:W-:Y:S02]  /*4930*/  IADD3 R22, P4, R10, R26, RZ ;  /* 0x0000001a0a167210 */ /* 0x000fe40007f9e0ff */
[-C--:B------:R-:W-:Y:S01]  /*4940*/  LEA.HI.X.SX32 R15, R12, R27.reuse, 0x1, P6 ;  /* 0x0000001b0c0f7211 */ /* 0x080fe200030f0eff */
[C---:B------:R-:W-:Y:S01]  /*4950*/  IMAD R10, R0.reuse, 0x384, RZ ;  /* 0x00000384000a7824 */ /* 0x040fe200078e02ff */
[----:B------:R-:W-:Y:S01]  /*4960*/  STL.64 [R1+0x160], R6 ;  /* 0x0001600601007387 */ /* 0x000fe20000100a00 */
[----:B------:R-:W-:Y:S01]  /*4970*/  LEA.HI.X.SX32 R19, R11, R27, 0x1, P2 ;  /* 0x0000001b0b137211 */ /* 0x000fe200010f0eff */
[----:B------:R-:W-:-:S02]  /*4980*/  IMAD R11, R0, 0xdd, RZ ;  /* 0x000000dd000b7824 */ /* 0x000fc400078e02ff */
[----:B------:R2:W-:Y:S01]  /*4990*/  STL.64 [R1+0x4f8], R14 ;  /* 0x0004f80e01007387 */ /* 0x0005e20000100a00 */
[-C--:B------:R-:W-:Y:S02]  /*49a0*/  LEA.HI.X.SX32 R21, R29, R27.reuse, 0x1, P3 ;  /* 0x0000001b1d157211 */ /* 0x080fe400018f0eff */
[-C--:B-1----:R-:W-:Y:S01]  /*49b0*/  IADD3 R8, P1, R10, R26.reuse, RZ ;  /* 0x0000001a0a087210 */ /* 0x082fe20007f3e0ff */
[----:B------:R-:W-:Y:S01]  /*49c0*/  IMAD R10, R0, 0x394, RZ ;  /* 0x00000394000a7824 */ /* 0x000fe200078e02ff */
[CC--:B------:R-:W-:Y:S02]  /*49d0*/  LEA.HI.X.SX32 R23, R2.reuse, R27.reuse, 0x1, P4 ;  /* 0x0000001b02177211 */ /* 0x0c0fe400020f0eff */
[-C--:B--2---:R-:W-:Y:S01]  /*49e0*/  IADD3 R14, P6, R2, R26.reuse, RZ ;  /* 0x0000001a020e7210 */ /* 0x084fe20007fde0ff */
[----:B------:R1:W-:Y:S03]  /*49f0*/  STL.64 [R1+0x148], R18 ;  /* 0x0001481201007387 */ /* 0x0003e60000100a00 */
[----:B------:R-:W-:Y:S01]  /*4a00*/  LEA.HI.X.SX32 R15, R11, R27, 0x1, P6 ;  /* 0x0000001b0b0f7211 */ /* 0x000fe200030f0eff */
[----:B------:R-:W-:Y:S01]  /*4a10*/  IMAD R12, R0, 0x1ca, RZ ;  /* 0x000001ca000c7824 */ /* 0x000fe200078e02ff */
[----:B------:R-:W-:Y:S01]  /*4a20*/  IADD3 R6, P5, R10, R26, RZ ;  /* 0x0000001a0a067210 */ /* 0x000fe20007fbe0ff */
[----:B------:R-:W-:Y:S01]  /*4a30*/  STL.64 [R1+0x130], R20 ;  /* 0x0001301401007387 */ /* 0x000fe20000100a00 */
[----:B------:R-:W-:-:S03]  /*4a40*/  IMAD R10, R0, 0x3a4, RZ ;  /* 0x000003a4000a7824 */ /* 0x000fc600078e02ff */
[----:B------:R2:W-:Y:S04]  /*4a50*/  STL.64 [R1+0x4c0], R14 ;  /* 0x0004c00e01007387 */ /* 0x0005e80000100a00 */
[----:B------:R3:W-:Y:S01]  /*4a60*/  STL.64 [R1+0x118], R22 ;  /* 0x0001181601007387 */ /* 0x0007e20000100a00 */
[-C--:B-1----:R-:W-:Y:S02]  /*4a70*/  IADD3 R18, P2, R10, R26.reuse, RZ ;  /* 0x0000001a0a127210 */ /* 0x082fe40007f5e0ff */
[-C--:B------:R-:W-:Y:S02]  /*4a80*/  LEA.HI.X.SX32 R9, R17, R27.reuse, 0x1, P1 ;  /* 0x0000001b11097211 */ /* 0x080fe400008f0eff */
[----:B--2---:R-:W-:Y:S01]  /*4a90*/  IADD3 R14, P6, R12, R26, RZ ;  /* 0x0000001a0c0e7210 */ /* 0x004fe20007fde0ff */
[----:B---3--:R-:W-:Y:S01]  /*4aa0*/  IMAD R23, R0, 0xe5, RZ ;  /* 0x000000e500177824 */ /* 0x008fe200078e02ff */
[-C--:B------:R-:W-:Y:S01]  /*4ab0*/  LEA.HI.X.SX32 R7, R12, R27.reuse, 0x1, P5 ;  /* 0x0000001b0c077211 */ /* 0x080fe200028f0eff */
[----:B------:R-:W2:Y:S01]  /*4ac0*/  LDL.LU R22, [R1+0x1f78] ;  /* 0x001f780001167983 */ /* 0x000ea20000300800 */
[----:B------:R-:W-:-:S02]  /*4ad0*/  LEA.HI.X.SX32 R19, R3, R27, 0x1, P2 ;  /* 0x0000001b03137211 */ /* 0x000fc400010f0eff */
[----:B------:R-:W-:Y:S01]  /*4ae0*/  LEA.HI.X.SX32 R15, R23, R27, 0x1, P6 ;  /* 0x0000001b170f7211 */ /* 0x000fe200030f0eff */
[----:B------:R-:W-:Y:S04]  /*4af0*/  STL.64 [R1+0x100], R8 ;  /* 0x0001000801007387 */ /* 0x000fe80000100a00 */
[----:B------:R-:W-:Y:S04]  /*4b00*/  STL.64 [R1+0x488], R14 ;  /* 0x0004880e01007387 */ /* 0x000fe80000100a00 */
[----:B------:R-:W-:Y:S04]  /*4b10*/  STL.64 [R1+0xe8], R6 ;  /* 0x0000e80601007387 */ /* 0x000fe80000100a00 */
[----:B------:R1:W-:Y:S04]  /*4b20*/  STL.64 [R1+0xd0], R18 ;  /* 0x0000d01201007387 */ /* 0x0003e80000100a00 */
[----:B-1----:R-:W3:Y:S01]  /*4b30*/  LDL.LU.64 R18, [R1+0x1f70] ;  /* 0x001f700001127983 */ /* 0x002ee20000300a00 */
[----:B------:R-:W-:-:S02]  /*4b40*/  IMAD R10, R0, 0x3b4, RZ ;  /* 0x000003b4000a7824 */ /* 0x000fc400078e02ff */
[C---:B------:R-:W-:Y:S02]  /*4b50*/  IMAD R2, R0.reuse, 0x3d4, RZ ;  /* 0x000003d400027824 */ /* 0x040fe400078e02ff */
[----:B------:R-:W-:Y:S01]  /*4b60*/  IMAD R29, R0, 0x1da, RZ ;  /* 0x000001da001d7824 */ /* 0x000fe200078e02ff */
[-C--:B------:R-:W-:Y:S01]  /*4b70*/  IADD3 R20, P3, R10, R26.reuse, RZ ;  /* 0x0000001a0a147210 */ /* 0x080fe20007f7e0ff */
[----:B------:R-:W-:Y:S01]  /*4b80*/  IMAD R10, R0, 0x3c4, RZ ;  /* 0x000003c4000a7824 */ /* 0x000fe200078e02ff */
[-C--:B------:R-:W-:Y:S01]  /*4b90*/  IADD3 R8, P1, R2, R26.reuse, RZ ;  /* 0x0000001a02087210 */ /* 0x080fe20007f3e0ff */
[C---:B------:R-:W-:Y:S01]  /*4ba0*/  IMAD R12, R0.reuse, 0xed, RZ ;  /* 0x000000ed000c7824 */ /* 0x040fe200078e02ff */
[-C--:B------:R-:W-:Y:S01]  /*4bb0*/  IADD3 R14, P6, R29, R26.reuse, RZ ;  /* 0x0000001a1d0e7210 */ /* 0x080fe20007fde0ff */
[----:B------:R-:W-:Y:S01]  /*4bc0*/  IMAD R2, R0, 0x3e4, RZ ;  /* 0x000003e400027824 */ /* 0x000fe200078e02ff */
[----:B------:R-:W-:Y:S01]  /*4bd0*/  IADD3 R10, P4, R10, R26, RZ ;  /* 0x0000001a0a0a7210 */ /* 0x000fe20007f9e0ff */
[----:B------:R-:W-:Y:S01]  /*4be0*/  IMAD R17, R0, 0x1ea, RZ ;  /* 0x000001ea00117824 */ /* 0x000fe200078e02ff */
[----:B------:R-:W-:-:S02]  /*4bf0*/  LEA.HI.X.SX32 R15, R12, R27, 0x1, P6 ;  /* 0x0000001b0c0f7211 */ /* 0x000fc400030f0eff */
[-C--:B------:R-:W-:Y:S02]  /*4c00*/  LEA.HI.X.SX32 R21, R29, R27.reuse, 0x1, P3 ;  /* 0x0000001b1d157211 */ /* 0x080fe400018f0eff */
[-C--:B------:R-:W-:Y:S01]  /*4c10*/  LEA.HI.X.SX32 R11, R28, R27.reuse, 0x1, P4 ;  /* 0x0000001b1c0b7211 */ /* 0x080fe200020f0eff */
[----:B------:R-:W-:Y:S01]  /*4c20*/  IMAD.MOV.U32 R28, RZ, RZ, c[0x0][0x198] ;  /* 0x00006600ff1c7624 */ /* 0x000fe200078e00ff */
[----:B------:R-:W-:Y:S02]  /*4c30*/  IADD3 R6, P5, R2, R26, RZ ;  /* 0x0000001a02067210 */ /* 0x000fe40007fbe0ff */
[----:B------:R-:W-:Y:S02]  /*4c40*/  MOV R23, c[0x0][0x198] ;  /* 0x0000660000177a02 */ /* 0x000fe40000000f00 */
[----:B------:R-:W-:Y:S01]  /*4c50*/  MOV R29, c[0x0][0x198] ;  /* 0x00006600001d7a02 */ /* 0x000fe20000000f00 */
[----:B------:R1:W-:Y:S01]  /*4c60*/  STL.64 [R1+0x450], R14 ;  /* 0x0004500e01007387 */ /* 0x0003e20000100a00 */
[----:B------:R-:W-:Y:S01]  /*4c70*/  IMAD R28, R28, 0xf5, RZ ;  /* 0x000000f51c1c7824 */ /* 0x000fe200078e02ff */
[----:B------:R-:W-:Y:S01]  /*4c80*/  LEA.HI.X.SX32 R7, R5, R27, 0x1, P5 ;  /* 0x0000001b05077211 */ /* 0x000fe200028f0eff */
[----:B------:R-:W-:-:S02]  /*4c90*/  IMAD R23, R23, 0x1fa, RZ ;  /* 0x000001fa17177824 */ /* 0x000fc400078e02ff */
[----:B------:R-:W-:Y:S02]  /*4ca0*/  IMAD R29, R29, 0x206, RZ ;  /* 0x000002061d1d7824 */ /* 0x000fe400078e02ff */
[----:B------:R-:W-:Y:S01]  /*4cb0*/  IMAD.MOV.U32 R5, RZ, RZ, c[0x0][0x198] ;  /* 0x00006600ff057624 */ /* 0x000fe200078e00ff */
[----:B------:R-:W-:Y:S01]  /*4cc0*/  STL.64 [R1+0xb8], R20 ;  /* 0x0000b81401007387 */ /* 0x000fe20000100a00 */
[----:B------:R-:W-:Y:S02]  /*4cd0*/  MOV R12, c[0x0][0x198] ;  /* 0x00006600000c7a02 */ /* 0x000fe40000000f00 */
[----:B-1----:R-:W-:Y:S01]  /*4ce0*/  IADD3 R14, P6, R17, R26, RZ ;  /* 0x0000001a110e7210 */ /* 0x002fe20007fde0ff */
[----:B------:R1:W-:Y:S01]  /*4cf0*/  STL.64 [R1+0x1bb8], R10 ;  /* 0x001bb80a01007387 */ /* 0x0003e20000100a00 */
[----:B------:R-:W-:Y:S02]  /*4d00*/  IMAD R5, R5, 0xfd, RZ ;  /* 0x000000fd05057824 */ /* 0x000fe400078e02ff */
[----:B------:R-:W-:-:S02]  /*4d10*/  LEA.HI.X.SX32 R15, R28, R27, 0x1, P6 ;  /* 0x0000001b1c0f7211 */ /* 0x000fc400030f0eff */
[-C--:B------:R-:W-:Y:S02]  /*4d20*/  IADD3 R28, P6, R23, R26.reuse, RZ ;  /* 0x0000001a171c7210 */ /* 0x080fe40007fde0ff */
[-C--:B------:R-:W-:Y:S01]  /*4d30*/  LEA.HI.X.SX32 R9, R17, R27.reuse, 0x1, P1 ;  /* 0x0000001b11097211 */ /* 0x080fe200008f0eff */
[----:B------:R-:W-:Y:S01]  /*4d40*/  IMAD R12, R12, 0x208, RZ ;  /* 0x000002080c0c7824 */ /* 0x000fe200078e02ff */
[----:B------:R-:W-:Y:S02]  /*4d50*/  MOV R17, c[0x0][0x198] ;  /* 0x0000660000117a02 */ /* 0x000fe40000000f00 */
[----:B-1----:R-:W-:Y:S01]  /*4d60*/  IADD3 R10, P4, R29, R26, RZ ;  /* 0x0000001a1d0a7210 */ /* 0x002fe20007f9e0ff */
[----:B------:R-:W-:Y:S01]  /*4d70*/  IMAD R2, R0, 0x3f4, RZ ;  /* 0x000003f400027824 */ /* 0x000fe200078e02ff */
[----:B------:R-:W-:Y:S01]  /*4d80*/  LEA.HI.X.SX32 R29, R5, R27, 0x1, P6 ;  /* 0x0000001b051d7211 */ /* 0x000fe200030f0eff */
[----:B------:R-:W-:Y:S02]  /*4d90*/  IMAD.MOV.U32 R5, RZ, RZ, c[0x0][0x198] ;  /* 0x00006600ff057624 */ /* 0x000fe400078e00ff */
[----:B------:R-:W-:Y:S01]  /*4da0*/  STL [R1+0x3b0], R10 ;  /* 0x0003b00a01007387 */ /* 0x000fe20000100800 */
[----:B------:R-:W-:-:S03]  /*4db0*/  IMAD R17, R17, 0x104, RZ ;  /* 0x0000010411117824 */ /* 0x000fc600078e02ff */
[----:B------:R1:W-:Y:S01]  /*4dc0*/  STL.64 [R1+0x410], R14 ;  /* 0x0004100e01007387 */ /* 0x0003e20000100a00 */
[----:B------:R-:W-:Y:S01]  /*4dd0*/  IADD3 R2, P2, R2, R26, RZ ;  /* 0x0000001a02027210 */ /* 0x000fe20007f5e0ff */
[----:B------:R-:W-:Y:S02]  /*4de0*/  IMAD R5, R5, 0x114, RZ ;  /* 0x0000011405057824 */ /* 0x000fe400078e02ff */
[----:B------:R4:W-:Y:S01]  /*4df0*/  STL.64 [R1+0x1bc0], R8 ;  /* 0x001bc00801007387 */ /* 0x0009e20000100a00 */
[----:B------:R-:W-:-:S03]  /*4e00*/  LEA.HI.X.SX32 R3, R23, R27, 0x1, P2 ;  /* 0x0000001b17037211 */ /* 0x000fc600010f0eff */
[----:B------:R-:W-:Y:S01]  /*4e10*/  STL.64 [R1+0x1bc8], R6 ;  /* 0x001bc80601007387 */ /* 0x000fe20000100a00 */
[-C--:B-1----:R-:W-:Y:S02]  /*4e20*/  IADD3 R14, P5, R17, R26.reuse, RZ ;  /* 0x0000001a110e7210 */ /* 0x082fe40007fbe0ff */
[----:B----4-:R-:W-:Y:S02]  /*4e30*/  IADD3 R8, P1, R12, R26, RZ ;  /* 0x0000001a0c087210 */ /* 0x010fe40007f3e0ff */
[----:B------:R-:W-:-:S03]  /*4e40*/  MOV R17, c[0x0][0x198] ;  /* 0x0000660000117a02 */ /* 0x000fc60000000f00 */
[----:B------:R1:W-:Y:S01]  /*4e50*/  STL [R1+0x3a8], R8 ;  /* 0x0003a80801007387 */ /* 0x0003e20000100800 */
[----:B------:R-:W-:Y:S01]  /*4e60*/  MOV R12, c[0x0][0x198] ;  /* 0x00006600000c7a02 */ /* 0x000fe20000000f00 */
[----:B------:R-:W-:Y:S01]  /*4e70*/  IMAD R17, R17, 0x82, RZ ;  /* 0x0000008211117824 */ /* 0x000fe200078e02ff */
[----:B-1----:R-:W-:Y:S01]  /*4e80*/  IADD3 R8, P2, R5, R26, RZ ;  /* 0x0000001a05087210 */ /* 0x002fe20007f5e0ff */
[----:B------:R-:W-:-:S04]  /*4e90*/  IMAD.MOV.U32 R5, RZ, RZ, c[0x0][0x198] ;  /* 0x00006600ff057624 */ /* 0x000fc800078e00ff */
[----:B------:R-:W-:Y:S01]  /*4ea0*/  IMAD R5, R5, 0x124, RZ ;  /* 0x0000012405057824 */ /* 0x000fe200078e02ff */
[----:B------:R-:W-:Y:S01]  /*4eb0*/  LEA.HI.X.SX32 R15, R17, R27, 0x1, P5 ;  /* 0x0000001b110f7211 */ /* 0x000fe200028f0eff */
[----:B------:R-:W-:-:S03]  /*4ec0*/  IMAD R12, R12, 0x8a, RZ ;  /* 0x0000008a0c0c7824 */ /* 0x000fc600078e02ff */
[----:B------:R-:W-:Y:S02]  /*4ed0*/  IADD3 R6, P5, R5, R26, RZ ;  /* 0x0000001a05067210 */ /* 0x000fe40007fbe0ff */
[----:B------:R-:W-:Y:S01]  /*4ee0*/  MOV R5, c[0x0][0x198] ;  /* 0x0000660000057a02 */ /* 0x000fe20000000f00 */
[----:B------:R-:W-:Y:S01]  /*4ef0*/  STL.64 [R1+0x1b40], R28 ;  /* 0x001b401c01007387 */ /* 0x000fe20000100a00 */
[----:B------:R-:W-:Y:S02]  /*4f00*/  MOV R17, c[0x0][0x198] ;  /* 0x0000660000117a02 */ /* 0x000fe40000000f00 */
[----:B------:R-:W-:Y:S01]  /*4f10*/  LEA.HI.X.SX32 R9, R12, R27, 0x1, P2 ;  /* 0x0000001b0c097211 */ /* 0x000fe200010f0eff */
[----:B------:R-:W-:Y:S01]  /*4f20*/  IMAD R5, R5, 0x134, RZ ;  /* 0x0000013405057824 */ /* 0x000fe200078e02ff */
[----:B------:R-:W-:Y:S01]  /*4f30*/  STL.64 [R1+0x1bd0], R2 ;  /* 0x001bd00201007387 */ /* 0x000fe20000100a00 */
[----:B------:R-:W-:-:S03]  /*4f40*/  IMAD R17, R17, 0x45, RZ ;  /* 0x0000004511117824 */ /* 0x000fc600078e02ff */
[----:B------:R-:W-:Y:S01]  /*4f50*/  STL [R1+0x1f60], R3 ;  /* 0x001f600301007387 */ /* 0x000fe20000100800 */
[----:B------:R-:W-:-:S03]  /*4f60*/  IADD3 R10, P6, R12, R26, RZ ;  /* 0x0000001a0c0a7210 */ /* 0x000fc60007fde0ff */
[----:B------:R-:W-:Y:S04]  /*4f70*/  STL.64 [R1+0x78], R14 ;  /* 0x0000780e01007387 */ /* 0x000fe80000100a00 */
[----:B------:R1:W-:Y:S01]  /*4f80*/  STL.64 [R1+0x70], R8 ;  /* 0x0000700801007387 */ /* 0x0003e20000100a00 */
[----:B------:R-:W-:Y:S02]  /*4f90*/  LEA.HI.X.SX32 R11, R17, R27, 0x1, P6 ;  /* 0x0000001b110b7211 */ /* 0x000fe400030f0eff */
[----:B------:R-:W-:Y:S02]  /*4fa0*/  MOV R23, c[0x0][0x198] ;  /* 0x0000660000177a02 */ /* 0x000fe40000000f00 */
[----:B-1----:R-:W-:Y:S02]  /*4fb0*/  IADD3 R8, P2, R5, R26, RZ ;  /* 0x0000001a05087210 */ /* 0x002fe40007f5e0ff */
[----:B------:R-:W-:Y:S01]  /*4fc0*/  MOV R5, c[0x0][0x198] ;  /* 0x0000660000057a02 */ /* 0x000fe20000000f00 */
[----:B------:R-:W-:Y:S04]  /*4fd0*/  STL.64 [R1+0xa8], R10 ;  /* 0x0000a80a01007387 */ /* 0x000fe80000100a00 */
[----:B------:R-:W-:-:S02]  /*4fe0*/  IMAD R5, R5, 0x144, RZ ;  /* 0x0000014405057824 */ /* 0x000fc400078e02ff */
[----:B------:R-:W-:Y:S02]  /*4ff0*/  IMAD R23, R23, 0x9a, RZ ;  /* 0x0000009a17177824 */ /* 0x000fe400078e02ff */
[----:B------:R-:W-:-:S03]  /*5000*/  IMAD.MOV.U32 R12, RZ, RZ, c[0x0][0x198] ;  /* 0x00006600ff0c7624 */ /* 0x000fc600078e00ff */
[C---:B------:R-:W-:Y:S02]  /*5010*/  IADD3 R2, P6, R23.reuse, R26, RZ ;  /* 0x0000001a17027210 */ /* 0x040fe40007fde0ff */
[----:B------:R-:W-:Y:S01]  /*5020*/  LEA.HI.X.SX32 R9, R23, R27, 0x1, P2 ;  /* 0x0000001b17097211 */ /* 0x000fe200010f0eff */
[----:B------:R-:W-:Y:S01]  /*5030*/  IMAD R12, R12, 0xaa, RZ ;  /* 0x000000aa0c0c7824 */ /* 0x000fe200078e02ff */
[----:B------:R-:W-:-:S05]  /*5040*/  MOV R23, c[0x0][0x198] ;  /* 0x0000660000177a02 */ /* 0x000fca0000000f00 */
[----:B------:R-:W-:Y:S01]  /*5050*/  IMAD R23, R23, 0xba, RZ ;  /* 0x000000ba17177824 */ /* 0x000fe200078e02ff */
[----:B------:R-:W-:Y:S01]  /*5060*/  LEA R20, P3, R0, R26, 0x3 ;  /* 0x0000001a00147211 */ /* 0x000fe200078618ff */
[----:B------:R-:W-:-:S04]  /*5070*/  IMAD.MOV.U32 R14, RZ, RZ, c[0x0][0x198] ;  /* 0x00006600ff0e7624 */ /* 0x000fc800078e00ff */
[----:B------:R-:W-:Y:S01]  /*5080*/  IMAD R14, R14, 0x8e, RZ ;  /* 0x0000008e0e0e7824 */ /* 0x000fe200078e02ff */
[----:B------:R-:W-:Y:S02]  /*5090*/  MOV R16, c[0x0][0x198] ;  /* 0x0000660000107a02 */ /* 0x000fe40000000f00 */
[----:B---3--:R-:W-:Y:S02]  /*50a0*/  LEA.HI.X.SX32 R7, R19, R27, 0x1, P5 ;  /* 0x0000001b13077211 */ /* 0x008fe400028f0eff */
[----:B------:R-:W-:-:S03]  /*50b0*/  MOV R19, c[0x0][0x198] ;  /* 0x0000660000137a02 */ /* 0x000fc60000000f00 */
[----:B------:R1:W-:Y:S02]  /*50c0*/  STL.64 [R1+0x68], R6 ;  /* 0x0000680601007387 */ /* 0x0003e40000100a00 */
[----:B------:R-:W-:Y:S01]  /*50d0*/  IMAD R19, R19, 0x4d, RZ ;  /* 0x0000004d13137824 */ /* 0x000fe200078e02ff */
[----:B-1----:R-:W-:Y:S01]  /*50e0*/  IADD3 R6, P5, R5, R26, RZ ;  /* 0x0000001a05067210 */ /* 0x002fe20007fbe0ff */
[----:B------:R-:W-:-:S04]  /*50f0*/  IMAD.MOV.U32 R5, RZ, RZ, c[0x0][0x198] ;  /* 0x00006600ff057624 */ /* 0x000fc800078e00ff */
[----:B------:R-:W-:Y:S01]  /*5100*/  IMAD R5, R5, 0x154, RZ ;  /* 0x0000015405057824 */ /* 0x000fe200078e02ff */
[----:B------:R-:W-:-:S04]  /*5110*/  LEA.HI.X.SX32 R3, R19, R27, 0x1, P6 ;  /* 0x0000001b13037211 */ /* 0x000fc800030f0eff */
[-C--:B------:R-:W-:Y:S02]  /*5120*/  IADD3 R28, P2, R5, R26.reuse, RZ ;  /* 0x0000001a051c7210 */ /* 0x080fe40007f5e0ff */
[----:B------:R-:W-:Y:S01]  /*5130*/  MOV R5, c[0x0][0x198] ;  /* 0x0000660000057a02 */ /* 0x000fe20000000f00 */
[----:B------:R1:W-:Y:S04]  /*5140*/  STL.64 [R1+0xa0], R2 ;  /* 0x0000a00201007387 */ /* 0x0003e80000100a00 */
[----:B------:R-:W-:Y:S02]  /*5150*/  IMAD R5, R5, 0x55, RZ ;  /* 0x0000005505057824 */ /* 0x000fe400078e02ff */
[----:B------:R-:W-:Y:S01]  /*5160*/  IMAD.MOV.U32 R19, RZ, RZ, c[0x0][0x198] ;  /* 0x00006600ff137624 */ /* 0x000fe200078e00ff */
[----:B-1----:R-:W-:-:S04]  /*5170*/  IADD3 R2, P6, R12, R26, RZ ;  /* 0x0000001a0c027210 */ /* 0x002fc80007fde0ff */
[-C--:B------:R-:W-:Y:S02]  /*5180*/  LEA.HI.X.SX32 R3, R5, R27.reuse, 0x1, P6 ;  /* 0x0000001b05037211 */ /* 0x080fe400030f0eff */
[----:B------:R-:W-:Y:S01]  /*5190*/  MOV R5, c[0x0][0x198] ;  /* 0x0000660000057a02 */ /* 0x000fe20000000f00 */
[----:B------:R-:W-:Y:S01]  /*51a0*/  IMAD R19, R19, 0x164, RZ ;  /* 0x0000016413137824 */ /* 0x000fe200078e02ff */
[----:B------:R-:W-:-:S03]  /*51b0*/  LEA.HI.X.SX32 R7, R18, R27, 0x1, P5 ;  /* 0x0000001b12077211 */ /* 0x000fc600028f0eff */
[----:B------:R-:W-:Y:S01]  /*51c0*/  IMAD R5, R5, 0x174, RZ ;  /* 0x0000017405057824 */ /* 0x000fe200078e02ff */
[----:B------:R1:W-:Y:S01]  /*51d0*/  STL.64 [R1+0x60], R8 ;  /* 0x0000600801007387 */ /* 0x0003e20000100a00 */
[----:B------:R-:W-:-:S03]  /*51e0*/  LEA.HI.X.SX32 R29, R12, R27, 0x1, P2 ;  /* 0x0000001b0c1d7211 */ /* 0x000fc600010f0eff */
[----:B------:R3:W-:Y:S01]  /*51f0*/  STL.64 [R1+0x58], R6 ;  /* 0x0000580601007387 */ /* 0x0007e20000100a00 */
[-C--:B-1----:R-:W-:Y:S02]  /*5200*/  IADD3 R8, P5, R19, R26.reuse, RZ ;  /* 0x0000001a13087210 */ /* 0x082fe40007fbe0ff */
[----:B---3--:R-:W-:Y:S01]  /*5210*/  IADD3 R6, P2, R5, R26, RZ ;  /* 0x0000001a05067210 */ /* 0x008fe20007f5e0ff */
[----:B------:R-:W-:Y:S01]  /*5220*/  IMAD.MOV.U32 R5, RZ, RZ, c[0x0][0x198] ;  /* 0x00006600ff057624 */ /* 0x000fe200078e00ff */
[----:B--2---:R-:W-:Y:S02]  /*5230*/  LEA.HI.X.SX32 R9, R22, R27, 0x1, P5 ;  /* 0x0000001b16097211 */ /* 0x004fe400028f0eff */
[----:B------:R-:W-:Y:S01]  /*5240*/  MOV R22, c[0x0][0x198] ;  /* 0x0000660000167a02 */ /* 0x000fe20000000f00 */
[----:B------:R-:W-:Y:S01]  /*5250*/  IMAD R5, R5, 0x184, RZ ;  /* 0x0000018405057824 */ /* 0x000fe200078e02ff */
[----:B------:R1:W-:Y:S03]  /*5260*/  STL.64 [R1+0x98], R2 ;  /* 0x0000980201007387 */ /* 0x0003e60000100a00 */
[----:B------:R-:W-:Y:S01]  /*5270*/  IMAD R22, R22, 0x5d, RZ ;  /* 0x0000005d16167824 */ /* 0x000fe200078e02ff */
[----:B------:R-:W-:Y:S01]  /*5280*/  STL.64 [R1+0x1bd8], R28 ;  /* 0x001bd81c01007387 */ /* 0x000fe20000100a00 */
[----:B------:R-:W-:-:S03]  /*5290*/  MOV R12, c[0x0][0x198] ;  /* 0x00006600000c7a02 */ /* 0x000fc60000000f00 */
[----:B------:R2:W-:Y:S01]  /*52a0*/  STL.64 [R1+0x48], R8 ;  /* 0x0000480801007387 */ /* 0x0005e20000100a00 */
[CC--:B-1----:R-:W-:Y:S02]  /*52b0*/  IADD3 R2, P6, R23.reuse, R26.reuse, RZ ;  /* 0x0000001a17027210 */ /* 0x0c2fe40007fde0ff */
[-C--:B------:R-:W-:Y:S02]  /*52c0*/  LEA.HI.X.SX32 R7, R23, R27.reuse, 0x1, P2 ;  /* 0x0000001b17077211 */ /* 0x080fe400010f0eff */
[-C--:B------:R-:W-:Y:S02]  /*52d0*/  LEA.HI.X.SX32 R3, R22, R27.reuse, 0x1, P6 ;  /* 0x0000001b16037211 */ /* 0x080fe400030f0eff */
[----:B--2---:R-:W-:Y:S02]  /*52e0*/  IADD3 R8, P5, R5, R26, RZ ;  /* 0x0000001a05087210 */ /* 0x004fe40007fbe0ff */
[----:B------:R-:W-:Y:S02]  /*52f0*/  MOV R5, c[0x0][0x198] ;  /* 0x0000660000057a02 */ /* 0x000fe40000000f00 */
[----:B------:R-:W-:Y:S01]  /*5300*/  LEA.HI.X.SX32 R9, R24, R27, 0x1, P5 ;  /* 0x0000001b18097211 */ /* 0x000fe200028f0eff */
[----:B------:R-:W-:Y:S01]  /*5310*/  IMAD R12, R12, 0xca, RZ ;  /* 0x000000ca0c0c7824 */ /* 0x000fe200078e02ff */
[----:B------:R-:W-:Y:S01]  /*5320*/  MOV R24, c[0x0][0x198] ;  /* 0x0000660000187a02 */ /* 0x000fe20000000f00 */
[----:B------:R-:W-:Y:S01]  /*5330*/  IMAD R5, R5, 0x194, RZ ;  /* 0x0000019405057824 */ /* 0x000fe200078e02ff */
[----:B------:R1:W-:Y:S01]  /*5340*/  STL.64 [R1+0x90], R2 ;  /* 0x0000900201007387 */ /* 0x0003e20000100a00 */
[----:B------:R-:W-:-:S02]  /*5350*/  IMAD.MOV.U32 R23, RZ, RZ, c[0x0][0x198] ;  /* 0x00006600ff177624 */ /* 0x000fc400078e00ff */
[----:B------:R-:W-:Y:S01]  /*5360*/  IMAD R24, R24, 0x65, RZ ;  /* 0x0000006518187824 */ /* 0x000fe200078e02ff */
[----:B------:R2:W-:Y:S01]  /*5370*/  STL.64 [R1+0x40], R6 ;  /* 0x0000400601007387 */ /* 0x0005e20000100a00 */
[----:B------:R-:W-:Y:S01]  /*5380*/  IMAD R23, R23, 0xda, RZ ;  /* 0x000000da17177824 */ /* 0x000fe200078e02ff */
[CC--:B-1----:R-:W-:Y:S02]  /*5390*/  IADD3 R2, P6, R12.reuse, R26.reuse, RZ ;  /* 0x0000001a0c027210 */ /* 0x0c2fe40007fde0ff */
[-C--:B--2---:R-:W-:Y:S02]  /*53a0*/  IADD3 R6, P2, R5, R26.reuse, RZ ;  /* 0x0000001a05067210 */ /* 0x084fe40007f5e0ff */
[----:B------:R-:W-:Y:S02]  /*53b0*/  MOV R5, c[0x0][0x198] ;  /* 0x0000660000057a02 */ /* 0x000fe40000000f00 */
[-C--:B------:R-:W-:Y:S02]  /*53c0*/  LEA.HI.X.SX32 R7, R12, R27.reuse, 0x1, P2 ;  /* 0x0000001b0c077211 */ /* 0x080fe400010f0eff */
[----:B------:R-:W-:Y:S01]  /*53d0*/  LEA.HI.X.SX32 R3, R24, R27, 0x1, P6 ;  /* 0x0000001b18037211 */ /* 0x000fe200030f0eff */
[----:B------:R-:W-:Y:S01]  /*53e0*/  IMAD R5, R5, 0x1a4, RZ ;  /* 0x000001a405057824 */ /* 0x000fe200078e02ff */
[----:B------:R-:W-:Y:S01]  /*53f0*/  MOV R12, c[0x0][0x198] ;  /* 0x00006600000c7a02 */ /* 0x000fe20000000f00 */
[----:B------:R1:W-:Y:S04]  /*5400*/  STL.64 [R1+0x38], R8 ;  /* 0x0000380801007387 */ /* 0x0003e80000100a00 */
[----:B------:R2:W-:Y:S01]  /*5410*/  STL.64 [R1+0x88], R2 ;  /* 0x0000880201007387 */ /* 0x0005e20000100a00 */
[----:B------:R-:W-:Y:S01]  /*5420*/  IMAD R12, R12, 0x6d, RZ ;  /* 0x0000006d0c0c7824 */ /* 0x000fe200078e02ff */
[-C--:B-1----:R-:W-:Y:S01]  /*5430*/  IADD3 R8, P5, R5, R26.reuse, RZ ;  /* 0x0000001a05087210 */ /* 0x082fe20007fbe0ff */
[----:B------:R-:W-:Y:S01]  /*5440*/  IMAD.MOV.U32 R5, RZ, RZ, c[0x0][0x198] ;  /* 0x00006600ff057624 */ /* 0x000fe200078e00ff */
[----:B--2---:R-:W-:-:S03]  /*5450*/  IADD3 R2, P6, R23, R26, RZ ;  /* 0x0000001a17027210 */ /* 0x004fc60007fde0ff */
[----:B------:R-:W-:Y:S01]  /*5460*/  IMAD R5, R5, 0x1b4, RZ ;  /* 0x000001b405057824 */ /* 0x000fe200078e02ff */
[-C--:B------:R-:W-:Y:S02]  /*5470*/  LEA.HI.X.SX32 R3, R12, R27.reuse, 0x1, P6 ;  /* 0x0000001b0c037211 */ /* 0x080fe400030f0eff */
[----:B------:R-:W-:Y:S01]  /*5480*/  MOV R12, c[0x0][0x198] ;  /* 0x00006600000c7a02 */ /* 0x000fe20000000f00 */
[----:B------:R1:W-:Y:S01]  /*5490*/  STL.64 [R1+0x30], R6 ;  /* 0x0000300601007387 */ /* 0x0003e20000100a00 */
[----:B------:R-:W-:-:S03]  /*54a0*/  LEA.HI.X.SX32 R9, R4, R27, 0x1, P5 ;  /* 0x0000001b04097211 */ /* 0x000fc600028f0eff */
[----:B------:R-:W-:Y:S01]  /*54b0*/  IMAD R12, R12, 0x1d4, RZ ;  /* 0x000001d40c0c7824 */ /* 0x000fe200078e02ff */
[----:B------:R-:W-:Y:S01]  /*54c0*/  MOV R24, c[0x0][0x198] ;  /* 0x0000660000187a02 */ /* 0x000fe20000000f00 */
[----:B------:R-:W-:Y:S01]  /*54d0*/  STL.64 [R1+0x80], R2 ;  /* 0x0000800201007387 */ /* 0x000fe20000100a00 */
[----:B-1----:R-:W-:-:S03]  /*54e0*/  IADD3 R6, P2, R5, R26, RZ ;  /* 0x0000001a05067210 */ /* 0x002fc60007f5e0ff */
[----:B------:R1:W-:Y:S01]  /*54f0*/  STL.64 [R1+0x28], R8 ;  /* 0x0000280801007387 */ /* 0x0003e20000100a00 */
[----:B------:R-:W-:Y:S01]  /*5500*/  IMAD.MOV.U32 R5, RZ, RZ, c[0x0][0x198] ;  /* 0x00006600ff057624 */ /* 0x000fe200078e00ff */
[----:B------:R-:W-:Y:S01]  /*5510*/  LEA.HI.X.SX32 R7, R23, R27, 0x1, P2 ;  /* 0x0000001b17077211 */ /* 0x000fe200010f0eff */
[----:B------:R-:W-:Y:S02]  /*5520*/  IMAD R24, R24, 0xea, RZ ;  /* 0x000000ea18187824 */ /* 0x000fe400078e02ff */
[----:B------:R-:W-:Y:S01]  /*5530*/  IMAD R5, R5, 0x1c4, RZ ;  /* 0x000001c405057824 */ /* 0x000fe200078e02ff */
[----:B-1----:R-:W-:Y:S02]  /*5540*/  IADD3 R8, P2, R12, R26, RZ ;  /* 0x0000001a0c087210 */ /* 0x002fe40007f5e0ff */
[----:B------:R-:W-:Y:S02]  /*5550*/  MOV R12, c[0x0][0x198] ;  /* 0x00006600000c7a02 */ /* 0x000fe40000000f00 */
[----:B------:R-:W-:-:S02]  /*5560*/  MOV R18, c[0x0][0x198] ;  /* 0x0000660000127a02 */ /* 0x000fc40000000f00 */
[-C--:B------:R-:W-:Y:S01]  /*5570*/  IADD3 R2, P6, R24, R26.reuse, RZ ;  /* 0x0000001a18027210 */ /* 0x080fe20007fde0ff */
[----:B------:R-:W-:Y:S01]  /*5580*/  IMAD R12, R12, 0x75, RZ ;  /* 0x000000750c0c7824 */ /* 0x000fe200078e02ff */
[----:B------:R-:W-:Y:S01]  /*5590*/  IADD3 R4, P5, R5, R26, RZ ;  /* 0x0000001a05047210 */ /* 0x000fe20007fbe0ff */
[----:B------:R-:W-:-:S03]  /*55a0*/  IMAD R18, R18, 0x1e4, RZ ;  /* 0x000001e412127824 */ /* 0x000fc600078e02ff */
[-C--:B------:R-:W-:Y:S01]  /*55b0*/  LEA.HI.X.SX32 R3, R12, R27.reuse, 0x1, P6 ;  /* 0x0000001b0c037211 */ /* 0x080fe200030f0eff */
[----:B------:R-:W-:Y:S01]  /*55c0*/  IMAD.MOV.U32 R12, RZ, RZ, c[0x0][0x198] ;  /* 0x00006600ff0c7624 */ /* 0x000fe200078e00ff */
[-C--:B------:R-:W-:Y:S01]  /*55d0*/  LEA.HI.X.SX32 R5, R13, R27.reuse, 0x1, P5 ;  /* 0x0000001b0d057211 */ /* 0x080fe200028f0eff */
[----:B------:R1:W-:Y:S01]  /*55e0*/  STL.64 [R1+0x20], R6 ;  /* 0x0000200601007387 */ /* 0x0003e20000100a00 */
[----:B------:R-:W-:Y:S01]  /*55f0*/  LEA.HI.X.SX32 R9, R24, R27, 0x1, P2 ;  /* 0x0000001b18097211 */ /* 0x000fe200010f0eff */
[----:B------:R-:W-:Y:S01]  /*5600*/  IMAD R12, R12, 0x20a, RZ ;  /* 0x0000020a0c0c7824 */ /* 0x000fe200078e02ff */
[----:B------:R-:W-:Y:S01]  /*5610*/  MOV R22, c[0x0][0x198] ;  /* 0x0000660000167a02 */ /* 0x000fe20000000f00 */
[----:B------:R-:W-:Y:S01]  /*5620*/  STL.64 [R1+0x1be0], R4 ;  /* 0x001be00401007387 */ /* 0x000fe20000100a00 */
[----:B------:R-:W-:-:S03]  /*5630*/  IMAD.MOV.U32 R13, RZ, RZ, c[0x0][0x198] ;  /* 0x00006600ff0d7624 */ /* 0x000fc600078e00ff */
[----:B------:R-:W-:Y:S01]  /*5640*/  STL.64 [R1+0x7a0], R2 ;  /* 0x0007a00201007387 */ /* 0x000fe20000100a00 */
[----:B-1----:R-:W-:-:S03]  /*5650*/  IADD3 R6, P5, R18, R26, RZ ;  /* 0x0000001a12067210 */ /* 0x002fc60007fbe0ff */
[----:B------:R1:W-:Y:S01]  /*5660*/  STL.64 [R1+0x10], R8 ;  /* 0x0000100801007387 */ /* 0x0003e20000100a00 */
[----:B------:R-:W-:Y:S01]  /*5670*/  LEA.HI.X.SX32 R7, R25, R27, 0x1, P5 ;  /* 0x0000001b19077211 */ /* 0x000fe200028f0eff */
[----:B------:R-:W-:Y:S02]  /*5680*/  IMAD R13, R13, 0xfa, RZ ;  /* 0x000000fa0d0d7824 */ /* 0x000fe400078e02ff */
[----:B------:R-:W-:Y:S01]  /*5690*/  IMAD R22, R22, 0x1f4, RZ ;  /* 0x000001f416167824 */ /* 0x000fe200078e02ff */
[-C--:B-1----:R-:W-:Y:S02]  /*56a0*/  IADD3 R8, P5, R12, R26.reuse, RZ ;  /* 0x0000001a0c087210 */ /* 0x082fe40007fbe0ff */
[----:B------:R-:W-:Y:S01]  /*56b0*/  MOV R12, c[0x0][0x198] ;  /* 0x00006600000c7a02 */ /* 0x000fe20000000f00 */
[----:B------:R1:W-:Y:S01]  /*56c0*/  STL.64 [R1+0x8], R6 ;  /* 0x0000080601007387 */ /* 0x0003e20000100a00 */
[-C--:B------:R-:W-:Y:S02]  /*56d0*/  IADD3 R2, P6, R13, R26.reuse, RZ ;  /* 0x0000001a0d027210 */ /* 0x080fe40007fde0ff */
[----:B------:R-:W-:Y:S01]  /*56e0*/  IADD3 R4, P2, R22, R26, RZ ;  /* 0x0000001a16047210 */ /* 0x000fe20007f5e0ff */
[----:B------:R-:W-:-:S03]  /*56f0*/  IMAD R12, R12, 0x7d, RZ ;  /* 0x0000007d0c0c7824 */ /* 0x000fc600078e02ff */
[-C--:B------:R-:W-:Y:S02]  /*5700*/  LEA.HI.X.SX32 R5, R13, R27.reuse, 0x1, P2 ;  /* 0x0000001b0d057211 */ /* 0x080fe400010f0eff */
[----:B------:R-:W-:Y:S02]  /*5710*/  LEA.HI.X.SX32 R3, R12, R27, 0x1, P6 ;  /* 0x0000001b0c037211 */ /* 0x000fe400030f0eff */
[----:B-1----:R-:W-:Y:S01]  /*5720*/  MOV R7, c[0x0][0x198] ;  /* 0x0000660000077a02 */ /* 0x002fe20000000f00 */
[----:B------:R-:W-:Y:S01]  /*5730*/  IMAD.MOV.U32 R12, RZ, RZ, c[0x0][0x198] ;  /* 0x00006600ff0c7624 */ /* 0x000fe200078e00ff */
[----:B------:R-:W-:-:S03]  /*5740*/  MOV R13, c[0x0][0x198] ;  /* 0x00006600000d7a02 */ /* 0x000fc60000000f00 */
[----:B------:R-:W-:Y:S01]  /*5750*/  IMAD R7, R7, 0x86, RZ ;  /* 0x0000008607077824 */ /* 0x000fe200078e02ff */
[----:B------:R1:W-:Y:S01]  /*5760*/  STL.64 [R1+0x760], R2 ;  /* 0x0007600201007387 */ /* 0x0003e20000100a00 */
[----:B------:R-:W-:Y:S01]  /*5770*/  SHF.L.U32 R12, R12, 0x2, RZ ;  /* 0x000000020c0c7819 */ /* 0x000fe200000006ff */
[----:B------:R-:W-:Y:S01]  /*5780*/  IMAD R13, R13, 0x43, RZ ;  /* 0x000000430d0d7824 */ /* 0x000fe200078e02ff */
[----:B------:R-:W-:Y:S02]  /*5790*/  MOV R6, c[0x0][0x198] ;  /* 0x0000660000067a02 */ /* 0x000fe40000000f00 */
[----:B------:R-:W-:Y:S02]  /*57a0*/  LEA.HI.X.SX32 R21, R12, R27, 0x1, P3 ;  /* 0x0000001b0c157211 */ /* 0x000fe400018f0eff */
[----:B------:R-:W-:Y:S02]  /*57b0*/  MOV R12, c[0x0][0x198] ;  /* 0x00006600000c7a02 */ /* 0x000fe40000000f00 */
[----:B-1----:R-:W-:Y:S01]  /*57c0*/  IADD3 R2, P6, R7, R26, RZ ;  /* 0x0000001a07027210 */ /* 0x002fe20007fde0ff */
[----:B------:R-:W-:-:S03]  /*57d0*/  IMAD R6, R6, 0x96, RZ ;  /* 0x0000009606067824 */ /* 0x000fc600078e02ff */
[-C--:B------:R-:W-:Y:S02]  /*57e0*/  LEA.HI.X.SX32 R3, R13, R27.reuse, 0x1, P6 ;  /* 0x0000001b0d037211 */ /* 0x080fe400030f0eff */
[----:B------:R-:W-:Y:S01]  /*57f0*/  MOV R13, c[0x0][0x198] ;  /* 0x00006600000d7a02 */ /* 0x000fe20000000f00 */
[----:B------:R-:W-:Y:S01]  /*5800*/  IMAD R12, R12, 0x47, RZ ;  /* 0x000000470c0c7824 */ /* 0x000fe200078e02ff */
[-C--:B------:R-:W-:Y:S01]  /*5810*/  IADD3 R10, P2, R14, R26.reuse, RZ ;  /* 0x0000001a0e0a7210 */ /* 0x080fe20007f5e0ff */
[----:B------:R1:W-:Y:S02]  /*5820*/  STL.64 [R1], R4 ;  /* 0x0000000401007387 */ /* 0x0003e40000100a00 */
[----:B------:R-:W-:Y:S01]  /*5830*/  IMAD R13, R13, 0x4b, RZ ;  /* 0x0000004b0d0d7824 */ /* 0x000fe200078e02ff */
[-C--:B------:R-:W-:Y:S01]  /*5840*/  LEA.HI.X.SX32 R11, R12, R27.reuse, 0x1, P2 ;  /* 0x0000001b0c0b7211 */ /* 0x080fe200010f0eff */
[----:B------:R-:W-:Y:S01]  /*5850*/  IMAD R16, R16, 0x9e, RZ ;  /* 0x0000009e10107824 */ /* 0x000fe200078e02ff */
[----:B------:R-:W-:Y:S01]  /*5860*/  MOV R12, c[0x0][0x198] ;  /* 0x00006600000c7a02 */ /* 0x000fe20000000f00 */
[----:B------:R-:W-:Y:S01]  /*5870*/  IMAD R0, R0, 0xa6, RZ ;  /* 0x000000a600007824 */ /* 0x000fe200078e02ff */
[----:B-1----:R-:W-:Y:S01]  /*5880*/  IADD3 R4, P3, R6, R26, RZ ;  /* 0x0000001a06047210 */ /* 0x002fe20007f7e0ff */
[----:B------:R1:W-:Y:S03]  /*5890*/  STL.64 [R1+0x1f68], R6 ;  /* 0x001f680601007387 */ /* 0x0003e60000100a00 */
[----:B------:R-:W-:Y:S01]  /*58a0*/  LEA.HI.X.SX32 R5, R13, R27, 0x1, P3 ;  /* 0x0000001b0d057211 */ /* 0x000fe200018f0eff */
[----:B------:R-:W-:Y:S01]  /*58b0*/  IMAD.MOV.U32 R13, RZ, RZ, c[0x0][0x198] ;  /* 0x00006600ff0d7624 */ /* 0x000fe200078e00ff */
[----:B------:R-:W-:Y:S01]  /*58c0*/  STL.64 [R1+0xb00], R20 ;  /* 0x000b001401007387 */ /* 0x000fe20000100a00 */
[----:B------:R-:W-:-:S02]  /*58d0*/  IMAD R12, R12, 0x4f, RZ ;  /* 0x0000004f0c0c7824 */ /* 0x000fc400078e02ff */
[----:B------:R-:W-:Y:S01]  /*58e0*/  IMAD R13, R13, 0x53, RZ ;  /* 0x000000530d0d7824 */ /* 0x000fe200078e02ff */
[----:B------:R2:W-:Y:S01]  /*58f0*/  STL.64 [R1+0x900], R2 ;  /* 0x0009000201007387 */ /* 0x0005e20000100a00 */
[----:B------:R-:W-:Y:S01]  /*5900*/  IMAD.MOV.U32 R17, RZ, RZ, c[0x0][0x198] ;  /* 0x00006600ff117624 */ /* 0x000fe200078e00ff */
[-C--:B-1----:R-:W-:Y:S01]  /*5910*/  IADD3 R6, P2, R0, R26.reuse, RZ ;  /* 0x0000001a00067210 */ /* 0x082fe20007f5e0ff */
[----:B------:R-:W-:Y:S01]  /*5920*/  IMAD.MOV.U32 R15, RZ, RZ, c[0x0][0x198] ;  /* 0x00006600ff0f7624 */ /* 0x000fe200078e00ff */
[----:B------:R-:W-:Y:S01]  /*5930*/  MOV R19, c[0x0][0x198] ;  /* 0x0000660000137a02 */ /* 0x000fe20000000f00 */
[----:B------:R-:W-:Y:S01]  /*5940*/  IMAD R17, R17, 0xae, RZ ;  /* 0x000000ae11117824 */ /* 0x000fe200078e02ff */
[----:B------:R-:W-:Y:S02]  /*5950*/  LEA.HI.X.SX32 R7, R13, R27, 0x1, P2 ;  /* 0x0000001b0d077211 */ /* 0x000fe400010f0eff */
[----:B--2---:R-:W-:Y:S01]  /*5960*/  IADD3 R2, P6, R16, R26, RZ ;  /* 0x0000001a10027210 */ /* 0x004fe20007fde0ff */
[----:B------:R-:W-:Y:S01]  /*5970*/  IMAD R15, R15, 0xb6, RZ ;  /* 0x000000b60f0f7824 */ /* 0x000fe200078e02ff */
[----:B------:R-:W-:-:S02]  /*5980*/  MOV R13, c[0x0][0x198] ;  /* 0x00006600000d7a02 */ /* 0x000fc40000000f00 */
[----:B------:R-:W-:Y:S01]  /*5990*/  LEA.HI.X.SX32 R3, R12, R27, 0x1, P6 ;  /* 0x0000001b0c037211 */ /* 0x000fe200030f0eff */
[----:B------:R-:W-:Y:S01]  /*59a0*/  IMAD.MOV.U32 R12, RZ, RZ, c[0x0][0x198] ;  /* 0x00006600ff0c7624 */ /* 0x000fe200078e00ff */
[----:B------:R-:W-:Y:S01]  /*59b0*/  MOV R25, c[0x0][0x198] ;  /* 0x0000660000197a02 */ /* 0x000fe20000000f00 */
[----:B------:R-:W-:Y:S01]  /*59c0*/  IMAD R19, R19, 0xbe, RZ ;  /* 0x000000be13137824 */ /* 0x000fe200078e02ff */
[----:B------:R1:W-:Y:S01]  /*59d0*/  STL.64 [R1+0x8c8], R4 ;  /* 0x0008c80401007387 */ /* 0x0003e20000100a00 */
[----:B------:R-:W-:Y:S02]  /*59e0*/  IMAD R12, R12, 0x57, RZ ;  /* 0x000000570c0c7824 */ /* 0x000fe400078e02ff */
[----:B------:R-:W-:Y:S01]  /*59f0*/  IMAD R13, R13, 0x5b, RZ ;  /* 0x0000005b0d0d7824 */ /* 0x000fe200078e02ff */
[----:B------:R-:W-:Y:S01]  /*5a00*/  STL.64 [R1+0x8e8], R10 ;  /* 0x0008e80a01007387 */ /* 0x000fe20000100a00 */
[----:B------:R-:W-:Y:S01]  /*5a10*/  IMAD R25, R25, 0x5f, RZ ;  /* 0x0000005f19197824 */ /* 0x000fe200078e02ff */
[----:B------:R-:W-:-:S02]  /*5a20*/  MOV R20, c[0x0][0x198] ;  /* 0x0000660000147a02 */ /* 0x000fc40000000f00 */
[----:B------:R2:W-:Y:S01]  /*5a30*/  STL.64 [R1+0x8b0], R2 ;  /* 0x0008b00201007387 */ /* 0x0005e20000100a00 */
[----:B------:R-:W-:Y:S02]  /*5a40*/  MOV R23, c[0x0][0x198] ;  /* 0x0000660000177a02 */ /* 0x000fe40000000f00 */
[-C--:B-1----:R-:W-:Y:S01]  /*5a50*/  IADD3 R4, P3, R17, R26.reuse, RZ ;  /* 0x0000001a11047210 */ /* 0x082fe20007f7e0ff */
[----:B------:R1:W-:Y:S01]  /*5a60*/  STL.64 [R1+0x890], R6 ;  /* 0x0008900601007387 */ /* 0x0003e20000100a00 */
[----:B------:R-:W-:Y:S02]  /*5a70*/  MOV R21, c[0x0][0x198] ;  /* 0x0000660000157a02 */ /* 0x000fe40000000f00 */
[----:B------:R-:W-:Y:S02]  /*5a80*/  LEA.HI.X.SX32 R5, R12, R27, 0x1, P3 ;  /* 0x0000001b0c057211 */ /* 0x000fe400018f0eff */
[-C--:B--2---:R-:W-:Y:S02]  /*5a90*/  IADD3 R2, P6, R15, R26.reuse, RZ ;  /* 0x0000001a0f027210 */ /* 0x084fe40007fde0ff */
[----:B-1----:R-:W-:-:S02]  /*5aa0*/  IADD3 R6, P2, R19, R26, RZ ;  /* 0x0000001a13067210 */ /* 0x002fc40007f5e0ff */
[-C--:B------:R-:W-:Y:S01]  /*5ab0*/  LEA.HI.X.SX32 R3, R13, R27.reuse, 0x1, P6 ;  /* 0x0000001b0d037211 */ /* 0x080fe200030f0eff */
[----:B------:R-:W-:Y:S01]  /*5ac0*/  IMAD R20, R20, 0xc6, RZ ;  /* 0x000000c614147824 */ /* 0x000fe200078e02ff */
[----:B------:R-:W-:Y:S01]  /*5ad0*/  MOV R13, c[0x0][0x198] ;  /* 0x00006600000d7a02 */ /* 0x000fe20000000f00 */
[----:B------:R-:W-:Y:S01]  /*5ae0*/  IMAD R23, R23, 0xd6, RZ ;  /* 0x000000d617177824 */ /* 0x000fe200078e02ff */
[----:B------:R-:W-:Y:S01]  /*5af0*/  LEA.HI.X.SX32 R7, R25, R27, 0x1, P2 ;  /* 0x0000001b19077211 */ /* 0x000fe200010f0eff */
[----:B------:R-:W-:Y:S01]  /*5b00*/  IMAD.MOV.U32 R24, RZ, RZ, c[0x0][0x198] ;  /* 0x00006600ff187624 */ /* 0x000fe200078e00ff */
[----:B------:R-:W-:Y:S01]  /*5b10*/  MOV R11, c[0x0][0x198] ;  /* 0x00006600000b7a02 */ /* 0x000fe20000000f00 */
[----:B------:R-:W-:Y:S01]  /*5b20*/  IMAD R21, R21, 0xce, RZ ;  /* 0x000000ce15157824 */ /* 0x000fe200078e02ff */
[----:B------:R1:W-:Y:S01]  /*5b30*/  STL.64 [R1+0x878], R4 ;  /* 0x0008780401007387 */ /* 0x0003e20000100a00 */
[----:B------:R-:W-:Y:S02]  /*5b40*/  IMAD R13, R13, 0x63, RZ ;  /* 0x000000630d0d7824 */ /* 0x000fe400078e02ff */
[----:B------:R-:W-:Y:S01]  /*5b50*/  IMAD R24, R24, 0x6b, RZ ;  /* 0x0000006b18187824 */ /* 0x000fe200078e02ff */
[----:B------:R2:W-:Y:S01]  /*5b60*/  STL.64 [R1+0x858], R2 ;  /* 0x0008580201007387 */ /* 0x0005e20000100a00 */
[----:B------:R-:W-:-:S03]  /*5b70*/  IMAD R11, R11, 0x67, RZ ;  /* 0x000000670b0b7824 */ /* 0x000fc600078e02ff */
[----:B------:R3:W-:Y:S01]  /*5b80*/  STL.64 [R1+0x840], R6 ;  /* 0x0008400601007387 */ /* 0x0007e20000100a00 */
[----:B------:R-:W-:Y:S01]  /*5b90*/  IMAD.MOV.U32 R12, RZ, RZ, c[0x0][0x198] ;  /* 0x00006600ff0c7624 */ /* 0x000fe200078e00ff */
[-C--:B-1----:R-:W-:Y:S01]  /*5ba0*/  IADD3 R4, P3, R20, R26.reuse, RZ ;  /* 0x0000001a14047210 */ /* 0x082fe20007f7e0ff */
[----:B------:R-:W-:Y:S01]  /*5bb0*/  IMAD.MOV.U32 R25, RZ, RZ, c[0x0][0x198] ;  /* 0x00006600ff197624 */ /* 0x000fe200078e00ff */
[-C--:B--2---:R-:W-:Y:S02]  /*5bc0*/  IADD3 R2, P6, R21, R26.reuse, RZ ;  /* 0x0000001a15027210 */ /* 0x084fe40007fde0ff */
[----:B---3--:R-:W-:Y:S01]  /*5bd0*/  IADD3 R6, P2, R23, R26, RZ ;  /* 0x0000001a17067210 */ /* 0x008fe20007f5e0ff */
[----:B------:R-:W-:Y:S01]  /*5be0*/  IMAD R12, R12, 0xde, RZ ;  /* 0x000000de0c0c7824 */ /* 0x000fe200078e02ff */
[-C--:B------:R-:W-:Y:S02]  /*5bf0*/  LEA.HI.X.SX32 R5, R13, R27.reuse, 0x1, P3 ;  /* 0x0000001b0d057211 */ /* 0x080fe400018f0eff */
[----:B------:R-:W-:-:S02]  /*5c00*/  LEA.HI.X.SX32 R7, R24, R27, 0x1, P2 ;  /* 0x0000001b18077211 */ /* 0x000fc400010f0eff */
[----:B------:R-:W-:Y:S01]  /*5c10*/  MOV R10, c[0x0][0x198] ;  /* 0x00006600000a7a02 */ /* 0x000fe20000000f00 */
[----:B------:R-:W-:Y:S01]  /*5c20*/  IMAD R25, R25, 0xe6, RZ ;  /* 0x000000e619197824 */ /* 0x000fe200078e02ff */
[----:B------:R-:W-:Y:S02]  /*5c30*/  LEA.HI.X.SX32 R3, R11, R27, 0x1, P6 ;  /* 0x0000001b0b037211 */ /* 0x000fe400030f0eff */
[----:B------:R-:W-:Y:S01]  /*5c40*/  MOV R24, c[0x0][0x198] ;  /* 0x0000660000187a02 */ /* 0x000fe20000000f00 */
[----:B------:R1:W-:Y:S01]  /*5c50*/  STL.64 [R1+0x820], R4 ;  /* 0x0008200401007387 */ /* 0x0003e20000100a00 */
[----:B------:R-:W-:-:S03]  /*5c60*/  IMAD R10, R10, 0x6f, RZ ;  /* 0x0000006f0a0a7824 */ /* 0x000fc600078e02ff */
[----:B------:R2:W-:Y:S01]  /*5c70*/  STL.64 [R1+0x808], R2 ;  /* 0x0008080201007387 */ /* 0x0005e20000100a00 */
[----:B------:R-:W-:Y:S01]  /*5c80*/  IMAD R24, R24, 0x73, RZ ;  /* 0x0000007318187824 */ /* 0x000fe200078e02ff */
[-C--:B-1----:R-:W-:Y:S02]  /*5c90*/  IADD3 R4, P3, R12, R26.reuse, RZ ;  /* 0x0000001a0c047210 */ /* 0x082fe40007f7e0ff */
[----:B--2---:R-:W-:Y:S02]  /*5ca0*/  IADD3 R2, P6, R25, R26, RZ ;  /* 0x0000001a19027210 */ /* 0x004fe40007fde0ff */
[-C--:B------:R-:W-:Y:S02]  /*5cb0*/  LEA.HI.X.SX32 R5, R10, R27.reuse, 0x1, P3 ;  /* 0x0000001b0a057211 */ /* 0x080fe400018f0eff */
[----:B------:R-:W-:Y:S01]  /*5cc0*/  LEA.HI.X.SX32 R3, R24, R27, 0x1, P6 ;  /* 0x0000001b18037211 */ /* 0x000fe200030f0eff */
[----:B------:R1:W-:Y:S01]  /*5cd0*/  STL.64 [R1+0x7e8], R6 ;  /* 0x0007e80601007387 */ /* 0x0003e20000100a00 */
[----:B------:R-:W-:-:S03]  /*5ce0*/  MOV R13, c[0x0][0x198] ;  /* 0x00006600000d7a02 */ /* 0x000fc60000000f00 */
[----:B------:R-:W-:Y:S02]  /*5cf0*/  STL.64 [R1+0x7d0], R4 ;  /* 0x0007d00401007387 */ /* 0x000fe40000100a00 */
[----:B------:R-:W-:Y:S02]  /*5d00*/  IMAD R13, R13, 0xee, RZ ;  /* 0x000000ee0d0d7824 */ /* 0x000fe400078e02ff */
[----:B------:R2:W-:Y:S03]  /*5d10*/  STL.64 [R1+0x7b0], R2 ;  /* 0x0007b00201007387 */ /* 0x0005e60000100a00 */
[----:B-1----:R-:W-:Y:S02]  /*5d20*/  IADD3 R6, P2, R13, R26, RZ ;  /* 0x0000001a0d067210 */ /* 0x002fe40007f5e0ff */
[----:B--2---:R-:W-:-:S05]  /*5d30*/  MOV R3, c[0x0][0x198] ;  /* 0x0000660000037a02 */ /* 0x004fca0000000f00 */
[----:B------:R-:W-:-:S05]  /*5d40*/  IMAD R3, R3, 0x77, RZ ;  /* 0x0000007703037824 */ /* 0x000fca00078e02ff */
[----:B------:R-:W-:-:S05]  /*5d50*/  LEA.HI.X.SX32 R7, R3, R27, 0x1, P2 ;  /* 0x0000001b03077211 */ /* 0x000fca00010f0eff */
[----:B------:R1:W-:Y:S04]  /*5d60*/  STL.64 [R1+0x790], R6 ;  /* 0x0007900601007387 */ /* 0x0003e80000100a00 */
[----:B-1----:R-:W2:Y:S01]  /*5d70*/  LDL.LU.64 R6, [R1+0x1f68] ;  /* 0x001f680001067983 */ /* 0x002ea20000300a00 */
[----:B------:R-:W-:Y:S02]  /*5d80*/  IMAD.MOV.U32 R11, RZ, RZ, c[0x0][0x198] ;  /* 0x00006600ff0b7624 */ /* 0x000fe400078e00ff */
[----:B------:R-:W-:Y:S02]  /*5d90*/  IMAD.MOV.U32 R29, RZ, RZ, c[0x0][0x198] ;  /* 0x00006600ff1d7624 */ /* 0x000fe400078e00ff */
[----:B------:R-:W-:Y:S01]  /*5da0*/  IMAD R11, R11, 0xf6, RZ ;  /* 0x000000f60b0b7824 */ /* 0x000fe200078e02ff */
[----:B------:R-:W-:Y:S01]  /*5db0*/  MOV R9, c[0x0][0x198] ;  /* 0x0000660000097a02 */ /* 0x000fe20000000f00 */
[----:B------:R-:W-:-:S03]  /*5dc0*/  IMAD R29, R29, 0x7b, RZ ;  /* 0x0000007b1d1d7824 */ /* 0x000fc600078e02ff */
[-C--:B------:R-:W-:Y:S01]  /*5dd0*/  IADD3 R10, P3, R11, R26.reuse, RZ ;  /* 0x0000001a0b0a7210 */ /* 0x080fe20007f7e0ff */
[----:B------:R-:W-:Y:S02]  /*5de0*/  IMAD R9, R9, 0xfe, RZ ;  /* 0x000000fe09097824 */ /* 0x000fe400078e02ff */
[----:B------:R-:W-:Y:S01]  /*5df0*/  IMAD.MOV.U32 R5, RZ, RZ, c[0x0][0x198] ;  /* 0x00006600ff057624 */ /* 0x000fe200078e00ff */
[-C--:B------:R-:W-:Y:S02]  /*5e00*/  LEA.HI.X.SX32 R11, R29, R27.reuse, 0x1, P3 ;  /* 0x0000001b1d0b7211 */ /* 0x080fe400018f0eff */
[----:B------:R-:W-:Y:S01]  /*5e10*/  MOV R2, c[0x0][0x198] ;  /* 0x0000660000027a02 */ /* 0x000fe20000000f00 */
[----:B------:R-:W-:Y:S01]  /*5e20*/  IMAD R5, R5, 0x7f, RZ ;  /* 0x0000007f05057824 */ /* 0x000fe200078e02ff */
[----:B------:R-:W-:Y:S01]  /*5e30*/  IADD3 R4, P6, R9, R26, RZ ;  /* 0x0000001a09047210 */ /* 0x000fe20007fde0ff */
[----:B------:R1:W-:Y:S01]  /*5e40*/  STL.64 [R1+0x770], R10 ;  /* 0x0007700a01007387 */ /* 0x0003e20000100a00 */
[----:B------:R-:W-:Y:S01]  /*5e50*/  MOV R24, c[0x0][0x198] ;  /* 0x0000660000187a02 */ /* 0x000fe20000000f00 */
[----:B------:R-:W-:Y:S01]  /*5e60*/  IMAD R2, R2, 0x106, RZ ;  /* 0x0000010602027824 */ /* 0x000fe200078e02ff */
[----:B------:R-:W-:-:S03]  /*5e70*/  LEA.HI.X.SX32 R5, R5, R27, 0x1, P6 ;  /* 0x0000001b05057211 */ /* 0x000fc600030f0eff */
[----:B------:R-:W-:Y:S01]  /*5e80*/  IMAD R24, R24, 0x10c, RZ ;  /* 0x0000010c18187824 */ /* 0x000fe200078e02ff */
[----:B-1----:R-:W-:Y:S02]  /*5e90*/  MOV R10, c[0x0][0x198] ;  /* 0x00006600000a7a02 */ /* 0x002fe40000000f00 */
[----:B------:R-:W-:-:S03]  /*5ea0*/  MOV R11, c[0x0][0x198] ;  /* 0x00006600000b7a02 */ /* 0x000fc60000000f00 */
[----:B------:R-:W-:Y:S01]  /*5eb0*/  IMAD R10, R10, 0x10e, RZ ;  /* 0x0000010e0a0a7824 */ /* 0x000fe200078e02ff */
[-C--:B------:R-:W-:Y:S01]  /*5ec0*/  IADD3 R2, P2, R2, R26.reuse, RZ ;  /* 0x0000001a02027210 */ /* 0x080fe20007f5e0ff */
[----:B------:R-:W-:Y:S01]  /*5ed0*/  IMAD R11, R11, 0x83, RZ ;  /* 0x000000830b0b7824 */ /* 0x000fe200078e02ff */
[----:B------:R1:W-:Y:S01]  /*5ee0*/  STL.64 [R1+0x750], R4 ;  /* 0x0007500401007387 */ /* 0x0003e20000100a00 */
[----:B------:R-:W-:-:S03]  /*5ef0*/  IADD3 R28, P3, R24, R26, RZ ;  /* 0x0000001a181c7210 */ /* 0x000fc60007f7e0ff */
[----:B------:R-:W-:Y:S02]  /*5f00*/  LEA.HI.X.SX32 R3, R11, R27, 0x1, P2 ;  /* 0x0000001b0b037211 */ /* 0x000fe400010f0eff */
[----:B-1----:R-:W-:Y:S01]  /*5f10*/  IADD3 R4, P6, R10, R26, RZ ;  /* 0x0000001a0a047210 */ /* 0x002fe20007fde0ff */
[----:B------:R-:W-:Y:S02]  /*5f20*/  IMAD.MOV.U32 R10, RZ, RZ, c[0x0][0x198] ;  /* 0x00006600ff0a7624 */ /* 0x000fe400078e00ff */
[----:B------:R1:W-:Y:S02]  /*5f30*/  STL.64 [R1+0x738], R2 ;  /* 0x0007380201007387 */ /* 0x0003e40000100a00 */
[----:B------:R-:W-:Y:S02]  /*5f40*/  IMAD R10, R10, 0x11c, RZ ;  /* 0x0000011c0a0a7824 */ /* 0x000fe400078e02ff */
[----:B------:R-:W-:Y:S01]  /*5f50*/  IMAD.MOV.U32 R24, RZ, RZ, c[0x0][0x198] ;  /* 0x00006600ff187624 */ /* 0x000fe200078e00ff */
[----:B------:R-:W-:-:S03]  /*5f60*/  MOV R11, c[0x0][0x198] ;  /* 0x00006600000b7a02 */ /* 0x000fc60000000f00 */
[----:B------:R-:W-:Y:S02]  /*5f70*/  IMAD R24, R24, 0x116, RZ ;  /* 0x0000011618187824 */ /* 0x000fe400078e02ff */
[----:B------:R-:W-:-:S03]  /*5f80*/  IMAD R11, R11, 0x87, RZ ;  /* 0x000000870b0b7824 */ /* 0x000fc600078e02ff */
[----:B-1----:R-:W-:Y:S02]  /*5f90*/  IADD3 R2, P2, R24, R26, RZ ;  /* 0x0000001a18027210 */ /* 0x002fe40007f5e0ff */
[----:B------:R-:W-:Y:S02]  /*5fa0*/  LEA.HI.X.SX32 R5, R11, R27, 0x1, P6 ;  /* 0x0000001b0b057211 */ /* 0x000fe400030f0eff */
[----:B------:R-:W-:Y:S02]  /*5fb0*/  MOV R24, c[0x0][0x198] ;  /* 0x0000660000187a02 */ /* 0x000fe40000000f00 */
[----:B------:R-:W-:-:S03]  /*5fc0*/  MOV R11, c[0x0][0x198] ;  /* 0x00006600000b7a02 */ /* 0x000fc60000000f00 */
[----:B------:R-:W-:Y:S02]  /*5fd0*/  IMAD R24, R24, 0x11e, RZ ;  /* 0x0000011e18187824 */ /* 0x000fe400078e02ff */
[----:B------:R-:W-:Y:S01]  /*5fe0*/  IMAD R11, R11, 0x126, RZ ;  /* 0x000001260b0b7824 */ /* 0x000fe200078e02ff */
[----:B--2---:R-:W-:-:S05]  /*5ff0*/  LEA.HI.X.SX32 R29, R7, R27, 0x1, P3 ;  /* 0x0000001b071d7211 */ /* 0x004fca00018f0eff */
[----:B------:R1:W-:Y:S02]  /*6000*/  STL.64 [R1+0x720], R28 ;  /* 0x0007201c01007387 */ /* 0x0003e40000100a00 */
[----:B-1----:R-:W-:Y:S02]  /*6010*/  IADD3 R28, P3, R10, R26, RZ ;  /* 0x0000001a0a1c7210 */ /* 0x002fe40007f7e0ff */
[----:B------:R-:W-:-:S05]  /*6020*/  MOV R10, c[0x0][0x198] ;  /* 0x00006600000a7a02 */ /* 0x000fca0000000f00 */
[----:B------:R-:W-:Y:S01]  /*6030*/  IMAD R10, R10, 0x8b, RZ ;  /* 0x0000008b0a0a7824 */ /* 0x000fe200078e02ff */
[----:B------:R-:W-:Y:S04]  /*6040*/  STL.64 [R1+0x718], R4 ;  /* 0x0007180401007387 */ /* 0x000fe80000100a00 */
[----:B------:R-:W-:-:S05]  /*6050*/  LEA.HI.X.SX32 R3, R10, R27, 0x1, P2 ;  /* 0x0000001b0a037211 */ /* 0x000fca00010f0eff */
[----:B------:R1:W-:Y:S04]  /*6060*/  STL.64 [R1+0x700], R2 ;  /* 0x0007000201007387 */ /* 0x0003e80000100a00 */
[----:B-1----:R-:W2:Y:S01]  /*6070*/  LDL.LU R3, [R1+0x1f60] ;  /* 0x001f600001037983 */ /* 0x002ea20000300800 */
[----:B------:R-:W-:Y:S02]  /*6080*/  LEA.HI.X.SX32 R29, R14, R27, 0x1, P3 ;  /* 0x0000001b0e1d7211 */ /* 0x000fe400018f0eff */
[-C--:B------:R-:W-:Y:S01]  /*6090*/  IADD3 R4, P6, R24, R26.reuse, RZ ;  /* 0x0000001a18047210 */ /* 0x080fe20007fde0ff */
[----:B------:R-:W-:Y:S01]  /*60a0*/  IMAD.MOV.U32 R24, RZ, RZ, c[0x0][0x198] ;  /* 0x00006600ff187624 */ /* 0x000fe200078e00ff */
[----:B------:R-:W-:Y:S02]  /*60b0*/  MOV R14, c[0x0][0x198] ;  /* 0x00006600000e7a02 */ /* 0x000fe40000000f00 */
[----:B------:R-:W-:Y:S01]  /*60c0*/  MOV R2, c[0x0][0x198] ;  /* 0x0000660000027a02 */ /* 0x000fe20000000f00 */
[----:B------:R-:W-:Y:S01]  /*60d0*/  IMAD R24, R24, 0x12c, RZ ;  /* 0x0000012c18187824 */ /* 0x000fe200078e02ff */
[----:B------:R-:W-:Y:S01]  /*60e0*/  IADD3 R10, P2, R11, R26, RZ ;  /* 0x0000001a0b0a7210 */ /* 0x000fe20007f5e0ff */
[----:B------:R-:W-:-:S02]  /*60f0*/  IMAD R14, R14, 0x93, RZ ;  /* 0x000000930e0e7824 */ /* 0x000fc400078e02ff */
[----:B------:R-:W-:Y:S02]  /*6100*/  IMAD R2, R2, 0x8f, RZ ;  /* 0x0000008f02027824 */ /* 0x000fe400078e02ff */
[----:B------:R-:W-:Y:S01]  /*6110*/  IMAD.MOV.U32 R7, RZ, RZ, c[0x0][0x198] ;  /* 0x00006600ff077624 */ /* 0x000fe200078e00ff */
[----:B------:R1:W-:Y:S01]  /*6120*/  STL.64 [R1+0x6e8], R28 ;  /* 0x0006e81c01007387 */ /* 0x0003e20000100a00 */
[-C--:B------:R-:W-:Y:S01]  /*6130*/  LEA.HI.X.SX32 R11, R14, R27.reuse, 0x1, P2 ;  /* 0x0000001b0e0b7211 */ /* 0x080fe200010f0eff */
[----:B------:R-:W-:Y:S01]  /*6140*/  IMAD.MOV.U32 R14, RZ, RZ, c[0x0][0x198] ;  /* 0x00006600ff0e7624 */ /* 0x000fe200078e00ff */
[----:B------:R-:W-:Y:S01]  /*6150*/  LEA.HI.X.SX32 R5, R2, R27, 0x1, P6 ;  /* 0x0000001b02057211 */ /* 0x000fe200030f0eff */
[----:B------:R-:W-:Y:S02]  /*6160*/  IMAD R7, R7, 0x12e, RZ ;  /* 0x0000012e07077824 */ /* 0x000fe400078e02ff */
[----:B------:R-:W-:Y:S01]  /*6170*/  IMAD R14, R14, 0x97, RZ ;  /* 0x000000970e0e7824 */ /* 0x000fe200078e02ff */
[----:B-1----:R-:W-:-:S02]  /*6180*/  IADD3 R28, P3, R24, R26, RZ ;  /* 0x0000001a181c7210 */ /* 0x002fc40007f7e0ff */
[----:B------:R-:W-:Y:S01]  /*6190*/  MOV R24, c[0x0][0x198] ;  /* 0x0000660000187a02 */ /* 0x000fe20000000f00 */
[----:B------:R1:W-:Y:S01]  /*61a0*/  STL.64 [R1+0x6e0], R4 ;  /* 0x0006e00401007387 */ /* 0x0003e20000100a00 */
[----:B------:R-:W-:-:S03]  /*61b0*/  IMAD.MOV.U32 R2, RZ, RZ, c[0x0][0x198] ;  /* 0x00006600ff027624 */ /* 0x000fc600078e00ff */
[----:B------:R-:W-:Y:S01]  /*61c0*/  IMAD R24, R24, 0x136, RZ ;  /* 0x0000013618187824 */ /* 0x000fe200078e02ff */
[----:B------:R3:W-:Y:S01]  /*61d0*/  STL.64 [R1+0x6c8], R10 ;  /* 0x0006c80a01007387 */ /* 0x0007e20000100a00 */
[----:B------:R-:W-:Y:S01]  /*61e0*/  IMAD R2, R2, 0x9b, RZ ;  /* 0x0000009b02027824 */ /* 0x000fe200078e02ff */
[-C--:B-1----:R-:W-:Y:S02]  /*61f0*/  IADD3 R4, P6, R7, R26.reuse, RZ ;  /* 0x0000001a07047210 */ /* 0x082fe40007fde0ff */
[----:B------:R-:W-:Y:S02]  /*6200*/  MOV R7, c[0x0][0x198] ;  /* 0x0000660000077a02 */ /* 0x000fe40000000f00 */
[----:B------:R-:W-:Y:S02]  /*6210*/  LEA.HI.X.SX32 R5, R14, R27, 0x1, P6 ;  /* 0x0000001b0e057211 */ /* 0x000fe400030f0eff */
[----:B---3--:R-:W-:Y:S02]  /*6220*/  IADD3 R10, P2, R24, R26, RZ ;  /* 0x0000001a180a7210 */ /* 0x008fe40007f5e0ff */
[----:B------:R-:W-:-:S02]  /*6230*/  MOV R14, c[0x0][0x198] ;  /* 0x00006600000e7a02 */ /* 0x000fc40000000f00 */
[----:B------:R-:W-:Y:S02]  /*6240*/  MOV R24, c[0x0][0x198] ;  /* 0x0000660000187a02 */ /* 0x000fe40000000f00 */
[-C--:B------:R-:W-:Y:S01]  /*6250*/  LEA.HI.X.SX32 R29, R6, R27.reuse, 0x1, P3 ;  /* 0x0000001b061d7211 */ /* 0x080fe200018f0eff */
[----:B------:R-:W-:Y:S01]  /*6260*/  IMAD R7, R7, 0x13c, RZ ;  /* 0x0000013c07077824 */ /* 0x000fe200078e02ff */
[----:B------:R-:W-:Y:S01]  /*6270*/  LEA.HI.X.SX32 R11, R2, R27, 0x1, P2 ;  /* 0x0000001b020b7211 */ /* 0x000fe200010f0eff */
[----:B------:R-:W-:Y:S01]  /*6280*/  IMAD R14, R14, 0x146, RZ ;  /* 0x000001460e0e7824 */ /* 0x000fe200078e02ff */
[----:B------:R-:W-:Y:S01]  /*6290*/  MOV R2, c[0x0][0x198] ;  /* 0x0000660000027a02 */ /* 0x000fe20000000f00 */
[----:B------:R-:W-:Y:S01]  /*62a0*/  IMAD R24, R24, 0x13e, RZ ;  /* 0x0000013e18187824 */ /* 0x000fe200078e02ff */
[----:B------:R1:W-:Y:S01]  /*62b0*/  STL.64 [R1+0x6a8], R4 ;  /* 0x0006a80401007387 */ /* 0x0003e20000100a00 */
[----:B------:R-:W-:-:S03]  /*62c0*/  IADD3 R6, P3, R7, R26, RZ ;  /* 0x0000001a07067210 */ /* 0x000fc60007f7e0ff */
[----:B------:R-:W-:Y:S01]  /*62d0*/  STL.64 [R1+0x6b0], R28 ;  /* 0x0006b01c01007387 */ /* 0x000fe20000100a00 */
[----:B------:R-:W-:-:S03]  /*62e0*/  IMAD R2, R2, 0x9f, RZ ;  /* 0x0000009f02027824 */ /* 0x000fc600078e02ff */
[----:B------:R3:W-:Y:S01]  /*62f0*/  STL.64 [R1+0x690], R10 ;  /* 0x0006900a01007387 */ /* 0x0007e20000100a00 */
[-C--:B------:R-:W-:Y:S02]  /*6300*/  LEA.HI.X.SX32 R7, R16, R27.reuse, 0x1, P3 ;  /* 0x0000001b10077211 */ /* 0x080fe400018f0eff */
[-C--:B-1----:R-:W-:Y:S02]  /*6310*/  IADD3 R4, P6, R24, R26.reuse, RZ ;  /* 0x0000001a18047210 */ /* 0x082fe40007fde0ff */
[----:B------:R-:W-:Y:S02]  /*6320*/  MOV R24, c[0x0][0x198] ;  /* 0x0000660000187a02 */ /* 0x000fe40000000f00 */
[----:B---3--:R-:W-:Y:S02]  /*6330*/  IADD3 R10, P2, R14, R26, RZ ;  /* 0x0000001a0e0a7210 */ /* 0x008fe40007f5e0ff */
[----:B------:R-:W-:Y:S01]  /*6340*/  MOV R14, c[0x0][0x198] ;  /* 0x00006600000e7a02 */ /* 0x000fe20000000f00 */
[----:B------:R-:W-:Y:S01]  /*6350*/  IMAD.MOV.U32 R16, RZ, RZ, c[0x0][0x198] ;  /* 0x00006600ff107624 */ /* 0x000fe200078e00ff */
[----:B------:R-:W-:Y:S01]  /*6360*/  LEA.HI.X.SX32 R5, R2, R27, 0x1, P6 ;  /* 0x0000001b02057211 */ /* 0x000fe200030f0eff */
[----:B------:R-:W-:-:S02]  /*6370*/  IMAD R24, R24, 0x14c, RZ ;  /* 0x0000014c18187824 */ /* 0x000fc400078e02ff */
[----:B------:R-:W-:Y:S01]  /*6380*/  IMAD R14, R14, 0x14e, RZ ;  /* 0x0000014e0e0e7824 */ /* 0x000fe200078e02ff */
[----:B------:R1:W-:Y:S01]  /*6390*/  STL.64 [R1+0x678], R6 ;  /* 0x0006780601007387 */ /* 0x0003e20000100a00 */
[----:B------:R-:W-:-:S03]  /*63a0*/  IMAD R16, R16, 0xa3, RZ ;  /* 0x000000a310107824 */ /* 0x000fc600078e02ff */
[----:B------:R3:W-:Y:S02]  /*63b0*/  STL.64 [R1+0x670], R4 ;  /* 0x0006700401007387 */ /* 0x0007e40000100a00 */
[----:B------:R-:W-:Y:S02]  /*63c0*/  LEA.HI.X.SX32 R11, R16, R27, 0x1, P2 ;  /* 0x0000001b100b7211 */ /* 0x000fe400010f0eff */
[-C--:B-1----:R-:W-:Y:S02]  /*63d0*/  IADD3 R6, P3, R24, R26.reuse, RZ ;  /* 0x0000001a18067210 */ /* 0x082fe40007f7e0ff */
[----:B---3--:R-:W-:Y:S02]  /*63e0*/  IADD3 R4, P6, R14, R26, RZ ;  /* 0x0000001a0e047210 */ /* 0x008fe40007fde0ff */
[----:B------:R-:W-:Y:S02]  /*63f0*/  MOV R14, c[0x0][0x198] ;  /* 0x00006600000e7a02 */ /* 0x000fe40000000f00 */
[----:B------:R-:W-:-:S02]  /*6400*/  MOV R24, c[0x0][0x198] ;  /* 0x0000660000187a02 */ /* 0x000fc40000000f00 */
[----:B------:R-:W-:Y:S01]  /*6410*/  LEA.HI.X.SX32 R7, R0, R27, 0x1, P3 ;  /* 0x0000001b00077211 */ /* 0x000fe200018f0eff */
[----:B------:R-:W-:Y:S01]  /*6420*/  IMAD R14, R14, 0x15c, RZ ;  /* 0x0000015c0e0e7824 */ /* 0x000fe200078e02ff */
[----:B------:R-:W-:Y:S01]  /*6430*/  MOV R16, c[0x0][0x198] ;  /* 0x0000660000107a02 */ /* 0x000fe20000000f00 */
[----:B------:R1:W-:Y:S01]  /*6440*/  STL.64 [R1+0x658], R10 ;  /* 0x0006580a01007387 */ /* 0x0003e20000100a00 */
[----:B------:R-:W-:-:S03]  /*6450*/  IMAD R24, R24, 0x156, RZ ;  /* 0x0000015618187824 */ /* 0x000fc600078e02ff */
[----:B------:R3:W-:Y:S01]  /*6460*/  STL.64 [R1+0x640], R6 ;  /* 0x0006400601007387 */ /* 0x0007e20000100a00 */
[----:B------:R-:W-:Y:S01]  /*6470*/  IMAD R16, R16, 0xa7, RZ ;  /* 0x000000a710107824 */ /* 0x000fe200078e02ff */
[-C--:B-1----:R-:W-:Y:S02]  /*6480*/  IADD3 R10, P2, R24, R26.reuse, RZ ;  /* 0x0000001a180a7210 */ /* 0x082fe40007f5e0ff */
[----:B---3--:R-:W-:Y:S02]  /*6490*/  IADD3 R6, P3, R14, R26, RZ ;  /* 0x0000001a0e067210 */ /* 0x008fe40007f7e0ff */
[----:B------:R-:W-:Y:S01]  /*64a0*/  MOV R14, c[0x0][0x198] ;  /* 0x00006600000e7a02 */ /* 0x000fe20000000f00 */
[----:B------:R-:W-:Y:S01]  /*64b0*/  IMAD.MOV.U32 R24, RZ, RZ, c[0x0][0x198] ;  /* 0x00006600ff187624 */ /* 0x000fe200078e00ff */
[----:B------:R-:W-:Y:S01]  /*64c0*/  LEA.HI.X.SX32 R5, R16, R27, 0x1, P6 ;  /* 0x0000001b10057211 */ /* 0x000fe200030f0eff */
[----:B------:R-:W-:Y:S02]  /*64d0*/  IMAD.MOV.U32 R16, RZ, RZ, c[0x0][0x198] ;  /* 0x00006600ff107624 */ /* 0x000fe400078e00ff */
[----:B------:R-:W-:-:S02]  /*64e0*/  IMAD R14, R14, 0xab, RZ ;  /* 0x000000ab0e0e7824 */ /* 0x000fc400078e02ff */
[----:B------:R-:W-:Y:S01]  /*64f0*/  IMAD R24, R24, 0x15e, RZ ;  /* 0x0000015e18187824 */ /* 0x000fe200078e02ff */
[----:B------:R1:W-:Y:S01]  /*6500*/  STL.64 [R1+0x638], R4 ;  /* 0x0006380401007387 */ /* 0x0003e20000100a00 */
[----:B------:R-:W-:Y:S01]  /*6510*/  IMAD R16, R16, 0x166, RZ ;  /* 0x0000016610107824 */ /* 0x000fe200078e02ff */
[-C--:B------:R-:W-:Y:S01]  /*6520*/  LEA.HI.X.SX32 R11, R14, R27.reuse, 0x1, P2 ;  /* 0x0000001b0e0b7211 */ /* 0x080fe200010f0eff */
[----:B------:R-:W-:Y:S01]  /*6530*/  IMAD.MOV.U32 R14, RZ, RZ, c[0x0][0x198] ;  /* 0x00006600ff0e7624 */ /* 0x000fe200078e00ff */
[----:B------:R-:W-:-:S03]  /*6540*/  LEA.HI.X.SX32 R7, R17, R27, 0x1, P3 ;  /* 0x0000001b11077211 */ /* 0x000fc600018f0eff */
[----:B------:R3:W-:Y:S01]  /*6550*/  STL.64 [R1+0x620], R10 ;  /* 0x0006200a01007387 */ /* 0x0007e20000100a00 */
[----:B------:R-:W-:Y:S01]  /*6560*/  IMAD R14, R14, 0xaf, RZ ;  /* 0x000000af0e0e7824 */ /* 0x000fe200078e02ff */
[-C--:B-1----:R-:W-:Y:S02]  /*6570*/  IADD3 R4, P6, R24, R26.reuse, RZ ;  /* 0x0000001a18047210 */ /* 0x082fe40007fde0ff */
[----:B------:R-:W-:Y:S02]  /*6580*/  MOV R24, c[0x0][0x198] ;  /* 0x0000660000187a02 */ /* 0x000fe40000000f00 */
[----:B------:R-:W-:Y:S02]  /*6590*/  MOV R17, c[0x0][0x198] ;  /* 0x0000660000117a02 */ /* 0x000fe40000000f00 */
[----:B---3--:R-:W-:Y:S02]  /*65a0*/  IADD3 R10, P2, R16, R26, RZ ;  /* 0x0000001a100a7210 */ /* 0x008fe40007f5e0ff */
[----:B------:R-:W-:Y:S01]  /*65b0*/  MOV R16, c[0x0][0x198] ;  /* 0x0000660000107a02 */ /* 0x000fe20000000f00 */
[----:B------:R-:W-:Y:S01]  /*65c0*/  IMAD R24, R24, 0x16c, RZ ;  /* 0x0000016c18187824 */ /* 0x000fe200078e02ff */
[----:B------:R-:W-:Y:S01]  /*65d0*/  LEA.HI.X.SX32 R5, R14, R27, 0x1, P6 ;  /* 0x0000001b0e057211 */ /* 0x000fe200030f0eff */
[----:B------:R1:W-:Y:S01]  /*65e0*/  STL.64 [R1+0x608], R6 ;  /* 0x0006080601007387 */ /* 0x0003e20000100a00 */
[----:B------:R-:W-:-:S02]  /*65f0*/  IMAD R17, R17, 0xb3, RZ ;  /* 0x000000b311117824 */ /* 0x000fc400078e02ff */
[----:B------:R-:W-:Y:S01]  /*6600*/  IMAD R16, R16, 0x16e, RZ ;  /* 0x0000016e10107824 */ /* 0x000fe200078e02ff */
[----:B------:R3:W-:Y:S02]  /*6610*/  STL.64 [R1+0x600], R4 ;  /* 0x0006000401007387 */ /* 0x0007e40000100a00 */
[----:B------:R-:W-:Y:S02]  /*6620*/  LEA.HI.X.SX32 R11, R17, R27, 0x1, P2 ;  /* 0x0000001b110b7211 */ /* 0x000fe400010f0eff */
[-C--:B-1----:R-:W-:Y:S01]  /*6630*/  IADD3 R6, P3, R24, R26.reuse, RZ ;  /* 0x0000001a18067210 */ /* 0x082fe20007f7e0ff */
[----:B------:R-:W-:Y:S01]  /*6640*/  IMAD.MOV.U32 R24, RZ, RZ, c[0x0][0x198] ;  /* 0x00006600ff187624 */ /* 0x000fe200078e00ff */
[----:B------:R-:W-:Y:S02]  /*6650*/  MOV R17, c[0x0][0x198] ;  /* 0x0000660000117a02 */ /* 0x000fe40000000f00 */
[----:B---3--:R-:W-:Y:S01]  /*6660*/  IADD3 R4, P6, R16, R26, RZ ;  /* 0x0000001a10047210 */ /* 0x008fe20007fde0ff */
[----:B------:R-:W-:-:S02]  /*6670*/  IMAD.MOV.U32 R16, RZ, RZ, c[0x0][0x198] ;  /* 0x00006600ff107624 */ /* 0x000fc400078e00ff */
[----:B------:R-:W-:Y:S01]  /*6680*/  IMAD R24, R24, 0x176, RZ ;  /* 0x0000017618187824 */ /* 0x000fe200078e02ff */
[----:B------:R-:W-:Y:S01]  /*6690*/  LEA.HI.X.SX32 R7, R15, R27, 0x1, P3 ;  /* 0x0000001b0f077211 */ /* 0x000fe200018f0eff */
[----:B------:R-:W-:Y:S01]  /*66a0*/  IMAD R16, R16, 0x17c, RZ ;  /* 0x0000017c10107824 */ /* 0x000fe200078e02ff */
[----:B------:R1:W-:Y:S01]  /*66b0*/  STL.64 [R1+0x5e8], R10 ;  /* 0x0005e80a01007387 */ /* 0x0003e20000100a00 */
[----:B------:R-:W-:-:S03]  /*66c0*/  IMAD R17, R17, 0xb7, RZ ;  /* 0x000000b711117824 */ /* 0x000fc600078e02ff */
[----:B------:R3:W-:Y:S02]  /*66d0*/  STL.64 [R1+0x5d0], R6 ;  /* 0x0005d00601007387 */ /* 0x0007e40000100a00 */
[----:B------:R-:W-:Y:S02]  /*66e0*/  LEA.HI.X.SX32 R5, R17, R27, 0x1, P6 ;  /* 0x0000001b11057211 */ /* 0x000fe400030f0eff */
[-C--:B-1----:R-:W-:Y:S02]  /*66f0*/  IADD3 R10, P2, R24, R26.reuse, RZ ;  /* 0x0000001a180a7210 */ /* 0x082fe40007f5e0ff */
[----:B------:R-:W-:Y:S02]  /*6700*/  MOV R24, c[0x0][0x198] ;  /* 0x0000660000187a02 */ /* 0x000fe40000000f00 */
[----:B---3--:R-:W-:Y:S02]  /*6710*/  IADD3 R6, P3, R16, R26, RZ ;  /* 0x0000001a10067210 */ /* 0x008fe40007f7e0ff */
[----:B------:R-:W-:Y:S01]  /*6720*/  MOV R16, c[0x0][0x198] ;  /* 0x0000660000107a02 */ /* 0x000fe20000000f00 */
[----:B------:R-:W-:Y:S01]  /*6730*/  IMAD R24, R24, 0x17e, RZ ;  /* 0x0000017e18187824 */ /* 0x000fe200078e02ff */
[----:B------:R1:W-:Y:S03]  /*6740*/  STL.64 [R1+0x5c8], R4 ;  /* 0x0005c80401007387 */ /* 0x0003e60000100a00 */
[----:B------:R-:W-:Y:S01]  /*6750*/  IMAD R16, R16, 0xbb, RZ ;  /* 0x000000bb10107824 */ /* 0x000fe200078e02ff */
[----:B------:R-:W-:-:S02]  /*6760*/  MOV R17, c[0x0][0x198] ;  /* 0x0000660000117a02 */ /* 0x000fc40000000f00 */
[-C--:B------:R-:W-:Y:S02]  /*6770*/  LEA.HI.X.SX32 R7, R19, R27.reuse, 0x1, P3 ;  /* 0x0000001b13077211 */ /* 0x080fe400018f0eff */
[----:B------:R-:W-:Y:S02]  /*6780*/  LEA.HI.X.SX32 R11, R16, R27, 0x1, P2 ;  /* 0x0000001b100b7211 */ /* 0x000fe400010f0eff */
[----:B-1----:R-:W-:Y:S01]  /*6790*/  IADD3 R4, P6, R24, R26, RZ ;  /* 0x0000001a18047210 */ /* 0x002fe20007fde0ff */
[----:B------:R-:W-:Y:S01]  /*67a0*/  IMAD.MOV.U32 R24, RZ, RZ, c[0x0][0x198] ;  /* 0x00006600ff187624 */ /* 0x000fe200078e00ff */
[----:B------:R-:W-:Y:S01]  /*67b0*/  MOV R16, c[0x0][0x198] ;  /* 0x0000660000107a02 */ /* 0x000fe20000000f00 */
[----:B------:R-:W-:Y:S01]  /*67c0*/  IMAD R17, R17, 0x186, RZ ;  /* 0x0000018611117824 */ /* 0x000fe200078e02ff */
[----:B------:R-:W-:Y:S01]  /*67d0*/  MOV R19, c[0x0][0x198] ;  /* 0x0000660000137a02 */ /* 0x000fe20000000f00 */
[----:B------:R-:W-:Y:S01]  /*67e0*/  IMAD R24, R24, 0x18c, RZ ;  /* 0x0000018c18187824 */ /* 0x000fe200078e02ff */
[----:B------:R1:W-:Y:S01]  /*67f0*/  STL.64 [R1+0x5b0], R10 ;  /* 0x0005b00a01007387 */ /* 0x0003e20000100a00 */
[----:B------:R-:W-:-:S02]  /*6800*/  IMAD R16, R16, 0xbf, RZ ;  /* 0x000000bf10107824 */ /* 0x000fc400078e02ff */
[----:B------:R-:W-:Y:S01]  /*6810*/  IMAD R19, R19, 0xc3, RZ ;  /* 0x000000c313137824 */ /* 0x000fe200078e02ff */
[----:B------:R3:W-:Y:S02]  /*6820*/  STL.64 [R1+0x598], R6 ;  /* 0x0005980601007387 */ /* 0x0007e40000100a00 */
[-C--:B------:R-:W-:Y:S02]  /*6830*/  LEA.HI.X.SX32 R5, R16, R27.reuse, 0x1, P6 ;  /* 0x0000001b10057211 */ /* 0x080fe400030f0eff */
[-C--:B-1----:R-:W-:Y:S02]  /*6840*/  IADD3 R10, P2, R17, R26.reuse, RZ ;  /* 0x0000001a110a7210 */ /* 0x082fe40007f5e0ff */
[----:B---3--:R-:W-:Y:S02]  /*6850*/  IADD3 R6, P3, R24, R26, RZ ;  /* 0x0000001a18067210 */ /* 0x008fe40007f7e0ff */
[----:B------:R-:W-:Y:S02]  /*6860*/  MOV R24, c[0x0][0x198] ;  /* 0x0000660000187a02 */ /* 0x000fe40000000f00 */
[----:B------:R-:W-:-:S03]  /*6870*/  LEA.HI.X.SX32 R11, R19, R27, 0x1, P2 ;  /* 0x0000001b130b7211 */ /* 0x000fc600010f0eff */
[----:B------:R-:W-:Y:S01]  /*6880*/  IMAD R24, R24, 0x196, RZ ;  /* 0x0000019618187824 */ /* 0x000fe200078e02ff */
[----:B------:R-:W-:Y:S01]  /*6890*/  STL.64 [R1+0x590], R4 ;  /* 0x0005900401007387 */ /* 0x000fe20000100a00 */
[----:B------:R-:W-:-:S03]  /*68a0*/  IMAD.MOV.U32 R17, RZ, RZ, c[0x0][0x198] ;  /* 0x00006600ff117624 */ /* 0x000fc600078e00ff */
[----:B------:R1:W-:Y:S01]  /*68b0*/  STL.64 [R1+0x578], R10 ;  /* 0x0005780a01007387 */ /* 0x0003e20000100a00 */
[----:B------:R-:W-:Y:S01]  /*68c0*/  IMAD R17, R17, 0x18e, RZ ;  /* 0x0000018e11117824 */ /* 0x000fe200078e02ff */
[-C--:B-1----:R-:W-:Y:S02]  /*68d0*/  IADD3 R10, P2, R24, R26.reuse, RZ ;  /* 0x0000001a180a7210 */ /* 0x082fe40007f5e0ff */
[----:B------:R-:W-:Y:S02]  /*68e0*/  MOV R24, c[0x0][0x198] ;  /* 0x0000660000187a02 */ /* 0x000fe40000000f00 */
[----:B------:R-:W-:-:S03]  /*68f0*/  IADD3 R4, P6, R17, R26, RZ ;  /* 0x0000001a11047210 */ /* 0x000fc60007fde0ff */
[----:B------:R-:W-:Y:S01]  /*6900*/  IMAD R24, R24, 0xc7, RZ ;  /* 0x000000c718187824 */ /* 0x000fe200078e02ff */
[----:B------:R-:W-:Y:S01]  /*6910*/  LEA.HI.X.SX32 R7, R20, R27, 0x1, P3 ;  /* 0x0000001b14077211 */ /* 0x000fe200018f0eff */
[----:B------:R-:W-:-:S03]  /*6920*/  IMAD.MOV.U32 R20, RZ, RZ, c[0x0][0x198] ;  /* 0x00006600ff147624 */ /* 0x000fc600078e00ff */
[-C--:B------:R-:W-:Y:S02]  /*6930*/  LEA.HI.X.SX32 R5, R24, R27.reuse, 0x1, P6 ;  /* 0x0000001b18057211 */ /* 0x080fe400030f0eff */
[----:B------:R-:W-:Y:S01]  /*6940*/  MOV R24, c[0x0][0x198] ;  /* 0x0000660000187a02 */ /* 0x000fe20000000f00 */
[----:B------:R-:W-:Y:S01]  /*6950*/  IMAD R20, R20, 0xcb, RZ ;  /* 0x000000cb14147824 */ /* 0x000fe200078e02ff */
[----:B------:R-:W-:Y:S01]  /*6960*/  MOV R28, c[0x0][0x198] ;  /* 0x00006600001c7a02 */ /* 0x000fe20000000f00 */
[----:B------:R-:W-:Y:S02]  /*6970*/  IMAD.MOV.U32 R29, RZ, RZ, c[0x0][0x198] ;  /* 0x00006600ff1d7624 */ /* 0x000fe400078e00ff */
[----:B------:R-:W-:Y:S01]  /*6980*/  IMAD R24, R24, 0x1a6, RZ ;  /* 0x000001a618187824 */ /* 0x000fe200078e02ff */
[----:B------:R-:W-:Y:S01]  /*6990*/  LEA.HI.X.SX32 R11, R20, R27, 0x1, P2 ;  /* 0x0000001b140b7211 */ /* 0x000fe200010f0eff */
[----:B------:R-:W-:Y:S02]  /*69a0*/  IMAD R28, R28, 0x19c, RZ ;  /* 0x0000019c1c1c7824 */ /* 0x000fe400078e02ff */
[----:B------:R-:W-:Y:S01]  /*69b0*/  IMAD R29, R29, 0x19e, RZ ;  /* 0x0000019e1d1d7824 */ /* 0x000fe200078e02ff */
[-C--:B------:R-:W-:Y:S01]  /*69c0*/  IADD3 R14, P2, R24, R26.reuse, RZ ;  /* 0x0000001a180e7210 */ /* 0x080fe20007f5e0ff */
[----:B------:R-:W-:Y:S01]  /*69d0*/  IMAD.MOV.U32 R24, RZ, RZ, c[0x0][0x198] ;  /* 0x00006600ff187624 */ /* 0x000fe200078e00ff */
[----:B------:R1:W-:Y:S03]  /*69e0*/  STL.64 [R1+0x560], R6 ;  /* 0x0005600601007387 */ /* 0x0003e60000100a00 */
[----:B------:R-:W-:Y:S01]  /*69f0*/  IMAD R24, R24, 0xcf, RZ ;  /* 0x000000cf18187824 */ /* 0x000fe200078e02ff */
[----:B------:R3:W-:Y:S04]  /*6a00*/  STL.64 [R1+0x558], R4 ;  /* 0x0005580401007387 */ /* 0x0007e80000100a00 */
[----:B------:R-:W-:Y:S01]  /*6a10*/  STL.64 [R1+0x1f50], R28 ;  /* 0x001f501c01007387 */ /* 0x000fe20000100a00 */
[----:B-1----:R-:W-:-:S03]  /*6a20*/  IADD3 R6, P3, R28, R26, RZ ;  /* 0x0000001a1c067210 */ /* 0x002fc60007f7e0ff */
[----:B------:R1:W-:Y:S01]  /*6a30*/  STL.64 [R1+0x540], R10 ;  /* 0x0005400a01007387 */ /* 0x0003e20000100a00 */
[----:B---3--:R-:W-:Y:S02]  /*6a40*/  IADD3 R4, P6, R29, R26, RZ ;  /* 0x0000001a1d047210 */ /* 0x008fe40007fde0ff */
[-C--:B------:R-:W-:Y:S02]  /*6a50*/  LEA.HI.X.SX32 R7, R21, R27.reuse, 0x1, P3 ;  /* 0x0000001b15077211 */ /* 0x080fe400018f0eff */
[----:B------:R-:W-:Y:S02]  /*6a60*/  LEA.HI.X.SX32 R5, R24, R27, 0x1, P6 ;  /* 0x0000001b18057211 */ /* 0x000fe400030f0eff */
[----:B------:R-:W-:Y:S02]  /*6a70*/  MOV R21, c[0x0][0x198] ;  /* 0x0000660000157a02 */ /* 0x000fe40000000f00 */
[----:B------:R-:W-:Y:S02]  /*6a80*/  MOV R24, c[0x0][0x198] ;  /* 0x0000660000187a02 */ /* 0x000fe40000000f00 */
[----:B-1----:R-:W-:-:S02]  /*6a90*/  MOV R10, c[0x0][0x198] ;  /* 0x00006600000a7a02 */ /* 0x002fc40000000f00 */
[----:B------:R-:W-:Y:S01]  /*6aa0*/  MOV R11, c[0x0][0x198] ;  /* 0x00006600000b7a02 */ /* 0x000fe20000000f00 */
[----:B------:R-:W-:Y:S02]  /*6ab0*/  IMAD R21, R21, 0xd3, RZ ;  /* 0x000000d315157824 */ /* 0x000fe400078e02ff */
[----:B------:R-:W-:Y:S02]  /*6ac0*/  IMAD R10, R10, 0x1ac, RZ ;  /* 0x000001ac0a0a7824 */ /* 0x000fe400078e02ff */
[----:B------:R-:W-:Y:S02]  /*6ad0*/  IMAD R11, R11, 0x1ae, RZ ;  /* 0x000001ae0b0b7824 */ /* 0x000fe400078e02ff */
[----:B------:R-:W-:Y:S01]  /*6ae0*/  IMAD R24, R24, 0x1b6, RZ ;  /* 0x000001b618187824 */ /* 0x000fe200078e02ff */
[----:B------:R1:W-:Y:S01]  /*6af0*/  STL.64 [R1+0x528], R6 ;  /* 0x0005280601007387 */ /* 0x0003e20000100a00 */
[----:B------:R-:W-:-:S03]  /*6b00*/  LEA.HI.X.SX32 R15, R21, R27, 0x1, P2 ;  /* 0x0000001b150f7211 */ /* 0x000fc600010f0eff */
[----:B------:R-:W-:Y:S04]  /*6b10*/  STL.64 [R1+0x520], R4 ;  /* 0x0005200401007387 */ /* 0x000fe80000100a00 */
[----:B------:R3:W-:Y:S01]  /*6b20*/  STL.64 [R1+0x1f48], R10 ;  /* 0x001f480a01007387 */ /* 0x0007e20000100a00 */
[----:B-1----:R-:W-:-:S04]  /*6b30*/  IADD3 R6, P3, R10, R26, RZ ;  /* 0x0000001a0a067210 */ /* 0x002fc80007f7e0ff */
[----:B------:R-:W-:Y:S02]  /*6b40*/  LEA.HI.X.SX32 R7, R23, R27, 0x1, P3 ;  /* 0x0000001b17077211 */ /* 0x000fe400018f0eff */
[-C--:B---3--:R-:W-:Y:S02]  /*6b50*/  IADD3 R10, P2, R24, R26.reuse, RZ ;  /* 0x0000001a180a7210 */ /* 0x088fe40007f5e0ff */
[----:B------:R-:W-:Y:S02]  /*6b60*/  MOV R24, c[0x0][0x198] ;  /* 0x0000660000187a02 */ /* 0x000fe40000000f00 */
[----:B------:R-:W-:Y:S01]  /*6b70*/  MOV R23, c[0x0][0x198] ;  /* 0x0000660000177a02 */ /* 0x000fe20000000f00 */
[----:B------:R1:W-:Y:S01]  /*6b80*/  STL.64 [R1+0x508], R14 ;  /* 0x0005080e01007387 */ /* 0x0003e20000100a00 */
[----:B------:R-:W-:Y:S01]  /*6b90*/  IADD3 R4, P6, R11, R26, RZ ;  /* 0x0000001a0b047210 */ /* 0x000fe20007fde0ff */
[----:B------:R-:W-:Y:S02]  /*6ba0*/  IMAD R24, R24, 0xd7, RZ ;  /* 0x000000d718187824 */ /* 0x000fe400078e02ff */
[----:B------:R-:W-:-:S03]  /*6bb0*/  IMAD R23, R23, 0xdb, RZ ;  /* 0x000000db17177824 */ /* 0x000fc600078e02ff */
[----:B------:R-:W-:Y:S01]  /*6bc0*/  LEA.HI.X.SX32 R5, R24, R27, 0x1, P6 ;  /* 0x0000001b18057211 */ /* 0x000fe200030f0eff */
[----:B------:R-:W-:Y:S02]  /*6bd0*/  IMAD.MOV.U32 R24, RZ, RZ, c[0x0][0x198] ;  /* 0x00006600ff187624 */ /* 0x000fe400078e00ff */
[----:B-1----:R-:W-:Y:S01]  /*6be0*/  IMAD.MOV.U32 R14, RZ, RZ, c[0x0][0x198] ;  /* 0x00006600ff0e7624 */ /* 0x002fe200078e00ff */
[----:B------:R-:W-:-:S03]  /*6bf0*/  MOV R15, c[0x0][0x198] ;  /* 0x00006600000f7a02 */ /* 0x000fc60000000f00 */
[----:B------:R-:W-:Y:S01]  /*6c00*/  IMAD R14, R14, 0x1bc, RZ ;  /* 0x000001bc0e0e7824 */ /* 0x000fe200078e02ff */
[----:B------:R-:W-:Y:S01]  /*6c10*/  LEA.HI.X.SX32 R11, R23, R27, 0x1, P2 ;  /* 0x0000001b170b7211 */ /* 0x000fe200010f0eff */
[----:B------:R-:W-:Y:S01]  /*6c20*/  IMAD R15, R15, 0x1be, RZ ;  /* 0x000001be0f0f7824 */ /* 0x000fe200078e02ff */
[----:B------:R1:W-:Y:S01]  /*6c30*/  STL.64 [R1+0x4f0], R6 ;  /* 0x0004f00601007387 */ /* 0x0003e20000100a00 */
[----:B------:R-:W-:-:S03]  /*6c40*/  IMAD R24, R24, 0x1c6, RZ ;  /* 0x000001c618187824 */ /* 0x000fc600078e02ff */
[----:B------:R3:W-:Y:S04]  /*6c50*/  STL.64 [R1+0x4e8], R4 ;  /* 0x0004e80401007387 */ /* 0x0007e80000100a00 */
[----:B------:R-:W-:Y:S01]  /*6c60*/  STL.64 [R1+0x1f40], R14 ;  /* 0x001f400e01007387 */ /* 0x000fe20000100a00 */
[----:B-1----:R-:W-:-:S03]  /*6c70*/  IADD3 R6, P3, R14, R26, RZ ;  /* 0x0000001a0e067210 */ /* 0x002fc60007f7e0ff */
[----:B------:R1:W-:Y:S01]  /*6c80*/  STL.64 [R1+0x4d0], R10 ;  /* 0x0004d00a01007387 */ /* 0x0003e20000100a00 */
[----:B------:R-:W-:Y:S01]  /*6c90*/  LEA.HI.X.SX32 R7, R12, R27, 0x1, P3 ;  /* 0x0000001b0c077211 */ /* 0x000fe200018f0eff */
[----:B------:R-:W-:Y:S01]  /*6ca0*/  IMAD.MOV.U32 R12, RZ, RZ, c[0x0][0x198] ;  /* 0x00006600ff0c7624 */ /* 0x000fe200078e00ff */
[-C--:B---3--:R-:W-:Y:S02]  /*6cb0*/  IADD3 R4, P6, R15, R26.reuse, RZ ;  /* 0x0000001a0f047210 */ /* 0x088fe40007fde0ff */
[----:B-1----:R-:W-:Y:S02]  /*6cc0*/  IADD3 R10, P2, R24, R26, RZ ;  /* 0x0000001a180a7210 */ /* 0x002fe40007f5e0ff */
[----:B------:R-:W-:Y:S01]  /*6cd0*/  MOV R24, c[0x0][0x198] ;  /* 0x0000660000187a02 */ /* 0x000fe20000000f00 */
[----:B------:R-:W-:Y:S02]  /*6ce0*/  IMAD R12, R12, 0xe3, RZ ;  /* 0x000000e30c0c7824 */ /* 0x000fe400078e02ff */
[----:B------:R-:W-:-:S02]  /*6cf0*/  IMAD.MOV.U32 R17, RZ, RZ, c[0x0][0x198] ;  /* 0x00006600ff117624 */ /* 0x000fc400078e00ff */
[----:B------:R-:W-:Y:S01]  /*6d00*/  IMAD R24, R24, 0xdf, RZ ;  /* 0x000000df18187824 */ /* 0x000fe200078e02ff */
[-C--:B------:R-:W-:Y:S01]  /*6d10*/  LEA.HI.X.SX32 R11, R12, R27.reuse, 0x1, P2 ;  /* 0x0000001b0c0b7211 */ /* 0x080fe200010f0eff */
[----:B------:R-:W-:Y:S02]  /*6d20*/  IMAD R17, R17, 0x1ce, RZ ;  /* 0x000001ce11117824 */ /* 0x000fe400078e02ff */
[----:B------:R-:W-:Y:S01]  /*6d30*/  IMAD.MOV.U32 R12, RZ, RZ, c[0x0][0x198] ;  /* 0x00006600ff0c7624 */ /* 0x000fe200078e00ff */
[----:B------:R-:W-:Y:S01]  /*6d40*/  LEA.HI.X.SX32 R5, R24, R27, 0x1, P6 ;  /* 0x0000001b18057211 */ /* 0x000fe200030f0eff */
[----:B------:R-:W-:Y:S01]  /*6d50*/  STL.64 [R1+0x4b8], R6 ;  /* 0x0004b80601007387 */ /* 0x000fe20000100a00 */
[----:B------:R-:W-:Y:S01]  /*6d60*/  MOV R16, c[0x0][0x198] ;  /* 0x0000660000107a02 */ /* 0x000fe20000000f00 */
[----:B------:R-:W-:Y:S02]  /*6d70*/  IMAD R12, R12, 0xe7, RZ ;  /* 0x000000e70c0c7824 */ /* 0x000fe400078e02ff */
[----:B------:R1:W-:Y:S01]  /*6d80*/  STL.64 [R1+0x4b0], R4 ;  /* 0x0004b00401007387 */ /* 0x0003e20000100a00 */
[----:B------:R-:W-:Y:S01]  /*6d90*/  MOV R2, c[0x0][0x198] ;  /* 0x0000660000027a02 */ /* 0x000fe20000000f00 */
[----:B------:R-:W-:-:S04]  /*6da0*/  IMAD R16, R16, 0x1cc, RZ ;  /* 0x000001cc10107824 */ /* 0x000fc800078e02ff */
[----:B------:R-:W-:Y:S01]  /*6db0*/  IMAD R2, R2, 0x1d6, RZ ;  /* 0x000001d602027824 */ /* 0x000fe200078e02ff */
[----:B-1----:R-:W-:-:S04]  /*6dc0*/  IADD3 R4, P6, R17, R26, RZ ;  /* 0x0000001a11047210 */ /* 0x002fc80007fde0ff */
[----:B------:R-:W-:Y:S02]  /*6dd0*/  LEA.HI.X.SX32 R5, R12, R27, 0x1, P6 ;  /* 0x0000001b0c057211 */ /* 0x000fe400030f0eff */
[----:B------:R-:W-:Y:S01]  /*6de0*/  MOV R12, c[0x0][0x198] ;  /* 0x00006600000c7a02 */ /* 0x000fe20000000f00 */
[----:B------:R-:W-:Y:S01]  /*6df0*/  STL.64 [R1+0x1f38], R16 ;  /* 0x001f381001007387 */ /* 0x000fe20000100a00 */
[----:B------:R-:W-:-:S03]  /*6e00*/  IADD3 R6, P3, R16, R26, RZ ;  /* 0x0000001a10067210 */ /* 0x000fc60007f7e0ff */
[----:B------:R1:W-:Y:S01]  /*6e10*/  STL.64 [R1+0x498], R10 ;  /* 0x0004980a01007387 */ /* 0x0003e20000100a00 */
[----:B------:R-:W-:Y:S01]  /*6e20*/  IMAD R12, R12, 0xeb, RZ ;  /* 0x000000eb0c0c7824 */ /* 0x000fe200078e02ff */
[----:B------:R-:W-:Y:S02]  /*6e30*/  LEA.HI.X.SX32 R7, R25, R27, 0x1, P3 ;  /* 0x0000001b19077211 */ /* 0x000fe400018f0eff */
[----:B--2---:R-:W-:Y:S01]  /*6e40*/  STL.64 [R1+0x1f58], R2 ;  /* 0x001f580201007387 */ /* 0x004fe20000100a00 */
[----:B-1----:R-:W-:-:S03]  /*6e50*/  IADD3 R10, P2, R2, R26, RZ ;  /* 0x0000001a020a7210 */ /* 0x002fc60007f5e0ff */
[----:B------:R-:W-:Y:S01]  /*6e60*/  STL.64 [R1+0x480], R6 ;  /* 0x0004800601007387 */ /* 0x000fe20000100a00 */
[----:B------:R-:W-:-:S03]  /*6e70*/  LEA.HI.X.SX32 R11, R12, R27, 0x1, P2 ;  /* 0x0000001b0c0b7211 */ /* 0x000fc600010f0eff */
[----:B------:R1:W-:Y:S04]  /*6e80*/  STL.64 [R1+0x478], R4 ;  /* 0x0004780401007387 */ /* 0x0003e80000100a00 */
[----:B-1----:R0:W2:Y:S04]  /*6e90*/  LDL.64 R4, [R1+0x3b0] ;  /* 0x0003b00001047983 */ /* 0x0020a80000100a00 */
[----:B------:R1:W-:Y:S04]  /*6ea0*/  STL.64 [R1+0x460], R10 ;  /* 0x0004600a01007387 */ /* 0x0003e80000100a00 */
[----:B-1----:R0:W3:Y:S01]  /*6eb0*/  LDL.64 R10, [R1+0x3a8] ;  /* 0x0003a800010a7983 */ /* 0x0020e20000100a00 */
[----:B------:R-:W-:-:S05]  /*6ec0*/  MOV R20, c[0x0][0x198] ;  /* 0x0000660000147a02 */ /* 0x000fca0000000f00 */
[----:B------:R-:W-:Y:S01]  /*6ed0*/  IMAD R20, R20, 0x1dc, RZ ;  /* 0x000001dc14147824 */ /* 0x000fe200078e02ff */
[----:B------:R-:W-:Y:S02]  /*6ee0*/  MOV R19, c[0x0][0x198] ;  /* 0x0000660000137a02 */ /* 0x000fe40000000f00 */
[----:B------:R-:W-:Y:S02]  /*6ef0*/  MOV R21, c[0x0][0x198] ;  /* 0x0000660000157a02 */ /* 0x000fe40000000f00 */
[----:B------:R-:W-:Y:S01]  /*6f00*/  IADD3 R6, P3, R20, R26, RZ ;  /* 0x0000001a14067210 */ /* 0x000fe20007f7e0ff */
[----:B------:R-:W-:-:S03]  /*6f10*/  IMAD R19, R19, 0x1e6, RZ ;  /* 0x000001e613137824 */ /* 0x000fc600078e02ff */
[----:B------:R-:W-:Y:S02]  /*6f20*/  LEA.HI.X.SX32 R7, R13, R27, 0x1, P3 ;  /* 0x0000001b0d077211 */ /* 0x000fe400018f0eff */
[----:B------:R-:W-:Y:S01]  /*6f30*/  MOV R13, c[0x0][0x198] ;  /* 0x00006600000d7a02 */ /* 0x000fe20000000f00 */
[----:B------:R-:W-:Y:S02]  /*6f40*/  IMAD R21, R21, 0x1de, RZ ;  /* 0x000001de15157824 */ /* 0x000fe400078e02ff */
[----:B------:R-:W-:Y:S01]  /*6f50*/  IMAD.MOV.U32 R12, RZ, RZ, c[0x0][0x198] ;  /* 0x00006600ff0c7624 */ /* 0x000fe200078e00ff */
[-C--:B------:R-:W-:Y:S01]  /*6f60*/  IADD3 R2, P2, R19, R26.reuse, RZ ;  /* 0x0000001a13027210 */ /* 0x080fe20007f5e0ff */
[----:B------:R-:W-:Y:S02]  /*6f70*/  IMAD.MOV.U32 R23, RZ, RZ, c[0x0][0x198] ;  /* 0x00006600ff177624 */ /* 0x000fe400078e00ff */
[----:B------:R-:W-:Y:S01]  /*6f80*/  IMAD R13, R13, 0xf3, RZ ;  /* 0x000000f30d0d7824 */ /* 0x000fe200078e02ff */
[----:B------:R-:W-:Y:S01]  /*6f90*/  IADD3 R14, P6, R21, R26, RZ ;  /* 0x0000001a150e7210 */ /* 0x000fe20007fde0ff */
[----:B------:R-:W-:Y:S01]  /*6fa0*/  IMAD R12, R12, 0xef, RZ ;  /* 0x000000ef0c0c7824 */ /* 0x000fe200078e02ff */
[----:B------:R-:W-:Y:S01]  /*6fb0*/  MOV R24, c[0x0][0x198] ;  /* 0x0000660000187a02 */ /* 0x000fe20000000f00 */
[----:B------:R-:W-:Y:S01]  /*6fc0*/  IMAD R23, R23, 0x1ec, RZ ;  /* 0x000001ec17177824 */ /* 0x000fe200078e02ff */
[----:B------:R-:W-:-:S02]  /*6fd0*/  MOV R25, c[0x0][0x198] ;  /* 0x0000660000197a02 */ /* 0x000fc40000000f00 */
[----:B------:R-:W-:Y:S02]  /*6fe0*/  MOV R29, c[0x0][0x198] ;  /* 0x00006600001d7a02 */ /* 0x000fe40000000f00 */
[-C--:B------:R-:W-:Y:S01]  /*6ff0*/  LEA.HI.X.SX32 R3, R13, R27.reuse, 0x1, P2 ;  /* 0x0000001b0d037211 */ /* 0x080fe200010f0eff */
[----:B------:R-:W-:Y:S01]  /*7000*/  IMAD R24, R24, 0x1ee, RZ ;  /* 0x000001ee18187824 */ /* 0x000fe200078e02ff */
[----:B------:R-:W-:Y:S02]  /*7010*/  LEA.HI.X.SX32 R15, R12, R27, 0x1, P6 ;  /* 0x0000001b0c0f7211 */ /* 0x000fe400030f0eff */
[----:B------:R-:W-:Y:S01]  /*7020*/  MOV R13, c[0x0][0x198] ;  /* 0x00006600000d7a02 */ /* 0x000fe20000000f00 */
[----:B------:R1:W-:Y:S01]  /*7030*/  STL.64 [R1+0x448], R6 ;  /* 0x0004480601007387 */ /* 0x0003e20000100a00 */
[----:B------:R-:W-:Y:S01]  /*7040*/  MOV R28, c[0x0][0x198] ;  /* 0x00006600001c7a02 */ /* 0x000fe20000000f00 */
[----:B------:R-:W-:Y:S02]  /*7050*/  IMAD R25, R25, 0x1f6, RZ ;  /* 0x000001f619197824 */ /* 0x000fe400078e02ff */
[----:B------:R-:W-:Y:S01]  /*7060*/  IMAD R29, R29, 0xf6, RZ ;  /* 0x000000f61d1d7824 */ /* 0x000fe200078e02ff */
[----:B------:R4:W-:Y:S01]  /*7070*/  STL.64 [R1+0x440], R14 ;  /* 0x0004400e01007387 */ /* 0x0009e20000100a00 */
[----:B------:R-:W-:Y:S01]  /*7080*/  IMAD R13, R13, 0xf7, RZ ;  /* 0x000000f70d0d7824 */ /* 0x000fe200078e02ff */
[----:B------:R-:W-:Y:S01]  /*7090*/  MOV R12, c[0x0][0x198] ;  /* 0x00006600000c7a02 */ /* 0x000fe20000000f00 */
[----:B------:R-:W-:Y:S01]  /*70a0*/  IMAD R28, R28, 0xfb, RZ ;  /* 0x000000fb1c1c7824 */ /* 0x000fe200078e02ff */
[----:B------:R5:W-:Y:S01]  /*70b0*/  STL.64 [R1+0x428], R2 ;  /* 0x0004280201007387 */ /* 0x000be20000100a00 */
[----:B-1----:R-:W-:Y:S01]  /*70c0*/  IADD3 R6, P3, R23, R26, RZ ;  /* 0x0000001a17067210 */ /* 0x002fe20007f7e0ff */
[----:B------:R-:W-:-:S03]  /*70d0*/  IMAD.MOV.U32 R0, RZ, RZ, c[0x0][0x198] ;  /* 0x00006600ff007624 */ /* 0x000fc600078e00ff */
[-C--:B------:R-:W-:Y:S02]  /*70e0*/  LEA.HI.X.SX32 R7, R29, R27.reuse, 0x1, P3 ;  /* 0x0000001b1d077211 */ /* 0x080fe400018f0eff */
[-C--:B----4-:R-:W-:Y:S01]  /*70f0*/  IADD3 R14, P6, R24, R26.reuse, RZ ;  /* 0x0000001a180e7210 */ /* 0x090fe20007fde0ff */
[----:B------:R-:W-:Y:S01]  /*7100*/  IMAD.MOV.U32 R29, RZ, RZ, c[0x0][0x198] ;  /* 0x00006600ff1d7624 */ /* 0x000fe200078e00ff */
[----:B-----5:R-:W-:Y:S02]  /*7110*/  IADD3 R2, P2, R25, R26, RZ ;  /* 0x0000001a19027210 */ /* 0x020fe40007f5e0ff */
[-C--:B------:R-:W-:Y:S01]  /*7120*/  LEA.HI.X.SX32 R15, R13, R27.reuse, 0x1, P6 ;  /* 0x0000001b0d0f7211 */ /* 0x080fe200030f0eff */
[----:B------:R-:W-:Y:S01]  /*7130*/  IMAD R12, R12, 0x1fc, RZ ;  /* 0x000001fc0c0c7824 */ /* 0x000fe200078e02ff */
[----:B------:R-:W-:Y:S01]  /*7140*/  LEA.HI.X.SX32 R3, R28, R27, 0x1, P2 ;  /* 0x0000001b1c037211 */ /* 0x000fe200010f0eff */
[----:B------:R-:W-:Y:S01]  /*7150*/  IMAD R29, R29, 0x20c, RZ ;  /* 0x0000020c1d1d7824 */ /* 0x000fe200078e02ff */
[----:B------:R1:W-:Y:S01]  /*7160*/  STL.64 [R1+0x408], R6 ;  /* 0x0004080601007387 */ /* 0x0003e20000100a00 */
[----:B------:R-:W-:-:S02]  /*7170*/  IMAD R0, R0, 0x1fe, RZ ;  /* 0x000001fe00007824 */ /* 0x000fc400078e02ff */
[----:B------:R-:W-:Y:S01]  /*7180*/  IMAD.MOV.U32 R28, RZ, RZ, c[0x0][0x198] ;  /* 0x00006600ff1c7624 */ /* 0x000fe200078e00ff */
[----:B------:R4:W-:Y:S03]  /*7190*/  STL.64 [R1+0x400], R14 ;  /* 0x0004000e01007387 */ /* 0x0009e60000100a00 */
[----:B------:R-:W-:Y:S01]  /*71a0*/  IMAD R28, R28, 0xff, RZ ;  /* 0x000000ff1c1c7824 */ /* 0x000fe200078e02ff */
[----:B------:R5:W-:Y:S01]  /*71b0*/  STL.64 [R1+0x3e8], R2 ;  /* 0x0003e80201007387 */ /* 0x000be20000100a00 */
[-C--:B-1----:R-:W-:Y:S02]  /*71c0*/  IADD3 R6, P3, R12, R26.reuse, RZ ;  /* 0x0000001a0c067210 */ /* 0x082fe40007f7e0ff */
[-C--:B----4-:R-:W-:Y:S02]  /*71d0*/  IADD3 R14, P6, R0, R26.reuse, RZ ;  /* 0x0000001a000e7210 */ /* 0x090fe40007fde0ff */
[----:B-----5:R-:W-:-:S02]  /*71e0*/  IADD3 R2, P2, R29, R26, RZ ;  /* 0x0000001a1d027210 */ /* 0x020fc40007f5e0ff */
[----:B------:R-:W-:Y:S02]  /*71f0*/  MOV R29, c[0x0][0x198] ;  /* 0x00006600001d7a02 */ /* 0x000fe40000000f00 */
[-C--:B------:R-:W-:Y:S02]  /*7200*/  LEA.HI.X.SX32 R7, R9, R27.reuse, 0x1, P3 ;  /* 0x0000001b09077211 */ /* 0x080fe400018f0eff */
[----:B------:R-:W-:Y:S01]  /*7210*/  LEA.HI.X.SX32 R15, R28, R27, 0x1, P6 ;  /* 0x0000001b1c0f7211 */ /* 0x000fe200030f0eff */
[----:B------:R-:W-:Y:S01]  /*7220*/  IMAD R29, R29, 0x216, RZ ;  /* 0x000002161d1d7824 */ /* 0x000fe200078e02ff */
[----:B------:R-:W-:Y:S01]  /*7230*/  MOV R28, c[0x0][0x198] ;  /* 0x00006600001c7a02 */ /* 0x000fe20000000f00 */
[----:B------:R-:W-:Y:S04]  /*7240*/  STL.64 [R1+0x3d8], R6 ;  /* 0x0003d80601007387 */ /* 0x000fe80000100a00 */
[----:B------:R1:W-:Y:S01]  /*7250*/  STL.64 [R1+0x3d0], R14 ;  /* 0x0003d00e01007387 */ /* 0x0003e20000100a00 */
[----:B------:R-:W-:Y:S01]  /*7260*/  IMAD R28, R28, 0x104, RZ ;  /* 0x000001041c1c7824 */ /* 0x000fe200078e02ff */
[----:B------:R-:W-:-:S02]  /*7270*/  MOV R13, c[0x0][0x198] ;  /* 0x00006600000d7a02 */ /* 0x000fc40000000f00 */
[----:B-1----:R-:W-:Y:S01]  /*7280*/  IADD3 R14, P6, R29, R26, RZ ;  /* 0x0000001a1d0e7210 */ /* 0x002fe20007fde0ff */
[----:B------:R-:W-:-:S04]  /*7290*/  IMAD.MOV.U32 R29, RZ, RZ, c[0x0][0x198] ;  /* 0x00006600ff1d7624 */ /* 0x000fc800078e00ff */
[----:B------:R-:W-:Y:S01]  /*72a0*/  IMAD R29, R29, 0x21a, RZ ;  /* 0x0000021a1d1d7824 */ /* 0x000fe200078e02ff */
[----:B------:R-:W-:Y:S01]  /*72b0*/  MOV R9, c[0x0][0x198] ;  /* 0x0000660000097a02 */ /* 0x000fe20000000f00 */
[----:B------:R-:W-:Y:S01]  /*72c0*/  IMAD R13, R13, 0x20e, RZ ;  /* 0x0000020e0d0d7824 */ /* 0x000fe200078e02ff */
[----:B------:R-:W-:-:S03]  /*72d0*/  MOV R17, c[0x0][0x198] ;  /* 0x0000660000117a02 */ /* 0x000fc60000000f00 */
[----:B------:R-:W-:Y:S01]  /*72e0*/  IMAD R9, R9, 0x103, RZ ;  /* 0x0000010309097824 */ /* 0x000fe200078e02ff */
[----:B------:R-:W-:Y:S01]  /*72f0*/  IADD3 R6, P3, R13, R26, RZ ;  /* 0x0000001a0d067210 */ /* 0x000fe20007f7e0ff */
[----:B------:R-:W-:Y:S02]  /*7300*/  IMAD.MOV.U32 R13, RZ, RZ, c[0x0][0x198] ;  /* 0x00006600ff0d7624 */ /* 0x000fe400078e00ff */
[----:B------:R-:W-:Y:S02]  /*7310*/  IMAD R17, R17, 0x106, RZ ;  /* 0x0000010611117824 */ /* 0x000fe400078e02ff */
[----:B------:R-:W-:-:S03]  /*7320*/  IMAD R13, R13, 0x218, RZ ;  /* 0x000002180d0d7824 */ /* 0x000fc600078e02ff */
[----:B------:R-:W-:Y:S01]  /*7330*/  LEA.HI.X.SX32 R3, R17, R27, 0x1, P2 ;  /* 0x0000001b11037211 */ /* 0x000fe200010f0eff */
[----:B------:R-:W-:-:S04]  /*7340*/  IMAD.MOV.U32 R17, RZ, RZ, c[0x0][0x198] ;  /* 0x00006600ff117624 */ /* 0x000fc800078e00ff */
[----:B------:R-:W-:-:S05]  /*7350*/  IMAD R17, R17, 0x10b, RZ ;  /* 0x0000010b11117824 */ /* 0x000fca00078e02ff */
[----:B------:R-:W-:Y:S02]  /*7360*/  LEA.HI.X.SX32 R15, R17, R27, 0x1, P6 ;  /* 0x0000001b110f7211 */ /* 0x000fe400030f0eff */
[----:B------:R-:W-:-:S05]  /*7370*/  MOV R17, c[0x0][0x198] ;  /* 0x0000660000117a02 */ /* 0x000fca0000000f00 */
[----:B------:R-:W-:Y:S01]  /*7380*/  IMAD R17, R17, 0x10d, RZ ;  /* 0x0000010d11117824 */ /* 0x000fe200078e02ff */
[-C--:B--2---:R-:W-:Y:S02]  /*7390*/  LEA.HI.X.SX32 R5, R9, R27.reuse, 0x1, P4 ;  /* 0x0000001b09057211 */ /* 0x084fe400020f0eff */
[----:B------:R-:W-:Y:S02]  /*73a0*/  MOV R9, c[0x0][0x198] ;  /* 0x0000660000097a02 */ /* 0x000fe40000000f00 */
[----:B---3--:R-:W-:Y:S02]  /*73b0*/  LEA.HI.X.SX32 R11, R28, R27, 0x1, P1 ;  /* 0x0000001b1c0b7211 */ /* 0x008fe400008f0eff */
[----:B------:R-:W-:Y:S01]  /*73c0*/  IADD3 R10, P1, R29, R26, RZ ;  /* 0x0000001a1d0a7210 */ /* 0x000fe20007f3e0ff */
[----:B------:R-:W-:-:S04]  /*73d0*/  IMAD.MOV.U32 R29, RZ, RZ, c[0x0][0x198] ;  /* 0x00006600ff1d7624 */ /* 0x000fc800078e00ff */
[----:B------:R-:W-:-:S05]  /*73e0*/  IMAD R29, R29, 0x107, RZ ;  /* 0x000001071d1d7824 */ /* 0x000fca00078e02ff */
[-C--:B------:R-:W-:Y:S02]  /*73f0*/  LEA.HI.X.SX32 R7, R29, R27.reuse, 0x1, P3 ;  /* 0x0000001b1d077211 */ /* 0x080fe400018f0eff */
[----:B------:R-:W-:Y:S01]  /*7400*/  MOV R29, c[0x0][0x198] ;  /* 0x00006600001d7a02 */ /* 0x000fe20000000f00 */
[----:B------:R-:W-:Y:S01]  /*7410*/  IMAD R9, R9, 0x105, RZ ;  /* 0x0000010509097824 */ /* 0x000fe200078e02ff */
[----:B------:R-:W-:Y:S02]  /*7420*/  IADD3 R4, P4, R13, R26, RZ ;  /* 0x0000001a0d047210 */ /* 0x000fe40007f9e0ff */
[----:B------:R-:W-:Y:S01]  /*7430*/  MOV R13, c[0x0][0x198] ;  /* 0x00006600000d7a02 */ /* 0x000fe20000000f00 */
[----:B------:R-:W-:Y:S01]  /*7440*/  IMAD R29, R29, 0x10c, RZ ;  /* 0x0000010c1d1d7824 */ /* 0x000fe200078e02ff */
[----:B------:R-:W-:Y:S01]  /*7450*/  MOV R28, c[0x0][0x198] ;  /* 0x00006600001c7a02 */ /* 0x000fe20000000f00 */
[----:B------:R1:W-:Y:S01]  /*7460*/  STL [R1+0x3b4], R5 ;  /* 0x0003b40501007387 */ /* 0x0003e20000100800 */
[----:B------:R-:W-:Y:S01]  /*7470*/  LEA.HI.X.SX32 R9, R9, R27, 0x1, P5 ;  /* 0x0000001b09097211 */ /* 0x000fe200028f0eff */
[----:B------:R-:W-:-:S02]  /*7480*/  IMAD R13, R13, 0x21c, RZ ;  /* 0x0000021c0d0d7824 */ /* 0x000fc400078e02ff */
[----:B------:R-:W-:Y:S01]  /*7490*/  IMAD R28, R28, 0x21e, RZ ;  /* 0x0000021e1c1c7824 */ /* 0x000fe200078e02ff */
[----:B------:R2:W-:Y:S01]  /*74a0*/  STL [R1+0x3ac], R11 ;  /* 0x0003ac0b01007387 */ /* 0x0005e20000100800 */
[-C--:B-1----:R-:W-:Y:S02]  /*74b0*/  LEA.HI.X.SX32 R5, R29, R27.reuse, 0x1, P4 ;  /* 0x0000001b1d057211 */ /* 0x082fe400020f0eff */
[----:B------:R-:W-:Y:S01]  /*74c0*/  MOV R29, c[0x0][0x198] ;  /* 0x00006600001d7a02 */ /* 0x000fe20000000f00 */
[----:B------:R1:W-:Y:S04]  /*74d0*/  STL.64 [R1+0x3a0], R8 ;  /* 0x0003a00801007387 */ /* 0x0003e80000100a00 */
[----:B------:R3:W-:Y:S01]  /*74e0*/  STL.64 [R1+0x398], R2 ;  /* 0x0003980201007387 */ /* 0x0007e20000100a00 */
[----:B------:R-:W-:Y:S01]  /*74f0*/  IMAD R29, R29, 0x10e, RZ ;  /* 0x0000010e1d1d7824 */ /* 0x000fe200078e02ff */
[----:B--2---:R-:W-:-:S02]  /*7500*/  LEA.HI.X.SX32 R11, R17, R27, 0x1, P1 ;  /* 0x0000001b110b7211 */ /* 0x004fc400008f0eff */
[-C--:B-1----:R-:W-:Y:S02]  /*7510*/  IADD3 R8, P5, R13, R26.reuse, RZ ;  /* 0x0000001a0d087210 */ /* 0x082fe40007fbe0ff */
[----:B------:R-:W-:Y:S02]  /*7520*/  MOV R13, c[0x0][0x198] ;  /* 0x00006600000d7a02 */ /* 0x000fe40000000f00 */
[----:B---3--:R-:W-:Y:S02]  /*7530*/  IADD3 R2, P2, R28, R26, RZ ;  /* 0x0000001a1c027210 */ /* 0x008fe40007f5e0ff */
[----:B------:R-:W-:Y:S01]  /*7540*/  MOV R28, c[0x0][0x198] ;  /* 0x00006600001c7a02 */ /* 0x000fe20000000f00 */
[----:B------:R-:W-:Y:S01]  /*7550*/  IMAD R13, R13, 0x226, RZ ;  /* 0x000002260d0d7824 */ /* 0x000fe200078e02ff */
[----:B------:R-:W-:Y:S01]  /*7560*/  LEA.HI.X.SX32 R9, R29, R27, 0x1, P5 ;  /* 0x0000001b1d097211 */ /* 0x000fe200028f0eff */
[----:B------:R-:W-:Y:S01]  /*7570*/  IMAD.MOV.U32 R29, RZ, RZ, c[0x0][0x198] ;  /* 0x00006600ff1d7624 */ /* 0x000fe200078e00ff */
[----:B------:R-:W-:Y:S01]  /*7580*/  MOV R17, c[0x0][0x198] ;  /* 0x0000660000117a02 */ /* 0x000fe20000000f00 */
[----:B------:R-:W-:Y:S01]  /*7590*/  IMAD R28, R28, 0x228, RZ ;  /* 0x000002281c1c7824 */ /* 0x000fe200078e02ff */
[----:B------:R1:W-:Y:S01]  /*75a0*/  STL.64 [R1+0x390], R6 ;  /* 0x0003900601007387 */ /* 0x0003e20000100a00 */
[----:B------:R-:W-:-:S02]  /*75b0*/  IMAD R29, R29, 0x113, RZ ;  /* 0x000001131d1d7824 */ /* 0x000fc400078e02ff */
[----:B------:R-:W-:Y:S01]  /*75c0*/  IMAD R17, R17, 0x10f, RZ ;  /* 0x0000010f11117824 */ /* 0x000fe200078e02ff */
[----:B------:R2:W-:Y:S01]  /*75d0*/  STL.64 [R1+0x370], R14 ;  /* 0x0003700e01007387 */ /* 0x0005e20000100a00 */
[-C--:B-1----:R-:W-:Y:S01]  /*75e0*/  IADD3 R6, P3, R13, R26.reuse, RZ ;  /* 0x0000001a0d067210 */ /* 0x082fe20007f7e0ff */
[----:B------:R-:W-:Y:S01]  /*75f0*/  IMAD.MOV.U32 R13, RZ, RZ, c[0x0][0x198] ;  /* 0x00006600ff0d7624 */ /* 0x000fe200078e00ff */
[----:B--2---:R-:W-:Y:S01]  /*7600*/  IADD3 R14, P6, R28, R26, RZ ;  /* 0x0000001a1c0e7210 */ /* 0x004fe20007fde0ff */
[----:B------:R-:W-:Y:S01]  /*7610*/  IMAD.MOV.U32 R28, RZ, RZ, c[0x0][0x198] ;  /* 0x00006600ff1c7624 */ /* 0x000fe200078e00ff */
[-C--:B------:R-:W-:Y:S01]  /*7620*/  LEA.HI.X.SX32 R7, R29, R27.reuse, 0x1, P3 ;  /* 0x0000001b1d077211 */ /* 0x080fe200018f0eff */
[----:B------:R-:W-:Y:S01]  /*7630*/  IMAD R13, R13, 0x22a, RZ ;  /* 0x0000022a0d0d7824 */ /* 0x000fe200078e02ff */
[----:B------:R-:W-:Y:S01]  /*7640*/  MOV R29, c[0x0][0x198] ;  /* 0x00006600001d7a02 */ /* 0x000fe20000000f00 */
[----:B------:R-:W-:Y:S01]  /*7650*/  IMAD R28, R28, 0x22c, RZ ;  /* 0x0000022c1c1c7824 */ /* 0x000fe200078e02ff */
[----:B------:R-:W-:Y:S01]  /*7660*/  LEA.HI.X.SX32 R3, R17, R27, 0x1, P2 ;  /* 0x0000001b11037211 */ /* 0x000fe200010f0eff */
[----:B------:R-:W-:Y:S01]  /*7670*/  IMAD.MOV.U32 R17, RZ, RZ, c[0x0][0x198] ;  /* 0x00006600ff117624 */ /* 0x000fe200078e00ff */
[----:B------:R1:W-:Y:S01]  /*7680*/  STL.64 [R1+0x368], R4 ;  /* 0x0003680401007387 */ /* 0x0003e20000100a00 */
[----:B------:R-:W-:-:S02]  /*7690*/  IMAD R29, R29, 0x115, RZ ;  /* 0x000001151d1d7824 */ /* 0x000fc400078e02ff */
[----:B------:R-:W-:Y:S01]  /*76a0*/  IMAD R17, R17, 0x114, RZ ;  /* 0x0000011411117824 */ /* 0x000fe200078e02ff */
[----:B------:R2:W-:Y:S01]  /*76b0*/  STL.64 [R1+0xbd0], R10 ;  /* 0x000bd00a01007387 */ /* 0x0005e20000100a00 */
[-C--:B-1----:R-:W-:Y:S02]  /*76c0*/  IADD3 R4, P4, R13, R26.reuse, RZ ;  /* 0x0000001a0d047210 */ /* 0x082fe40007f9e0ff */
[----:B------:R-:W-:Y:S02]  /*76d0*/  MOV R13, c[0x0][0x198] ;  /* 0x00006600000d7a02 */ /* 0x000fe40000000f00 */
[----:B--2---:R-:W-:Y:S02]  /*76e0*/  IADD3 R10, P1, R28, R26, RZ ;  /* 0x0000001a1c0a7210 */ /* 0x004fe40007f3e0ff */
[----:B------:R-:W-:Y:S01]  /*76f0*/  MOV R28, c[0x0][0x198] ;  /* 0x00006600001c7a02 */ /* 0x000fe20000000f00 */
[----:B------:R-:W-:Y:S01]  /*7700*/  IMAD R13, R13, 0x22e, RZ ;  /* 0x0000022e0d0d7824 */ /* 0x000fe200078e02ff */
[----:B------:R-:W-:-:S02]  /*7710*/  LEA.HI.X.SX32 R5, R29, R27, 0x1, P4 ;  /* 0x0000001b1d057211 */ /* 0x000fc400020f0eff */
[----:B------:R-:W-:Y:S01]  /*7720*/  LEA.HI.X.SX32 R15, R17, R27, 0x1, P6 ;  /* 0x0000001b110f7211 */ /* 0x000fe200030f0eff */
[----:B------:R-:W-:Y:S01]  /*7730*/  IMAD R28, R28, 0x236, RZ ;  /* 0x000002361c1c7824 */ /* 0x000fe200078e02ff */
[----:B------:R-:W-:Y:S02]  /*7740*/  MOV R29, c[0x0][0x198] ;  /* 0x00006600001d7a02 */ /* 0x000fe40000000f00 */
[----:B------:R-:W-:Y:S01]  /*7750*/  MOV R17, c[0x0][0x198] ;  /* 0x0000660000117a02 */ /* 0x000fe20000000f00 */
[----:B------:R1:W-:Y:S02]  /*7760*/  STL.64 [R1+0xbd8], R8 ;  /* 0x000bd80801007387 */ /* 0x0003e40000100a00 */
[----:B------:R-:W-:Y:S02]  /*7770*/  IMAD R29, R29, 0x117, RZ ;  /* 0x000001171d1d7824 */ /* 0x000fe400078e02ff */
[----:B------:R2:W-:Y:S01]  /*7780*/  STL.64 [R1+0xbe0], R2 ;  /* 0x000be00201007387 */ /* 0x0005e20000100a00 */
[----:B------:R-:W-:Y:S01]  /*7790*/  IMAD R17, R17, 0x116, RZ ;  /* 0x0000011611117824 */ /* 0x000fe200078e02ff */
[----:B-1----:R-:W-:-:S02]  /*77a0*/  IADD3 R8, P5, R13, R26, RZ ;  /* 0x0000001a0d087210 */ /* 0x002fc40007fbe0ff */
[----:B------:R-:W-:Y:S02]  /*77b0*/  MOV R13, c[0x0][0x198] ;  /* 0x00006600000d7a02 */ /* 0x000fe40000000f00 */
[----:B--2---:R-:W-:Y:S02]  /*77c0*/  IADD3 R2, P2, R28, R26, RZ ;  /* 0x0000001a1c027210 */ /* 0x004fe40007f5e0ff */
[----:B------:R-:W-:Y:S01]  /*77d0*/  MOV R28, c[0x0][0x198] ;  /* 0x00006600001c7a02 */ /* 0x000fe20000000f00 */
[----:B------:R-:W-:Y:S01]  /*77e0*/  IMAD R13, R13, 0x238, RZ ;  /* 0x000002380d0d7824 */ /* 0x000fe200078e02ff */
[-C--:B------:R-:W-:Y:S01]  /*77f0*/  LEA.HI.X.SX32 R9, R29, R27.reuse, 0x1, P5 ;  /* 0x0000001b1d097211 */ /* 0x080fe200028f0eff */
[----:B------:R-:W-:Y:S01]  /*7800*/  IMAD.MOV.U32 R29, RZ, RZ, c[0x0][0x198] ;  /* 0x00006600ff1d7624 */ /* 0x000fe200078e00ff */
[----:B------:R-:W-:Y:S01]  /*7810*/  LEA.HI.X.SX32 R11, R17, R27, 0x1, P1 ;  /* 0x0000001b110b7211 */ /* 0x000fe200008f0eff */
[----:B------:R-:W-:Y:S01]  /*7820*/  IMAD R28, R28, 0x23a, RZ ;  /* 0x0000023a1c1c7824 */ /* 0x000fe200078e02ff */
[----:B------:R-:W-:Y:S01]  /*7830*/  MOV R17, c[0x0][0x198] ;  /* 0x0000660000117a02 */ /* 0x000fe20000000f00 */
[----:B------:R1:W-:Y:S01]  /*7840*/  STL.64 [R1+0x348], R6 ;  /* 0x0003480601007387 */ /* 0x0003e20000100a00 */
[----:B------:R-:W-:-:S03]  /*7850*/  IMAD R29, R29, 0x11c, RZ ;  /* 0x0000011c1d1d7824 */ /* 0x000fc600078e02ff */
[----:B------:R2:W-:Y:S01]  /*7860*/  STL.64 [R1+0xbe8], R14 ;  /* 0x000be80e01007387 */ /* 0x0005e20000100a00 */
[----:B------:R-:W-:Y:S01]  /*7870*/  IMAD R17, R17, 0x11b, RZ ;  /* 0x0000011b11117824 */ /* 0x000fe200078e02ff */
        /* <DEDUP_REMOVED lines=477> */
[----:B--2---:R-:W-:Y:S02]  /*9650*/  IADD3 R10, P1, R28, R26, RZ ;  /* 0x0000001a1c0a7210 */ /* 0x004fe40007f3e0ff */
[----:B------:R-:W-:Y:S02]  /*9660*/  MOV R28, c[0x0][0x198] ;  /* 0x00006600001c7a02 */ /* 0x000fe40000000f00 */
[-C--:B------:R-:W-:Y:S01]  /*9670*/  LEA.HI.X.SX32 R5, R29, R27.reuse, 0x1, P4 ;  /* 0x0000001b1d057211 */ /* 0x080fe200020f0eff */
[----:B------:R-:W-:Y:S01]  /*9680*/  STL.64 [R1+0xb50], R8 ;  /* 0x000b500801007387 */ /* 0x000fe20000100a00 */
[----:B------:R-:W-:Y:S01]  /*9690*/  LEA.HI.X.SX32 R15, R17, R27, 0x1, P6 ;  /* 0x0000001b110f7211 */ /* 0x000fe200030f0eff */
[----:B------:R-:W-:Y:S01]  /*96a0*/  IMAD R28, R28, 0x31a, RZ ;  /* 0x0000031a1c1c7824 */ /* 0x000fe200078e02ff */
[----:B------:R-:W-:Y:S01]  /*96b0*/  MOV R13, c[0x0][0x198] ;  /* 0x00006600000d7a02 */ /* 0x000fe20000000f00 */
[----:B------:R1:W-:Y:S01]  /*96c0*/  STL.64 [R1+0xc58], R2 ;  /* 0x000c580201007387 */ /* 0x0003e20000100a00 */
[----:B------:R-:W-:-:S03]  /*96d0*/  MOV R29, c[0x0][0x198] ;  /* 0x00006600001d7a02 */ /* 0x000fc60000000f00 */
[----:B------:R-:W-:Y:S01]  /*96e0*/  STL.64 [R1+0xd58], R6 ;  /* 0x000d580601007387 */ /* 0x000fe20000100a00 */
[----:B------:R-:W-:-:S03]  /*96f0*/  IMAD R13, R13, 0x318, RZ ;  /* 0x000003180d0d7824 */ /* 0x000fc600078e02ff */
[----:B------:R-:W-:Y:S04]  /*9700*/  STL.64 [R1+0xf28], R4 ;  /* 0x000f280401007387 */ /* 0x000fe80000100a00 */
[----:B------:R2:W-:Y:S01]  /*9710*/  STL.64 [R1+0xe60], R14 ;  /* 0x000e600e01007387 */ /* 0x0005e20000100a00 */
[-C--:B-1----:R-:W-:Y:S02]  /*9720*/  IADD3 R2, P2, R28, R26.reuse, RZ ;  /* 0x0000001a1c027210 */ /* 0x082fe40007f5e0ff */
[----:B------:R-:W-:Y:S01]  /*9730*/  MOV R28, c[0x0][0x198] ;  /* 0x00006600001c7a02 */ /* 0x000fe20000000f00 */
[----:B------:R-:W-:Y:S01]  /*9740*/  IMAD R29, R29, 0x18c, RZ ;  /* 0x0000018c1d1d7824 */ /* 0x000fe200078e02ff */
[----:B------:R-:W-:Y:S02]  /*9750*/  IADD3 R8, P5, R13, R26, RZ ;  /* 0x0000001a0d087210 */ /* 0x000fe40007fbe0ff */
[----:B--2---:R-:W-:Y:S01]  /*9760*/  MOV R15, c[0x0][0x198] ;  /* 0x00006600000f7a02 */ /* 0x004fe20000000f00 */
[----:B------:R-:W-:-:S04]  /*9770*/  IMAD R28, R28, 0x31e, RZ ;  /* 0x0000031e1c1c7824 */ /* 0x000fc800078e02ff */
[----:B------:R-:W-:Y:S01]  /*9780*/  IMAD R15, R15, 0x18b, RZ ;  /* 0x0000018b0f0f7824 */ /* 0x000fe200078e02ff */
[-C--:B------:R-:W-:Y:S02]  /*9790*/  LEA.HI.X.SX32 R9, R29, R27.reuse, 0x1, P5 ;  /* 0x0000001b1d097211 */ /* 0x080fe400028f0eff */
[----:B------:R-:W-:Y:S02]  /*97a0*/  IADD3 R16, P6, R28, R26, RZ ;  /* 0x0000001a1c107210 */ /* 0x000fe40007fde0ff */
[----:B------:R-:W-:Y:S01]  /*97b0*/  LEA.HI.X.SX32 R11, R15, R27, 0x1, P1 ;  /* 0x0000001b0f0b7211 */ /* 0x000fe200008f0eff */
[----:B------:R-:W-:Y:S01]  /*97c0*/  IMAD.MOV.U32 R28, RZ, RZ, c[0x0][0x198] ;  /* 0x00006600ff1c7624 */ /* 0x000fe200078e00ff */
[----:B------:R-:W-:Y:S01]  /*97d0*/  STL.64 [R1+0xc60], R8 ;  /* 0x000c600801007387 */ /* 0x000fe20000100a00 */
[----:B------:R-:W-:Y:S02]  /*97e0*/  MOV R13, c[0x0][0x198] ;  /* 0x00006600000d7a02 */ /* 0x000fe40000000f00 */
[----:B------:R-:W-:Y:S01]  /*97f0*/  IMAD R28, R28, 0x328, RZ ;  /* 0x000003281c1c7824 */ /* 0x000fe200078e02ff */
[----:B------:R1:W-:Y:S02]  /*9800*/  STL.64 [R1+0xb58], R10 ;  /* 0x000b580a01007387 */ /* 0x0003e40000100a00 */
[----:B------:R-:W-:-:S02]  /*9810*/  IMAD R13, R13, 0x31c, RZ ;  /* 0x0000031c0d0d7824 */ /* 0x000fc400078e02ff */
[----:B------:R-:W-:Y:S02]  /*9820*/  IADD3 R14, P1, R28, R26, RZ ;  /* 0x0000001a1c0e7210 */ /* 0x000fe40007f3e0ff */
[----:B------:R-:W-:Y:S02]  /*9830*/  MOV R28, c[0x0][0x198] ;  /* 0x00006600001c7a02 */ /* 0x000fe40000000f00 */
[----:B-1----:R-:W-:-:S05]  /*9840*/  MOV R11, c[0x0][0x198] ;  /* 0x00006600000b7a02 */ /* 0x002fca0000000f00 */
[----:B------:R-:W-:Y:S01]  /*9850*/  IMAD R11, R11, 0x18d, RZ ;  /* 0x0000018d0b0b7824 */ /* 0x000fe200078e02ff */
[----:B------:R-:W-:Y:S01]  /*9860*/  IADD3 R6, P3, R13, R26, RZ ;  /* 0x0000001a0d067210 */ /* 0x000fe20007f7e0ff */
[----:B------:R-:W-:-:S03]  /*9870*/  IMAD R28, R28, 0x32c, RZ ;  /* 0x0000032c1c1c7824 */ /* 0x000fc600078e02ff */
[----:B------:R-:W-:Y:S01]  /*9880*/  LEA.HI.X.SX32 R3, R11, R27, 0x1, P2 ;  /* 0x0000001b0b037211 */ /* 0x000fe200010f0eff */
[----:B------:R-:W-:Y:S01]  /*9890*/  IMAD.MOV.U32 R13, RZ, RZ, c[0x0][0x198] ;  /* 0x00006600ff0d7624 */ /* 0x000fe200078e00ff */
[----:B------:R-:W-:Y:S01]  /*98a0*/  MOV R11, c[0x0][0x198] ;  /* 0x00006600000b7a02 */ /* 0x000fe20000000f00 */
[----:B------:R-:W-:Y:S02]  /*98b0*/  IMAD.MOV.U32 R29, RZ, RZ, c[0x0][0x198] ;  /* 0x00006600ff1d7624 */ /* 0x000fe400078e00ff */
[----:B------:R1:W-:Y:S01]  /*98c0*/  STL.64 [R1+0xd60], R2 ;  /* 0x000d600201007387 */ /* 0x0003e20000100a00 */
[----:B------:R-:W-:Y:S02]  /*98d0*/  IMAD R13, R13, 0x326, RZ ;  /* 0x000003260d0d7824 */ /* 0x000fe400078e02ff */
[----:B------:R-:W-:Y:S02]  /*98e0*/  IMAD R29, R29, 0x18e, RZ ;  /* 0x0000018e1d1d7824 */ /* 0x000fe400078e02ff */
[----:B------:R-:W-:Y:S01]  /*98f0*/  IMAD R11, R11, 0x193, RZ ;  /* 0x000001930b0b7824 */ /* 0x000fe200078e02ff */
[----:B------:R-:W-:-:S02]  /*9900*/  IADD3 R4, P4, R13, R26, RZ ;  /* 0x0000001a0d047210 */ /* 0x000fc40007f9e0ff */
[----:B-1----:R-:W-:Y:S01]  /*9910*/  IADD3 R2, P2, R28, R26, RZ ;  /* 0x0000001a1c027210 */ /* 0x002fe20007f5e0ff */
[----:B------:R-:W-:Y:S01]  /*9920*/  IMAD.MOV.U32 R28, RZ, RZ, c[0x0][0x198] ;  /* 0x00006600ff1c7624 */ /* 0x000fe200078e00ff */
[----:B------:R-:W-:-:S03]  /*9930*/  LEA.HI.X.SX32 R7, R29, R27, 0x1, P3 ;  /* 0x0000001b1d077211 */ /* 0x000fc600018f0eff */
[----:B------:R-:W-:Y:S01]  /*9940*/  IMAD R28, R28, 0x18f, RZ ;  /* 0x0000018f1c1c7824 */ /* 0x000fe200078e02ff */
[-C--:B------:R-:W-:Y:S01]  /*9950*/  LEA.HI.X.SX32 R5, R11, R27.reuse, 0x1, P4 ;  /* 0x0000001b0b057211 */ /* 0x080fe200020f0eff */
[----:B------:R-:W-:Y:S03]  /*9960*/  STL.64 [R1+0xe68], R6 ;  /* 0x000e680601007387 */ /* 0x000fe60000100a00 */
[----:B------:R-:W-:Y:S01]  /*9970*/  LEA.HI.X.SX32 R17, R28, R27, 0x1, P6 ;  /* 0x0000001b1c117211 */ /* 0x000fe200030f0eff */
[----:B------:R-:W-:Y:S04]  /*9980*/  STL.64 [R1+0xb60], R4 ;  /* 0x000b600401007387 */ /* 0x000fe80000100a00 */
[----:B------:R1:W-:Y:S01]  /*9990*/  STL.64 [R1+0xf30], R16 ;  /* 0x000f301001007387 */ /* 0x0003e20000100a00 */
[----:B------:R-:W-:Y:S01]  /*99a0*/  MOV R13, c[0x0][0x198] ;  /* 0x00006600000d7a02 */ /* 0x000fe20000000f00 */
[----:B------:R-:W-:Y:S01]  /*99b0*/  IMAD.MOV.U32 R10, RZ, RZ, c[0x0][0x198] ;  /* 0x00006600ff0a7624 */ /* 0x000fe200078e00ff */
[----:B-1----:R-:W-:-:S03]  /*99c0*/  MOV R17, c[0x0][0x198] ;  /* 0x0000660000117a02 */ /* 0x002fc60000000f00 */
[----:B------:R-:W-:Y:S02]  /*99d0*/  IMAD R13, R13, 0x32a, RZ ;  /* 0x0000032a0d0d7824 */ /* 0x000fe400078e02ff */
[----:B------:R-:W-:Y:S02]  /*99e0*/  IMAD R17, R17, 0x194, RZ ;  /* 0x0000019411117824 */ /* 0x000fe400078e02ff */
[----:B------:R-:W-:-:S03]  /*99f0*/  IMAD R10, R10, 0x33a, RZ ;  /* 0x0000033a0a0a7824 */ /* 0x000fc600078e02ff */
[----:B------:R-:W-:Y:S02]  /*9a00*/  LEA.HI.X.SX32 R15, R17, R27, 0x1, P1 ;  /* 0x0000001b110f7211 */ /* 0x000fe400008f0eff */
[-C--:B------:R-:W-:Y:S02]  /*9a10*/  IADD3 R8, P5, R13, R26.reuse, RZ ;  /* 0x0000001a0d087210 */ /* 0x080fe40007fbe0ff */
[----:B------:R-:W-:Y:S01]  /*9a20*/  MOV R13, c[0x0][0x198] ;  /* 0x00006600000d7a02 */ /* 0x000fe20000000f00 */
[----:B------:R1:W-:Y:S01]  /*9a30*/  STL.64 [R1+0xc68], R14 ;  /* 0x000c680e01007387 */ /* 0x0003e20000100a00 */
[----:B------:R-:W-:Y:S02]  /*9a40*/  MOV R29, c[0x0][0x198] ;  /* 0x00006600001d7a02 */ /* 0x000fe40000000f00 */
[----:B------:R-:W-:Y:S01]  /*9a50*/  MOV R11, c[0x0][0x198] ;  /* 0x00006600000b7a02 */ /* 0x000fe20000000f00 */
[----:B------:R-:W-:Y:S01]  /*9a60*/  IMAD R13, R13, 0x32e, RZ ;  /* 0x0000032e0d0d7824 */ /* 0x000fe200078e02ff */
[----:B------:R-:W-:Y:S01]  /*9a70*/  MOV R16, c[0x0][0x198] ;  /* 0x0000660000107a02 */ /* 0x000fe20000000f00 */
[----:B------:R-:W-:Y:S01]  /*9a80*/  IMAD.MOV.U32 R17, RZ, RZ, c[0x0][0x198] ;  /* 0x00006600ff117624 */ /* 0x000fe200078e00ff */
[----:B-1----:R-:W-:-:S02]  /*9a90*/  IADD3 R14, P1, R10, R26, RZ ;  /* 0x0000001a0a0e7210 */ /* 0x002fc40007f3e0ff */
[----:B------:R-:W-:Y:S01]  /*9aa0*/  MOV R10, c[0x0][0x198] ;  /* 0x00006600000a7a02 */ /* 0x000fe20000000f00 */
[----:B------:R-:W-:Y:S02]  /*9ab0*/  IMAD R29, R29, 0x336, RZ ;  /* 0x000003361d1d7824 */ /* 0x000fe400078e02ff */
[----:B------:R-:W-:Y:S02]  /*9ac0*/  IMAD R11, R11, 0x195, RZ ;  /* 0x000001950b0b7824 */ /* 0x000fe400078e02ff */
[----:B------:R-:W-:Y:S01]  /*9ad0*/  IMAD R10, R10, 0x196, RZ ;  /* 0x000001960a0a7824 */ /* 0x000fe200078e02ff */
[-C--:B------:R-:W-:Y:S01]  /*9ae0*/  IADD3 R6, P3, R13, R26.reuse, RZ ;  /* 0x0000001a0d067210 */ /* 0x080fe20007f7e0ff */
[----:B------:R-:W-:Y:S01]  /*9af0*/  IMAD R17, R17, 0x197, RZ ;  /* 0x0000019711117824 */ /* 0x000fe200078e02ff */
[----:B------:R-:W-:Y:S01]  /*9b00*/  IADD3 R28, P6, R29, R26, RZ ;  /* 0x0000001a1d1c7210 */ /* 0x000fe20007fde0ff */
[----:B------:R-:W-:Y:S01]  /*9b10*/  IMAD R16, R16, 0x19b, RZ ;  /* 0x0000019b10107824 */ /* 0x000fe200078e02ff */
[----:B------:R-:W-:-:S02]  /*9b20*/  LEA.HI.X.SX32 R9, R11, R27, 0x1, P5 ;  /* 0x0000001b0b097211 */ /* 0x000fc400028f0eff */
[-C--:B------:R-:W-:Y:S02]  /*9b30*/  LEA.HI.X.SX32 R3, R10, R27.reuse, 0x1, P2 ;  /* 0x0000001b0a037211 */ /* 0x080fe400010f0eff */
[-C--:B------:R-:W-:Y:S01]  /*9b40*/  LEA.HI.X.SX32 R7, R17, R27.reuse, 0x1, P3 ;  /* 0x0000001b11077211 */ /* 0x080fe200018f0eff */
[----:B------:R-:W-:Y:S01]  /*9b50*/  STL.64 [R1+0xd68], R8 ;  /* 0x000d680801007387 */ /* 0x000fe20000100a00 */
[----:B------:R-:W-:-:S03]  /*9b60*/  LEA.HI.X.SX32 R29, R16, R27, 0x1, P6 ;  /* 0x0000001b101d7211 */ /* 0x000fc600030f0eff */
[----:B------:R1:W-:Y:S04]  /*9b70*/  STL.64 [R1+0xe70], R2 ;  /* 0x000e700201007387 */ /* 0x0003e80000100a00 */
[----:B-1----:R-:W2:Y:S04]  /*9b80*/  LDL.LU.64 R2, [R1+0x1f58] ;  /* 0x001f580001027983 */ /* 0x002ea80000300a00 */
[----:B------:R-:W-:Y:S04]  /*9b90*/  STL.64 [R1+0xf38], R6 ;  /* 0x000f380601007387 */ /* 0x000fe80000100a00 */
[----:B------:R1:W-:Y:S04]  /*9ba0*/  STL.64 [R1+0xb68], R28 ;  /* 0x000b681c01007387 */ /* 0x0003e80000100a00 */
[----:B-1----:R-:W3:Y:S01]  /*9bb0*/  LDL.LU.64 R28, [R1+0x1f50] ;  /* 0x001f5000011c7983 */ /* 0x002ee20000300a00 */
[----:B------:R-:W-:Y:S01]  /*9bc0*/  IMAD.MOV.U32 R13, RZ, RZ, c[0x0][0x198] ;  /* 0x00006600ff0d7624 */ /* 0x000fe200078e00ff */
[----:B------:R-:W-:-:S03]  /*9bd0*/  MOV R15, c[0x0][0x198] ;  /* 0x00006600000f7a02 */ /* 0x000fc60000000f00 */
[----:B------:R-:W-:Y:S01]  /*9be0*/  IMAD R13, R13, 0x338, RZ ;  /* 0x000003380d0d7824 */ /* 0x000fe200078e02ff */
[----:B------:R-:W-:Y:S01]  /*9bf0*/  MOV R11, c[0x0][0x198] ;  /* 0x00006600000b7a02 */ /* 0x000fe20000000f00 */
[----:B------:R-:W-:-:S03]  /*9c00*/  IMAD R15, R15, 0x19d, RZ ;  /* 0x0000019d0f0f7824 */ /* 0x000fc600078e02ff */
[-C--:B------:R-:W-:Y:S01]  /*9c10*/  IADD3 R4, P4, R13, R26.reuse, RZ ;  /* 0x0000001a0d047210 */ /* 0x080fe20007f9e0ff */
[----:B------:R-:W-:Y:S01]  /*9c20*/  IMAD R11, R11, 0x33e, RZ ;  /* 0x0000033e0b0b7824 */ /* 0x000fe200078e02ff */
[----:B------:R-:W-:Y:S01]  /*9c30*/  MOV R13, c[0x0][0x198] ;  /* 0x00006600000d7a02 */ /* 0x000fe20000000f00 */
[----:B------:R-:W-:Y:S01]  /*9c40*/  IMAD.MOV.U32 R17, RZ, RZ, c[0x0][0x198] ;  /* 0x00006600ff117624 */ /* 0x000fe200078e00ff */
[----:B------:R-:W-:Y:S02]  /*9c50*/  LEA.HI.X.SX32 R15, R15, R27, 0x1, P1 ;  /* 0x0000001b0f0f7211 */ /* 0x000fe400008f0eff */
[-C--:B------:R-:W-:Y:S01]  /*9c60*/  IADD3 R10, P2, R11, R26.reuse, RZ ;  /* 0x0000001a0b0a7210 */ /* 0x080fe20007f5e0ff */
[----:B------:R-:W-:Y:S02]  /*9c70*/  IMAD R13, R13, 0x33c, RZ ;  /* 0x0000033c0d0d7824 */ /* 0x000fe400078e02ff */
[----:B------:R-:W-:Y:S02]  /*9c80*/  IMAD.MOV.U32 R11, RZ, RZ, c[0x0][0x198] ;  /* 0x00006600ff0b7624 */ /* 0x000fe400078e00ff */
[----:B------:R-:W-:Y:S01]  /*9c90*/  IMAD R17, R17, 0x348, RZ ;  /* 0x0000034811117824 */ /* 0x000fe200078e02ff */
[----:B------:R-:W-:Y:S01]  /*9ca0*/  IADD3 R8, P5, R13, R26, RZ ;  /* 0x0000001a0d087210 */ /* 0x000fe20007fbe0ff */
[----:B------:R-:W-:Y:S01]  /*9cb0*/  IMAD R11, R11, 0x19f, RZ ;  /* 0x0000019f0b0b7824 */ /* 0x000fe200078e02ff */
[----:B------:R-:W-:-:S02]  /*9cc0*/  MOV R13, c[0x0][0x198] ;  /* 0x00006600000d7a02 */ /* 0x000fc40000000f00 */
[----:B------:R-:W-:Y:S02]  /*9cd0*/  IADD3 R16, P6, R17, R26, RZ ;  /* 0x0000001a11107210 */ /* 0x000fe40007fde0ff */
[----:B------:R-:W-:Y:S01]  /*9ce0*/  LEA.HI.X.SX32 R11, R11, R27, 0x1, P2 ;  /* 0x0000001b0b0b7211 */ /* 0x000fe200010f0eff */
[----:B------:R-:W-:Y:S01]  /*9cf0*/  IMAD R13, R13, 0x346, RZ ;  /* 0x000003460d0d7824 */ /* 0x000fe200078e02ff */
[----:B------:R-:W-:-:S04]  /*9d00*/  MOV R17, c[0x0][0x198] ;  /* 0x0000660000117a02 */ /* 0x000fc80000000f00 */
[----:B------:R-:W-:Y:S01]  /*9d10*/  IADD3 R6, P3, R13, R26, RZ ;  /* 0x0000001a0d067210 */ /* 0x000fe20007f7e0ff */
[----:B------:R-:W-:Y:S01]  /*9d20*/  IMAD R17, R17, 0x1a4, RZ ;  /* 0x000001a411117824 */ /* 0x000fe200078e02ff */
[----:B------:R-:W-:-:S04]  /*9d30*/  MOV R13, c[0x0][0x198] ;  /* 0x00006600000d7a02 */ /* 0x000fc80000000f00 */
[-C--:B------:R-:W-:Y:S01]  /*9d40*/  LEA.HI.X.SX32 R17, R17, R27.reuse, 0x1, P6 ;  /* 0x0000001b11117211 */ /* 0x080fe200030f0eff */
[----:B------:R-:W-:Y:S01]  /*9d50*/  IMAD R13, R13, 0x34a, RZ ;  /* 0x0000034a0d0d7824 */ /* 0x000fe200078e02ff */
[----:B---3--:R-:W-:Y:S01]  /*9d60*/  LEA.HI.X.SX32 R5, R28, R27, 0x1, P4 ;  /* 0x0000001b1c057211 */ /* 0x008fe200020f0eff */
[----:B------:R-:W-:-:S04]  /*9d70*/  IMAD.MOV.U32 R28, RZ, RZ, c[0x0][0x198] ;  /* 0x00006600ff1c7624 */ /* 0x000fc800078e00ff */
[----:B------:R-:W-:Y:S01]  /*9d80*/  IMAD R28, R28, 0x34c, RZ ;  /* 0x0000034c1c1c7824 */ /* 0x000fe200078e02ff */
[----:B------:R-:W-:Y:S04]  /*9d90*/  STL.64 [R1+0xc70], R4 ;  /* 0x000c700401007387 */ /* 0x000fe80000100a00 */
[----:B------:R1:W-:Y:S01]  /*9da0*/  STL.64 [R1+0xd70], R14 ;  /* 0x000d700e01007387 */ /* 0x0003e20000100a00 */
[----:B------:R-:W-:Y:S02]  /*9db0*/  LEA.HI.X.SX32 R9, R29, R27, 0x1, P5 ;  /* 0x0000001b1d097211 */ /* 0x000fe400028f0eff */
[----:B------:R-:W-:Y:S02]  /*9dc0*/  MOV R29, c[0x0][0x198] ;  /* 0x00006600001d7a02 */ /* 0x000fe40000000f00 */
[----:B-1----:R-:W-:-:S02]  /*9dd0*/  IADD3 R14, P1, R28, R26, RZ ;  /* 0x0000001a1c0e7210 */ /* 0x002fc40007f3e0ff */
[----:B------:R-:W-:Y:S01]  /*9de0*/  MOV R28, c[0x0][0x198] ;  /* 0x00006600001c7a02 */ /* 0x000fe20000000f00 */
[----:B------:R-:W-:Y:S01]  /*9df0*/  STL.64 [R1+0xe78], R8 ;  /* 0x000e780801007387 */ /* 0x000fe20000100a00 */
[----:B------:R-:W-:-:S03]  /*9e00*/  IMAD R29, R29, 0x1a3, RZ ;  /* 0x000001a31d1d7824 */ /* 0x000fc600078e02ff */
[----:B------:R-:W-:Y:S01]  /*9e10*/  IMAD R28, R28, 0x356, RZ ;  /* 0x000003561c1c7824 */ /* 0x000fe200078e02ff */
[----:B------:R1:W-:Y:S01]  /*9e20*/  STL.64 [R1+0xf40], R10 ;  /* 0x000f400a01007387 */ /* 0x0003e20000100a00 */
[----:B------:R-:W-:Y:S02]  /*9e30*/  LEA.HI.X.SX32 R7, R29, R27, 0x1, P3 ;  /* 0x0000001b1d077211 */ /* 0x000fe400018f0eff */
[----:B------:R-:W-:Y:S02]  /*9e40*/  MOV R29, c[0x0][0x198] ;  /* 0x00006600001d7a02 */ /* 0x000fe40000000f00 */
[----:B------:R-:W-:Y:S02]  /*9e50*/  MOV R15, c[0x0][0x198] ;  /* 0x00006600000f7a02 */ /* 0x000fe40000000f00 */
[-C--:B-1----:R-:W-:Y:S01]  /*9e60*/  IADD3 R10, P2, R28, R26.reuse, RZ ;  /* 0x0000001a1c0a7210 */ /* 0x082fe20007f5e0ff */
[----:B------:R-:W-:Y:S01]  /*9e70*/  IMAD.MOV.U32 R28, RZ, RZ, c[0x0][0x198] ;  /* 0x00006600ff1c7624 */ /* 0x000fe200078e00ff */
[----:B------:R-:W-:Y:S03]  /*9e80*/  STL.64 [R1+0xb70], R6 ;  /* 0x000b700601007387 */ /* 0x000fe60000100a00 */
[----:B------:R-:W-:Y:S01]  /*9e90*/  IMAD R28, R28, 0x35a, RZ ;  /* 0x0000035a1c1c7824 */ /* 0x000fe200078e02ff */
[----:B------:R1:W-:Y:S01]  /*9ea0*/  STL.64 [R1+0xc78], R16 ;  /* 0x000c781001007387 */ /* 0x0003e20000100a00 */
[----:B------:R-:W-:Y:S01]  /*9eb0*/  IMAD R29, R29, 0x1a5, RZ ;  /* 0x000001a51d1d7824 */ /* 0x000fe200078e02ff */
[----:B------:R-:W-:Y:S01]  /*9ec0*/  IADD3 R4, P4, R13, R26, RZ ;  /* 0x0000001a0d047210 */ /* 0x000fe20007f9e0ff */
[----:B------:R-:W-:-:S03]  /*9ed0*/  IMAD R15, R15, 0x1a6, RZ ;  /* 0x000001a60f0f7824 */ /* 0x000fc600078e02ff */
[-C--:B------:R-:W-:Y:S02]  /*9ee0*/  LEA.HI.X.SX32 R5, R29, R27.reuse, 0x1, P4 ;  /* 0x0000001b1d057211 */ /* 0x080fe400020f0eff */
[----:B-1----:R-:W-:Y:S02]  /*9ef0*/  IADD3 R16, P6, R28, R26, RZ ;  /* 0x0000001a1c107210 */ /* 0x002fe40007fde0ff */
[----:B------:R-:W-:Y:S02]  /*9f00*/  MOV R28, c[0x0][0x198] ;  /* 0x00006600001c7a02 */ /* 0x000fe40000000f00 */
[----:B------:R-:W-:Y:S02]  /*9f10*/  LEA.HI.X.SX32 R15, R15, R27, 0x1, P1 ;  /* 0x0000001b0f0f7211 */ /* 0x000fe400008f0eff */
[----:B------:R-:W-:Y:S01]  /*9f20*/  MOV R13, c[0x0][0x198] ;  /* 0x00006600000d7a02 */ /* 0x000fe20000000f00 */
[----:B------:R-:W-:Y:S01]  /*9f30*/  IMAD R28, R28, 0x35e, RZ ;  /* 0x0000035e1c1c7824 */ /* 0x000fe200078e02ff */
[----:B------:R-:W-:Y:S01]  /*9f40*/  STL.64 [R1+0xd78], R4 ;  /* 0x000d780401007387 */ /* 0x000fe20000100a00 */
[----:B------:R-:W-:-:S03]  /*9f50*/  IMAD.MOV.U32 R29, RZ, RZ, c[0x0][0x198] ;  /* 0x00006600ff1d7624 */ /* 0x000fc600078e00ff */
[----:B------:R1:W-:Y:S01]  /*9f60*/  STL.64 [R1+0xe80], R14 ;  /* 0x000e800e01007387 */ /* 0x0003e20000100a00 */
[----:B------:R-:W-:Y:S02]  /*9f70*/  IMAD R13, R13, 0x34e, RZ ;  /* 0x0000034e0d0d7824 */ /* 0x000fe400078e02ff */
[----:B------:R-:W-:-:S03]  /*9f80*/  IMAD R29, R29, 0x1a7, RZ ;  /* 0x000001a71d1d7824 */ /* 0x000fc600078e02ff */
[-C--:B------:R-:W-:Y:S02]  /*9f90*/  IADD3 R8, P5, R13, R26.reuse, RZ ;  /* 0x0000001a0d087210 */ /* 0x080fe40007fbe0ff */
[----:B-1----:R-:W-:Y:S02]  /*9fa0*/  IADD3 R14, P1, R28, R26, RZ ;  /* 0x0000001a1c0e7210 */ /* 0x002fe40007f3e0ff */
[----:B------:R-:W-:-:S05]  /*9fb0*/  MOV R28, c[0x0][0x198] ;  /* 0x00006600001c7a02 */ /* 0x000fca0000000f00 */
[----:B------:R-:W-:Y:S01]  /*9fc0*/  IMAD R28, R28, 0x1ab, RZ ;  /* 0x000001ab1c1c7824 */ /* 0x000fe200078e02ff */
[----:B------:R-:W-:-:S04]  /*9fd0*/  LEA.HI.X.SX32 R9, R29, R27, 0x1, P5 ;  /* 0x0000001b1d097211 */ /* 0x000fc800028f0eff */
[----:B------:R-:W-:Y:S01]  /*9fe0*/  LEA.HI.X.SX32 R11, R28, R27, 0x1, P2 ;  /* 0x0000001b1c0b7211 */ /* 0x000fe200010f0eff */
[----:B------:R-:W-:Y:S04]  /*9ff0*/  STL.64 [R1+0xf48], R8 ;  /* 0x000f480801007387 */ /* 0x000fe80000100a00 */
[----:B------:R1:W-:Y:S04]  /*a000*/  STL.64 [R1+0xb78], R10 ;  /* 0x000b780a01007387 */ /* 0x0003e80000100a00 */
[----:B-1----:R-:W3:Y:S01]  /*a010*/  LDL.LU.64 R10, [R1+0x1f48] ;  /* 0x001f4800010a7983 */ /* 0x002ee20000300a00 */
[----:B------:R-:W-:-:S04]  /*a020*/  IMAD.MOV.U32 R13, RZ, RZ, c[0x0][0x198] ;  /* 0x00006600ff0d7624 */ /* 0x000fc800078e00ff */
[----:B------:R-:W-:-:S05]  /*a030*/  IMAD R13, R13, 0x358, RZ ;  /* 0x000003580d0d7824 */ /* 0x000fca00078e02ff */
[----:B------:R-:W-:Y:S02]  /*a040*/  IADD3 R6, P3, R13, R26, RZ ;  /* 0x0000001a0d067210 */ /* 0x000fe40007f7e0ff */
[----:B------:R-:W-:-:S05]  /*a050*/  MOV R13, c[0x0][0x198] ;  /* 0x00006600000d7a02 */ /* 0x000fca0000000f00 */
[----:B------:R-:W-:Y:S01]  /*a060*/  IMAD R13, R13, 0x35c, RZ ;  /* 0x0000035c0d0d7824 */ /* 0x000fe200078e02ff */
[----:B------:R-:W-:-:S04]  /*a070*/  MOV R17, c[0x0][0x198] ;  /* 0x0000660000117a02 */ /* 0x000fc80000000f00 */
[-C--:B------:R-:W-:Y:S02]  /*a080*/  IADD3 R4, P4, R13, R26.reuse, RZ ;  /* 0x0000001a0d047210 */ /* 0x080fe40007f9e0ff */
[----:B------:R-:W-:Y:S01]  /*a090*/  MOV R13, c[0x0][0x198] ;  /* 0x00006600000d7a02 */ /* 0x000fe20000000f00 */
[----:B------:R-:W-:Y:S02]  /*a0a0*/  IMAD.MOV.U32 R15, RZ, RZ, c[0x0][0x198] ;  /* 0x00006600ff0f7624 */ /* 0x000fe400078e00ff */
[----:B------:R-:W-:Y:S02]  /*a0b0*/  IMAD R17, R17, 0x1ad, RZ ;  /* 0x000001ad11117824 */ /* 0x000fe400078e02ff */
[----:B------:R-:W-:Y:S02]  /*a0c0*/  IMAD R13, R13, 0x366, RZ ;  /* 0x000003660d0d7824 */ /* 0x000fe400078e02ff */
[----:B------:R-:W-:Y:S02]  /*a0d0*/  IMAD R15, R15, 0x1af, RZ ;  /* 0x000001af0f0f7824 */ /* 0x000fe400078e02ff */
[----:B------:R-:W-:Y:S01]  /*a0e0*/  IMAD.MOV.U32 R29, RZ, RZ, c[0x0][0x198] ;  /* 0x00006600ff1d7624 */ /* 0x000fe200078e00ff */
[----:B------:R-:W-:-:S02]  /*a0f0*/  IADD3 R8, P5, R13, R26, RZ ;  /* 0x0000001a0d087210 */ /* 0x000fc40007fbe0ff */
[-C--:B------:R-:W-:Y:S01]  /*a100*/  LEA.HI.X.SX32 R17, R17, R27.reuse, 0x1, P6 ;  /* 0x0000001b11117211 */ /* 0x080fe200030f0eff */
[----:B------:R-:W-:Y:S01]  /*a110*/  IMAD R29, R29, 0x368, RZ ;  /* 0x000003681d1d7824 */ /* 0x000fe200078e02ff */
[----:B------:R-:W-:Y:S02]  /*a120*/  LEA.HI.X.SX32 R15, R15, R27, 0x1, P1 ;  /* 0x0000001b0f0f7211 */ /* 0x000fe400008f0eff */
[----:B------:R-:W-:Y:S02]  /*a130*/  MOV R13, c[0x0][0x198] ;  /* 0x00006600000d7a02 */ /* 0x000fe40000000f00 */
[----:B------:R-:W-:Y:S02]  /*a140*/  IADD3 R28, P2, R29, R26, RZ ;  /* 0x0000001a1d1c7210 */ /* 0x000fe40007f5e0ff */
[----:B------:R-:W-:Y:S01]  /*a150*/  MOV R29, c[0x0][0x198] ;  /* 0x00006600001d7a02 */ /* 0x000fe20000000f00 */
[----:B------:R-:W-:-:S04]  /*a160*/  IMAD R13, R13, 0x36a, RZ ;  /* 0x0000036a0d0d7824 */ /* 0x000fc800078e02ff */
[----:B------:R-:W-:-:S05]  /*a170*/  IMAD R29, R29, 0x1b4, RZ ;  /* 0x000001b41d1d7824 */ /* 0x000fca00078e02ff */
[-C--:B------:R-:W-:Y:S02]  /*a180*/  LEA.HI.X.SX32 R29, R29, R27.reuse, 0x1, P2 ;  /* 0x0000001b1d1d7211 */ /* 0x080fe400010f0eff */
[-C--:B---3--:R-:W-:Y:S02]  /*a190*/  LEA.HI.X.SX32 R5, R11, R27.reuse, 0x1, P4 ;  /* 0x0000001b0b057211 */ /* 0x088fe400020f0eff */
[----:B------:R-:W-:Y:S02]  /*a1a0*/  MOV R11, c[0x0][0x198] ;  /* 0x00006600000b7a02 */ /* 0x000fe40000000f00 */
[----:B------:R-:W-:-:S03]  /*a1b0*/  LEA.HI.X.SX32 R7, R10, R27, 0x1, P3 ;  /* 0x0000001b0a077211 */ /* 0x000fc600018f0eff */
[----:B------:R-:W-:Y:S02]  /*a1c0*/  IMAD R11, R11, 0x1b3, RZ ;  /* 0x000001b30b0b7824 */ /* 0x000fe400078e02ff */
[----:B------:R1:W-:Y:S03]  /*a1d0*/  STL.64 [R1+0xc80], R6 ;  /* 0x000c800601007387 */ /* 0x0003e60000100a00 */
[----:B------:R-:W-:Y:S01]  /*a1e0*/  LEA.HI.X.SX32 R9, R11, R27, 0x1, P5 ;  /* 0x0000001b0b097211 */ /* 0x000fe200028f0eff */
[----:B------:R-:W-:Y:S04]  /*a1f0*/  STL.64 [R1+0xd80], R16 ;  /* 0x000d801001007387 */ /* 0x000fe80000100a00 */
[----:B------:R-:W-:Y:S04]  /*a200*/  STL.64 [R1+0xe88], R4 ;  /* 0x000e880401007387 */ /* 0x000fe80000100a00 */
[----:B------:R-:W-:Y:S04]  /*a210*/  STL.64 [R1+0xf50], R14 ;  /* 0x000f500e01007387 */ /* 0x000fe80000100a00 */
[----:B------:R3:W-:Y:S01]  /*a220*/  STL.64 [R1+0xb80], R8 ;  /* 0x000b800801007387 */ /* 0x0007e20000100a00 */
[----:B-1----:R-:W-:-:S02]  /*a230*/  IADD3 R6, P3, R13, R26, RZ ;  /* 0x0000001a0d067210 */ /* 0x002fc40007f7e0ff */
[----:B---3--:R-:W-:-:S05]  /*a240*/  MOV R9, c[0x0][0x198] ;  /* 0x0000660000097a02 */ /* 0x008fca0000000f00 */
[----:B------:R-:W-:Y:S01]  /*a250*/  IMAD R9, R9, 0x1b5, RZ ;  /* 0x000001b509097824 */ /* 0x000fe200078e02ff */
[----:B------:R-:W-:Y:S01]  /*a260*/  MOV R13, c[0x0][0x198] ;  /* 0x00006600000d7a02 */ /* 0x000fe20000000f00 */
[----:B------:R-:W-:-:S03]  /*a270*/  IMAD.MOV.U32 R10, RZ, RZ, c[0x0][0x198] ;  /* 0x00006600ff0a7624 */ /* 0x000fc600078e00ff */
[----:B------:R-:W-:Y:S01]  /*a280*/  LEA.HI.X.SX32 R7, R9, R27, 0x1, P3 ;  /* 0x0000001b09077211 */ /* 0x000fe200018f0eff */
[----:B------:R-:W-:Y:S01]  /*a290*/  STL.64 [R1+0xc88], R28 ;  /* 0x000c881c01007387 */ /* 0x000fe20000100a00 */
[----:B------:R-:W-:Y:S01]  /*a2a0*/  MOV R17, c[0x0][0x198] ;  /* 0x0000660000117a02 */ /* 0x000fe20000000f00 */
[----:B------:R-:W-:Y:S02]  /*a2b0*/  IMAD R10, R10, 0x36c, RZ ;  /* 0x0000036c0a0a7824 */ /* 0x000fe400078e02ff */
[----:B------:R1:W-:Y:S01]  /*a2c0*/  STL.64 [R1+0xd88], R6 ;  /* 0x000d880601007387 */ /* 0x0003e20000100a00 */
[----:B------:R-:W-:Y:S02]  /*a2d0*/  IMAD R13, R13, 0x36e, RZ ;  /* 0x0000036e0d0d7824 */ /* 0x000fe400078e02ff */
[----:B------:R-:W-:Y:S01]  /*a2e0*/  IMAD R17, R17, 0x1b6, RZ ;  /* 0x000001b611117824 */ /* 0x000fe200078e02ff */
[-C--:B------:R-:W-:Y:S02]  /*a2f0*/  IADD3 R16, P6, R10, R26.reuse, RZ ;  /* 0x0000001a0a107210 */ /* 0x080fe40007fde0ff */
[----:B------:R-:W-:Y:S01]  /*a300*/  IADD3 R4, P4, R13, R26, RZ ;  /* 0x0000001a0d047210 */ /* 0x000fe20007f9e0ff */
[----:B-1----:R-:W-:-:S04]  /*a310*/  IMAD.MOV.U32 R7, RZ, RZ, c[0x0][0x198] ;  /* 0x00006600ff077624 */ /* 0x002fc800078e00ff */
[----:B------:R-:W-:Y:S01]  /*a320*/  IMAD R7, R7, 0x1b7, RZ ;  /* 0x000001b707077824 */ /* 0x000fe200078e02ff */
[-C--:B------:R-:W-:Y:S02]  /*a330*/  LEA.HI.X.SX32 R17, R17, R27.reuse, 0x1, P6 ;  /* 0x0000001b11117211 */ /* 0x080fe400030f0eff */
[----:B------:R-:W-:Y:S02]  /*a340*/  MOV R10, c[0x0][0x198] ;  /* 0x00006600000a7a02 */ /* 0x000fe40000000f00 */
[----:B------:R-:W-:Y:S01]  /*a350*/  LEA.HI.X.SX32 R5, R7, R27, 0x1, P4 ;  /* 0x0000001b07057211 */ /* 0x000fe200020f0eff */
[----:B------:R-:W-:Y:S02]  /*a360*/  STL.64 [R1+0xe90], R16 ;  /* 0x000e901001007387 */ /* 0x000fe40000100a00 */
[----:B------:R-:W-:Y:S02]  /*a370*/  IMAD R10, R10, 0x376, RZ ;  /* 0x000003760a0a7824 */ /* 0x000fe400078e02ff */
[----:B------:R1:W-:Y:S03]  /*a380*/  STL.64 [R1+0xf58], R4 ;  /* 0x000f580401007387 */ /* 0x0003e60000100a00 */
[----:B------:R-:W-:-:S02]  /*a390*/  IADD3 R14, P1, R10, R26, RZ ;  /* 0x0000001a0a0e7210 */ /* 0x000fc40007f3e0ff */
[----:B-1----:R-:W-:-:S05]  /*a3a0*/  MOV R4, c[0x0][0x198] ;  /* 0x0000660000047a02 */ /* 0x002fca0000000f00 */
[----:B------:R-:W-:-:S05]  /*a3b0*/  IMAD R4, R4, 0x1bb, RZ ;  /* 0x000001bb04047824 */ /* 0x000fca00078e02ff */
[----:B------:R-:W-:-:S05]  /*a3c0*/  LEA.HI.X.SX32 R15, R4, R27, 0x1, P1 ;  /* 0x0000001b040f7211 */ /* 0x000fca00008f0eff */
[----:B------:R1:W-:Y:S04]  /*a3d0*/  STL.64 [R1+0xb88], R14 ;  /* 0x000b880e01007387 */ /* 0x0003e80000100a00 */
[----:B-1----:R-:W3:Y:S01]  /*a3e0*/  LDL.LU.64 R14, [R1+0x1f40] ;  /* 0x001f4000010e7983 */ /* 0x002ee20000300a00 */
[----:B------:R-:W-:-:S04]  /*a3f0*/  IMAD.MOV.U32 R13, RZ, RZ, c[0x0][0x198] ;  /* 0x00006600ff0d7624 */ /* 0x000fc800078e00ff */
[----:B------:R-:W-:Y:S02]  /*a400*/  IMAD R13, R13, 0x378, RZ ;  /* 0x000003780d0d7824 */ /* 0x000fe400078e02ff */
[----:B------:R-:W-:-:S03]  /*a410*/  IMAD.MOV.U32 R8, RZ, RZ, c[0x0][0x198] ;  /* 0x00006600ff087624 */ /* 0x000fc600078e00ff */
[----:B------:R-:W-:Y:S02]  /*a420*/  IADD3 R10, P5, R13, R26, RZ ;  /* 0x0000001a0d0a7210 */ /* 0x000fe40007fbe0ff */
[----:B------:R-:W-:Y:S01]  /*a430*/  MOV R13, c[0x0][0x198] ;  /* 0x00006600000d7a02 */ /* 0x000fe20000000f00 */
[----:B------:R-:W-:-:S04]  /*a440*/  IMAD R8, R8, 0x37a, RZ ;  /* 0x0000037a08087824 */ /* 0x000fc800078e02ff */
[----:B------:R-:W-:Y:S01]  /*a450*/  IMAD R13, R13, 0x37c, RZ ;  /* 0x0000037c0d0d7824 */ /* 0x000fe200078e02ff */
[-C--:B------:R-:W-:Y:S02]  /*a460*/  IADD3 R28, P2, R8, R26.reuse, RZ ;  /* 0x0000001a081c7210 */ /* 0x080fe40007f5e0ff */
[----:B------:R-:W-:Y:S02]  /*a470*/  MOV R6, c[0x0][0x198] ;  /* 0x0000660000067a02 */ /* 0x000fe40000000f00 */
[----:B------:R-:W-:Y:S02]  /*a480*/  IADD3 R8, P3, R13, R26, RZ ;  /* 0x0000001a0d087210 */ /* 0x000fe40007f7e0ff */
[----:B------:R-:W-:Y:S01]  /*a490*/  MOV R13, c[0x0][0x198] ;  /* 0x00006600000d7a02 */ /* 0x000fe20000000f00 */
[----:B------:R-:W-:Y:S02]  /*a4a0*/  IMAD R6, R6, 0x37e, RZ ;  /* 0x0000037e06067824 */ /* 0x000fe400078e02ff */
[----:B------:R-:W-:-:S02]  /*a4b0*/  IMAD.MOV.U32 R5, RZ, RZ, c[0x0][0x198] ;  /* 0x00006600ff057624 */ /* 0x000fc400078e00ff */
[----:B------:R-:W-:Y:S01]  /*a4c0*/  IMAD R13, R13, 0x386, RZ ;  /* 0x000003860d0d7824 */ /* 0x000fe200078e02ff */
[-C--:B------:R-:W-:Y:S01]  /*a4d0*/  IADD3 R16, P6, R6, R26.reuse, RZ ;  /* 0x0000001a06107210 */ /* 0x080fe20007fde0ff */
[----:B------:R-:W-:Y:S01]  /*a4e0*/  IMAD R5, R5, 0x388, RZ ;  /* 0x0000038805057824 */ /* 0x000fe200078e02ff */
[----:B------:R-:W-:Y:S02]  /*a4f0*/  MOV R29, c[0x0][0x198] ;  /* 0x00006600001d7a02 */ /* 0x000fe40000000f00 */
[-C--:B------:R-:W-:Y:S02]  /*a500*/  IADD3 R6, P4, R13, R26.reuse, RZ ;  /* 0x0000001a0d067210 */ /* 0x080fe40007f9e0ff */
[----:B------:R-:W-:Y:S01]  /*a510*/  MOV R13, c[0x0][0x198] ;  /* 0x00006600000d7a02 */ /* 0x000fe20000000f00 */
[----:B------:R-:W-:Y:S01]  /*a520*/  IMAD.MOV.U32 R17, RZ, RZ, c[0x0][0x198] ;  /* 0x00006600ff117624 */ /* 0x000fe200078e00ff */
[----:B------:R-:W-:Y:S01]  /*a530*/  IADD3 R4, P1, R5, R26, RZ ;  /* 0x0000001a05047210 */ /* 0x000fe20007f3e0ff */
[----:B------:R-:W-:Y:S01]  /*a540*/  IMAD R29, R29, 0x1bd, RZ ;  /* 0x000001bd1d1d7824 */ /* 0x000fe200078e02ff */
[----:B------:R-:W-:Y:S01]  /*a550*/  MOV R5, c[0x0][0x198] ;  /* 0x0000660000057a02 */ /* 0x000fe20000000f00 */
[----:B------:R-:W-:-:S02]  /*a560*/  IMAD R13, R13, 0x38a, RZ ;  /* 0x0000038a0d0d7824 */ /* 0x000fc400078e02ff */
[----:B------:R-:W-:Y:S01]  /*a570*/  IMAD R17, R17, 0x1bf, RZ ;  /* 0x000001bf11117824 */ /* 0x000fe200078e02ff */
[----:B------:R-:W-:Y:S01]  /*a580*/  LEA.HI.X.SX32 R29, R29, R27, 0x1, P2 ;  /* 0x0000001b1d1d7211 */ /* 0x000fe200010f0eff */
[----:B------:R-:W-:-:S03]  /*a590*/  IMAD R5, R5, 0x1c4, RZ ;  /* 0x000001c405057824 */ /* 0x000fc600078e02ff */
[-C--:B------:R-:W-:Y:S02]  /*a5a0*/  LEA.HI.X.SX32 R17, R17, R27.reuse, 0x1, P6 ;  /* 0x0000001b11117211 */ /* 0x080fe400030f0eff */
[-C--:B------:R-:W-:Y:S02]  /*a5b0*/  LEA.HI.X.SX32 R5, R5, R27.reuse, 0x1, P1 ;  /* 0x0000001b05057211 */ /* 0x080fe400008f0eff */
[----:B---3--:R-:W-:Y:S02]  /*a5c0*/  LEA.HI.X.SX32 R9, R15, R27, 0x1, P3 ;  /* 0x0000001b0f097211 */ /* 0x008fe400018f0eff */
[----:B------:R-:W-:-:S05]  /*a5d0*/  MOV R15, c[0x0][0x198] ;  /* 0x00006600000f7a02 */ /* 0x000fca0000000f00 */
[----:B------:R-:W-:Y:S01]  /*a5e0*/  IMAD R15, R15, 0x1c3, RZ ;  /* 0x000001c30f0f7824 */ /* 0x000fe200078e02ff */
[----:B------:R-:W-:-:S04]  /*a5f0*/  LEA.HI.X.SX32 R11, R14, R27, 0x1, P5 ;  /* 0x0000001b0e0b7211 */ /* 0x000fc800028f0eff */
[----:B------:R-:W-:Y:S02]  /*a600*/  LEA.HI.X.SX32 R7, R15, R27, 0x1, P4 ;  /* 0x0000001b0f077211 */ /* 0x000fe400020f0eff */
[----:B------:R-:W-:Y:S01]  /*a610*/  MOV R15, c[0x0][0x198] ;  /* 0x00006600000f7a02 */ /* 0x000fe20000000f00 */
[----:B------:R1:W-:Y:S04]  /*a620*/  STL.64 [R1+0xc90], R10 ;  /* 0x000c900a01007387 */ /* 0x0003e80000100a00 */
[----:B------:R-:W-:Y:S01]  /*a630*/  IMAD R15, R15, 0x1c5, RZ ;  /* 0x000001c50f0f7824 */ /* 0x000fe200078e02ff */
[----:B------:R3:W-:Y:S01]  /*a640*/  STL.64 [R1+0xd90], R28 ;  /* 0x000d901c01007387 */ /* 0x0007e20000100a00 */
[----:B------:R-:W-:Y:S01]  /*a650*/  IMAD.MOV.U32 R14, RZ, RZ, c[0x0][0x198] ;  /* 0x00006600ff0e7624 */ /* 0x000fe200078e00ff */
[----:B-1----:R-:W-:-:S02]  /*a660*/  IADD3 R10, P5, R13, R26, RZ ;  /* 0x0000001a0d0a7210 */ /* 0x002fc40007fbe0ff */
[----:B------:R1:W-:Y:S01]  /*a670*/  STL.64 [R1+0xe98], R8 ;  /* 0x000e980801007387 */ /* 0x0003e20000100a00 */
[----:B------:R-:W-:Y:S02]  /*a680*/  MOV R13, c[0x0][0x198] ;  /* 0x00006600000d7a02 */ /* 0x000fe40000000f00 */
[----:B------:R-:W-:Y:S01]  /*a690*/  LEA.HI.X.SX32 R11, R15, R27, 0x1, P5 ;  /* 0x0000001b0f0b7211 */ /* 0x000fe200028f0eff */
[----:B------:R-:W-:Y:S01]  /*a6a0*/  STL.64 [R1+0xf60], R16 ;  /* 0x000f601001007387 */ /* 0x000fe20000100a00 */
[----:B---3--:R-:W-:Y:S01]  /*a6b0*/  MOV R29, c[0x0][0x198] ;  /* 0x00006600001d7a02 */ /* 0x008fe20000000f00 */
[----:B------:R-:W-:Y:S02]  /*a6c0*/  IMAD R14, R14, 0x38c, RZ ;  /* 0x0000038c0e0e7824 */ /* 0x000fe400078e02ff */
[----:B------:R-:W-:Y:S01]  /*a6d0*/  STL.64 [R1+0xb90], R6 ;  /* 0x000b900601007387 */ /* 0x000fe20000100a00 */
[----:B------:R-:W-:-:S03]  /*a6e0*/  IMAD R13, R13, 0x38e, RZ ;  /* 0x0000038e0d0d7824 */ /* 0x000fc600078e02ff */
[----:B------:R-:W-:Y:S04]  /*a6f0*/  STL.64 [R1+0xc98], R4 ;  /* 0x000c980401007387 */ /* 0x000fe80000100a00 */
[----:B------:R3:W-:Y:S01]  /*a700*/  STL.64 [R1+0xd98], R10 ;  /* 0x000d980a01007387 */ /* 0x0007e20000100a00 */
[----:B------:R-:W-:Y:S01]  /*a710*/  IMAD R29, R29, 0x1c6, RZ ;  /* 0x000001c61d1d7824 */ /* 0x000fe200078e02ff */
[-C--:B------:R-:W-:Y:S02]  /*a720*/  IADD3 R28, P2, R14, R26.reuse, RZ ;  /* 0x0000001a0e1c7210 */ /* 0x080fe40007f5e0ff */
[----:B-1----:R-:W-:Y:S01]  /*a730*/  IADD3 R8, P3, R13, R26, RZ ;  /* 0x0000001a0d087210 */ /* 0x002fe20007f7e0ff */
[----:B---3--:R-:W-:-:S04]  /*a740*/  IMAD.MOV.U32 R11, RZ, RZ, c[0x0][0x198] ;  /* 0x00006600ff0b7624 */ /* 0x008fc800078e00ff */
        /* <DEDUP_REMOVED lines=24> */
[----:B------:R-:W-:-:S04]  /*a8d0*/  IMAD R10, R10, 0x39e, RZ ;  /* 0x0000039e0a0a7824 */ /* 0x000fc800078e02ff */
[----:B------:R-:W-:Y:S01]  /*a8e0*/  IMAD R13, R13, 0x3a6, RZ ;  /* 0x000003a60d0d7824 */ /* 0x000fe200078e02ff */
[----:B------:R-:W-:-:S04]  /*a8f0*/  IADD3 R28, P2, R10, R26, RZ ;  /* 0x0000001a0a1c7210 */ /* 0x000fc80007f5e0ff */
[----:B------:R-:W-:Y:S02]  /*a900*/  IADD3 R10, P3, R13, R26, RZ ;  /* 0x0000001a0d0a7210 */ /* 0x000fe40007f7e0ff */
[----:B------:R-:W-:Y:S02]  /*a910*/  MOV R13, c[0x0][0x198] ;  /* 0x00006600000d7a02 */ /* 0x000fe40000000f00 */
[----:B------:R-:W-:-:S03]  /*a920*/  MOV R5, c[0x0][0x198] ;  /* 0x0000660000057a02 */ /* 0x000fc60000000f00 */
[----:B------:R-:W-:Y:S02]  /*a930*/  IMAD R13, R13, 0x3aa, RZ ;  /* 0x000003aa0d0d7824 */ /* 0x000fe400078e02ff */
[----:B------:R-:W-:Y:S02]  /*a940*/  IMAD R5, R5, 0x1cd, RZ ;  /* 0x000001cd05057824 */ /* 0x000fe400078e02ff */
[----:B------:R-:W-:Y:S02]  /*a950*/  IMAD.MOV.U32 R9, RZ, RZ, c[0x0][0x198] ;  /* 0x00006600ff097624 */ /* 0x000fe400078e00ff */
[----:B------:R-:W-:Y:S01]  /*a960*/  IMAD.MOV.U32 R29, RZ, RZ, c[0x0][0x198] ;  /* 0x00006600ff1d7624 */ /* 0x000fe200078e00ff */
[----:B------:R-:W-:Y:S01]  /*a970*/  LEA.HI.X.SX32 R5, R5, R27, 0x1, P1 ;  /* 0x0000001b05057211 */ /* 0x000fe200008f0eff */
[----:B------:R-:W-:Y:S02]  /*a980*/  IMAD R9, R9, 0x3a8, RZ ;  /* 0x000003a809097824 */ /* 0x000fe400078e02ff */
[----:B------:R-:W-:-:S03]  /*a990*/  IMAD R29, R29, 0x1cf, RZ ;  /* 0x000001cf1d1d7824 */ /* 0x000fc600078e02ff */
[----:B------:R-:W-:Y:S02]  /*a9a0*/  IADD3 R8, P6, R9, R26, RZ ;  /* 0x0000001a09087210 */ /* 0x000fe40007fde0ff */
[----:B------:R-:W-:Y:S02]  /*a9b0*/  LEA.HI.X.SX32 R29, R29, R27, 0x1, P2 ;  /* 0x0000001b1d1d7211 */ /* 0x000fe400010f0eff */
[----:B------:R-:W-:-:S05]  /*a9c0*/  MOV R9, c[0x0][0x198] ;  /* 0x0000660000097a02 */ /* 0x000fca0000000f00 */
[----:B------:R-:W-:-:S05]  /*a9d0*/  IMAD R9, R9, 0x1d4, RZ ;  /* 0x000001d409097824 */ /* 0x000fca00078e02ff */
[-C--:B------:R-:W-:Y:S02]  /*a9e0*/  LEA.HI.X.SX32 R9, R9, R27.reuse, 0x1, P6 ;  /* 0x0000001b09097211 */ /* 0x080fe400030f0eff */
[-C--:B---3--:R-:W-:Y:S02]  /*a9f0*/  LEA.HI.X.SX32 R7, R16, R27.reuse, 0x1, P4 ;  /* 0x0000001b10077211 */ /* 0x088fe400020f0eff */
[----:B------:R-:W-:Y:S02]  /*aa00*/  LEA.HI.X.SX32 R15, R17, R27, 0x1, P5 ;  /* 0x0000001b110f7211 */ /* 0x000fe400028f0eff */
[----:B------:R-:W-:Y:S01]  /*aa10*/  MOV R17, c[0x0][0x198] ;  /* 0x0000660000117a02 */ /* 0x000fe20000000f00 */
[----:B------:R1:W-:Y:S01]  /*aa20*/  STL.64 [R1+0xca0], R6 ;  /* 0x000ca00601007387 */ /* 0x0003e20000100a00 */
[----:B------:R-:W-:-:S03]  /*aa30*/  IMAD.MOV.U32 R16, RZ, RZ, c[0x0][0x198] ;  /* 0x00006600ff107624 */ /* 0x000fc600078e00ff */
[----:B------:R-:W-:Y:S02]  /*aa40*/  IMAD R17, R17, 0x1d3, RZ ;  /* 0x000001d311117824 */ /* 0x000fe400078e02ff */
[----:B------:R-:W-:Y:S01]  /*aa50*/  IMAD R16, R16, 0x3ac, RZ ;  /* 0x000003ac10107824 */ /* 0x000fe200078e02ff */
[----:B-1----:R-:W-:Y:S02]  /*aa60*/  IADD3 R6, P4, R13, R26, RZ ;  /* 0x0000001a0d067210 */ /* 0x002fe40007f9e0ff */
[----:B------:R-:W-:Y:S02]  /*aa70*/  MOV R13, c[0x0][0x198] ;  /* 0x00006600000d7a02 */ /* 0x000fe40000000f00 */
[----:B------:R-:W-:-:S03]  /*aa80*/  LEA.HI.X.SX32 R11, R17, R27, 0x1, P3 ;  /* 0x0000001b110b7211 */ /* 0x000fc600018f0eff */
[----:B------:R-:W-:Y:S01]  /*aa90*/  IMAD R13, R13, 0x3ae, RZ ;  /* 0x000003ae0d0d7824 */ /* 0x000fe200078e02ff */
[----:B------:R-:W-:Y:S01]  /*aaa0*/  MOV R17, c[0x0][0x198] ;  /* 0x0000660000117a02 */ /* 0x000fe20000000f00 */
[----:B------:R1:W-:Y:S04]  /*aab0*/  STL.64 [R1+0xda0], R4 ;  /* 0x000da00401007387 */ /* 0x0003e80000100a00 */
[----:B------:R3:W-:Y:S01]  /*aac0*/  STL.64 [R1+0xea8], R14 ;  /* 0x000ea80e01007387 */ /* 0x0007e20000100a00 */
[----:B------:R-:W-:Y:S01]  /*aad0*/  IMAD R17, R17, 0x1d5, RZ ;  /* 0x000001d511117824 */ /* 0x000fe200078e02ff */
[----:B-1----:R-:W-:Y:S02]  /*aae0*/  IADD3 R4, P1, R16, R26, RZ ;  /* 0x0000001a10047210 */ /* 0x002fe40007f3e0ff */
[----:B------:R-:W-:-:S02]  /*aaf0*/  MOV R16, c[0x0][0x198] ;  /* 0x0000660000107a02 */ /* 0x000fc40000000f00 */
[----:B---3--:R-:W-:Y:S01]  /*ab00*/  IADD3 R14, P5, R13, R26, RZ ;  /* 0x0000001a0d0e7210 */ /* 0x008fe20007fbe0ff */
[----:B------:R-:W-:Y:S02]  /*ab10*/  IMAD.MOV.U32 R13, RZ, RZ, c[0x0][0x198] ;  /* 0x00006600ff0d7624 */ /* 0x000fe400078e00ff */
[----:B------:R-:W-:Y:S02]  /*ab20*/  IMAD R16, R16, 0x3b6, RZ ;  /* 0x000003b610107824 */ /* 0x000fe400078e02ff */
[----:B------:R-:W-:Y:S01]  /*ab30*/  IMAD R13, R13, 0x3b8, RZ ;  /* 0x000003b80d0d7824 */ /* 0x000fe200078e02ff */
[----:B------:R-:W-:Y:S01]  /*ab40*/  LEA.HI.X.SX32 R7, R17, R27, 0x1, P4 ;  /* 0x0000001b11077211 */ /* 0x000fe200020f0eff */
[----:B------:R1:W-:Y:S01]  /*ab50*/  STL.64 [R1+0xf70], R28 ;  /* 0x000f701c01007387 */ /* 0x0003e20000100a00 */
[----:B------:R-:W-:-:S03]  /*ab60*/  IMAD.MOV.U32 R17, RZ, RZ, c[0x0][0x198] ;  /* 0x00006600ff117624 */ /* 0x000fc600078e00ff */
[----:B------:R3:W-:Y:S01]  /*ab70*/  STL.64 [R1+0xba0], R10 ;  /* 0x000ba00a01007387 */ /* 0x0007e20000100a00 */
[----:B------:R-:W-:Y:S01]  /*ab80*/  IMAD R17, R17, 0x1d7, RZ ;  /* 0x000001d711117824 */ /* 0x000fe200078e02ff */
[-C--:B--2---:R-:W-:Y:S02]  /*ab90*/  LEA.HI.X.SX32 R5, R2, R27.reuse, 0x1, P1 ;  /* 0x0000001b02057211 */ /* 0x084fe400008f0eff */
[-C--:B-1----:R-:W-:Y:S01]  /*aba0*/  IADD3 R28, P2, R16, R26.reuse, RZ ;  /* 0x0000001a101c7210 */ /* 0x082fe20007f5e0ff */
[----:B------:R-:W-:Y:S01]  /*abb0*/  IMAD.MOV.U32 R16, RZ, RZ, c[0x0][0x198] ;  /* 0x00006600ff107624 */ /* 0x000fe200078e00ff */
[----:B---3--:R-:W-:Y:S02]  /*abc0*/  IADD3 R10, P3, R13, R26, RZ ;  /* 0x0000001a0d0a7210 */ /* 0x008fe40007f7e0ff */
[----:B------:R-:W-:Y:S01]  /*abd0*/  MOV R13, c[0x0][0x198] ;  /* 0x00006600000d7a02 */ /* 0x000fe20000000f00 */
[----:B------:R-:W-:Y:S01]  /*abe0*/  IMAD R16, R16, 0x3ba, RZ ;  /* 0x000003ba10107824 */ /* 0x000fe200078e02ff */
[----:B------:R-:W-:-:S03]  /*abf0*/  LEA.HI.X.SX32 R15, R17, R27, 0x1, P5 ;  /* 0x0000001b110f7211 */ /* 0x000fc600028f0eff */
[----:B------:R-:W-:Y:S01]  /*ac00*/  IMAD R13, R13, 0x3bc, RZ ;  /* 0x000003bc0d0d7824 */ /* 0x000fe200078e02ff */
[----:B------:R1:W-:Y:S04]  /*ac10*/  STL.64 [R1+0xca8], R8 ;  /* 0x000ca80801007387 */ /* 0x0003e80000100a00 */
[----:B------:R2:W-:Y:S01]  /*ac20*/  STL.64 [R1+0xda8], R6 ;  /* 0x000da80601007387 */ /* 0x0005e20000100a00 */
[----:B------:R-:W-:-:S03]  /*ac30*/  IMAD.MOV.U32 R2, RZ, RZ, c[0x0][0x198] ;  /* 0x00006600ff027624 */ /* 0x000fc600078e00ff */
[----:B------:R-:W-:Y:S01]  /*ac40*/  STL.64 [R1+0xeb0], R4 ;  /* 0x000eb00401007387 */ /* 0x000fe20000100a00 */
[----:B-1----:R-:W-:-:S03]  /*ac50*/  IADD3 R8, P6, R16, R26, RZ ;  /* 0x0000001a10087210 */ /* 0x002fc60007fde0ff */
[----:B------:R1:W-:Y:S01]  /*ac60*/  STL.64 [R1+0xf78], R14 ;  /* 0x000f780e01007387 */ /* 0x0003e20000100a00 */
[----:B------:R-:W-:Y:S02]  /*ac70*/  MOV R16, c[0x0][0x198] ;  /* 0x0000660000107a02 */ /* 0x000fe40000000f00 */
[----:B--2---:R-:W-:Y:S02]  /*ac80*/  IADD3 R6, P4, R13, R26, RZ ;  /* 0x0000001a0d067210 */ /* 0x004fe40007f9e0ff */
[----:B------:R-:W-:Y:S01]  /*ac90*/  MOV R13, c[0x0][0x198] ;  /* 0x00006600000d7a02 */ /* 0x000fe20000000f00 */
[----:B------:R-:W-:Y:S01]  /*aca0*/  IMAD R16, R16, 0x3be, RZ ;  /* 0x000003be10107824 */ /* 0x000fe200078e02ff */
[----:B------:R-:W-:Y:S01]  /*acb0*/  LEA.HI.X.SX32 R11, R20, R27, 0x1, P3 ;  /* 0x0000001b140b7211 */ /* 0x000fe200018f0eff */
[----:B-1----:R-:W-:Y:S02]  /*acc0*/  IMAD.MOV.U32 R14, RZ, RZ, c[0x0][0x198] ;  /* 0x00006600ff0e7624 */ /* 0x002fe400078e00ff */
[----:B------:R-:W-:-:S02]  /*acd0*/  IMAD R13, R13, 0x3c6, RZ ;  /* 0x000003c60d0d7824 */ /* 0x000fc400078e02ff */
[----:B------:R-:W-:Y:S01]  /*ace0*/  IMAD R14, R14, 0x1db, RZ ;  /* 0x000001db0e0e7824 */ /* 0x000fe200078e02ff */
[----:B------:R-:W-:Y:S01]  /*acf0*/  MOV R20, c[0x0][0x198] ;  /* 0x0000660000147a02 */ /* 0x000fe20000000f00 */
[----:B------:R-:W-:Y:S01]  /*ad00*/  IMAD R2, R2, 0x1dd, RZ ;  /* 0x000001dd02027824 */ /* 0x000fe200078e02ff */
[-C--:B------:R-:W-:Y:S02]  /*ad10*/  IADD3 R4, P1, R16, R26.reuse, RZ ;  /* 0x0000001a10047210 */ /* 0x080fe40007f3e0ff */
[----:B------:R-:W-:Y:S02]  /*ad20*/  IADD3 R16, P5, R13, R26, RZ ;  /* 0x0000001a0d107210 */ /* 0x000fe40007fbe0ff */
[-C--:B------:R-:W-:Y:S01]  /*ad30*/  LEA.HI.X.SX32 R29, R14, R27.reuse, 0x1, P2 ;  /* 0x0000001b0e1d7211 */ /* 0x080fe200010f0eff */
[----:B------:R-:W-:Y:S01]  /*ad40*/  IMAD R20, R20, 0x3cc, RZ ;  /* 0x000003cc14147824 */ /* 0x000fe200078e02ff */
[----:B------:R-:W-:Y:S02]  /*ad50*/  MOV R13, c[0x0][0x198] ;  /* 0x00006600000d7a02 */ /* 0x000fe40000000f00 */
[----:B------:R-:W-:-:S02]  /*ad60*/  LEA.HI.X.SX32 R9, R2, R27, 0x1, P6 ;  /* 0x0000001b02097211 */ /* 0x000fc400030f0eff */
[----:B------:R-:W-:Y:S01]  /*ad70*/  MOV R2, c[0x0][0x198] ;  /* 0x0000660000027a02 */ /* 0x000fe20000000f00 */
[----:B------:R1:W-:Y:S01]  /*ad80*/  STL.64 [R1+0xcb0], R10 ;  /* 0x000cb00a01007387 */ /* 0x0003e20000100a00 */
[----:B------:R-:W-:-:S03]  /*ad90*/  IMAD R13, R13, 0x3ca, RZ ;  /* 0x000003ca0d0d7824 */ /* 0x000fc600078e02ff */
[----:B------:R-:W-:Y:S01]  /*ada0*/  STL.64 [R1+0xba8], R28 ;  /* 0x000ba81c01007387 */ /* 0x000fe20000100a00 */
[----:B------:R-:W-:-:S03]  /*adb0*/  IMAD R2, R2, 0x1df, RZ ;  /* 0x000001df02027824 */ /* 0x000fc600078e02ff */
[----:B------:R2:W-:Y:S01]  /*adc0*/  STL.64 [R1+0xdb0], R8 ;  /* 0x000db00801007387 */ /* 0x0005e20000100a00 */
[----:B------:R-:W-:Y:S02]  /*add0*/  MOV R15, c[0x0][0x198] ;  /* 0x00006600000f7a02 */ /* 0x000fe40000000f00 */
[----:B------:R-:W-:Y:S02]  /*ade0*/  LEA.HI.X.SX32 R7, R21, R27, 0x1, P4 ;  /* 0x0000001b15077211 */ /* 0x000fe400020f0eff */
[-C--:B-1----:R-:W-:Y:S01]  /*adf0*/  IADD3 R10, P3, R13, R26.reuse, RZ ;  /* 0x0000001a0d0a7210 */ /* 0x082fe20007f7e0ff */
[----:B------:R-:W-:Y:S01]  /*ae00*/  IMAD.MOV.U32 R21, RZ, RZ, c[0x0][0x198] ;  /* 0x00006600ff157624 */ /* 0x000fe200078e00ff */
[----:B------:R-:W-:Y:S02]  /*ae10*/  MOV R13, c[0x0][0x198] ;  /* 0x00006600000d7a02 */ /* 0x000fe40000000f00 */
[----:B--2---:R-:W-:Y:S02]  /*ae20*/  IADD3 R8, P6, R20, R26, RZ ;  /* 0x0000001a14087210 */ /* 0x004fe40007fde0ff */
[----:B------:R-:W-:-:S02]  /*ae30*/  MOV R20, c[0x0][0x198] ;  /* 0x0000660000147a02 */ /* 0x000fc40000000f00 */
[----:B------:R-:W-:Y:S01]  /*ae40*/  LEA.HI.X.SX32 R5, R2, R27, 0x1, P1 ;  /* 0x0000001b02057211 */ /* 0x000fe200008f0eff */
[----:B------:R-:W-:Y:S02]  /*ae50*/  IMAD R15, R15, 0x3c8, RZ ;  /* 0x000003c80f0f7824 */ /* 0x000fe400078e02ff */
[----:B------:R-:W-:Y:S01]  /*ae60*/  IMAD R20, R20, 0x3d6, RZ ;  /* 0x000003d614147824 */ /* 0x000fe200078e02ff */
[----:B------:R1:W-:Y:S01]  /*ae70*/  STL.64 [R1+0xeb8], R6 ;  /* 0x000eb80601007387 */ /* 0x0003e20000100a00 */
[----:B------:R-:W-:Y:S02]  /*ae80*/  IMAD R13, R13, 0x3ce, RZ ;  /* 0x000003ce0d0d7824 */ /* 0x000fe400078e02ff */
[----:B------:R-:W-:Y:S01]  /*ae90*/  IMAD R21, R21, 0x1e3, RZ ;  /* 0x000001e315157824 */ /* 0x000fe200078e02ff */
[----:B------:R2:W-:Y:S01]  /*aea0*/  STL.64 [R1+0xf80], R4 ;  /* 0x000f800401007387 */ /* 0x0005e20000100a00 */
[----:B------:R-:W-:-:S03]  /*aeb0*/  IADD3 R14, P2, R15, R26, RZ ;  /* 0x0000001a0f0e7210 */ /* 0x000fc60007f5e0ff */
[----:B------:R-:W-:Y:S02]  /*aec0*/  LEA.HI.X.SX32 R17, R21, R27, 0x1, P5 ;  /* 0x0000001b15117211 */ /* 0x000fe400028f0eff */
[----:B------:R-:W-:Y:S02]  /*aed0*/  MOV R21, c[0x0][0x198] ;  /* 0x0000660000157a02 */ /* 0x000fe40000000f00 */
[-C--:B-1----:R-:W-:Y:S02]  /*aee0*/  IADD3 R6, P4, R13, R26.reuse, RZ ;  /* 0x0000001a0d067210 */ /* 0x082fe40007f9e0ff */
[----:B--2---:R-:W-:Y:S02]  /*aef0*/  IADD3 R4, P1, R20, R26, RZ ;  /* 0x0000001a14047210 */ /* 0x004fe40007f3e0ff */
[----:B------:R-:W-:Y:S02]  /*af00*/  MOV R20, c[0x0][0x198] ;  /* 0x0000660000147a02 */ /* 0x000fe40000000f00 */
[----:B------:R-:W-:-:S02]  /*af10*/  MOV R13, c[0x0][0x198] ;  /* 0x00006600000d7a02 */ /* 0x000fc40000000f00 */
[-C--:B------:R-:W-:Y:S01]  /*af20*/  LEA.HI.X.SX32 R15, R18, R27.reuse, 0x1, P2 ;  /* 0x0000001b120f7211 */ /* 0x080fe200010f0eff */
[----:B------:R-:W-:Y:S01]  /*af30*/  IMAD R20, R20, 0x3da, RZ ;  /* 0x000003da14147824 */ /* 0x000fe200078e02ff */
[----:B------:R1:W-:Y:S01]  /*af40*/  STL.64 [R1+0xbb0], R16 ;  /* 0x000bb01001007387 */ /* 0x0003e20000100a00 */
[----:B------:R-:W-:Y:S02]  /*af50*/  IMAD R13, R13, 0x3d8, RZ ;  /* 0x000003d80d0d7824 */ /* 0x000fe400078e02ff */
[----:B------:R-:W-:Y:S01]  /*af60*/  IMAD R21, R21, 0x1e5, RZ ;  /* 0x000001e515157824 */ /* 0x000fe200078e02ff */
[----:B------:R2:W-:Y:S01]  /*af70*/  STL.64 [R1+0xcb8], R14 ;  /* 0x000cb80e01007387 */ /* 0x0005e20000100a00 */
[----:B------:R-:W-:-:S03]  /*af80*/  LEA.HI.X.SX32 R9, R19, R27, 0x1, P6 ;  /* 0x0000001b13097211 */ /* 0x000fc600030f0eff */
[----:B------:R-:W-:Y:S02]  /*af90*/  LEA.HI.X.SX32 R11, R21, R27, 0x1, P3 ;  /* 0x0000001b150b7211 */ /* 0x000fe400018f0eff */
[-C--:B-1----:R-:W-:Y:S02]  /*afa0*/  IADD3 R16, P5, R13, R26.reuse, RZ ;  /* 0x0000001a0d107210 */ /* 0x082fe40007fbe0ff */
[----:B--2---:R-:W-:Y:S02]  /*afb0*/  IADD3 R14, P2, R20, R26, RZ ;  /* 0x0000001a140e7210 */ /* 0x004fe40007f5e0ff */
[----:B------:R-:W-:Y:S01]  /*afc0*/  MOV R20, c[0x0][0x198] ;  /* 0x0000660000147a02 */ /* 0x000fe20000000f00 */
[----:B------:R-:W-:Y:S01]  /*afd0*/  IMAD.MOV.U32 R13, RZ, RZ, c[0x0][0x198] ;  /* 0x00006600ff0d7624 */ /* 0x000fe200078e00ff */
[----:B------:R-:W-:-:S03]  /*afe0*/  MOV R21, c[0x0][0x198] ;  /* 0x0000660000157a02 */ /* 0x000fc60000000f00 */
[----:B------:R-:W-:Y:S01]  /*aff0*/  IMAD R20, R20, 0x3de, RZ ;  /* 0x000003de14147824 */ /* 0x000fe200078e02ff */
[----:B------:R1:W-:Y:S01]  /*b000*/  STL.64 [R1+0xdb8], R10 ;  /* 0x000db80a01007387 */ /* 0x0003e20000100a00 */
[----:B------:R-:W-:-:S03]  /*b010*/  IMAD R13, R13, 0x3dc, RZ ;  /* 0x000003dc0d0d7824 */ /* 0x000fc600078e02ff */
[----:B------:R2:W-:Y:S01]  /*b020*/  STL.64 [R1+0xec0], R8 ;  /* 0x000ec00801007387 */ /* 0x0005e20000100a00 */
[----:B------:R-:W-:Y:S01]  /*b030*/  IMAD R21, R21, 0x1e7, RZ ;  /* 0x000001e715157824 */ /* 0x000fe200078e02ff */
[-C--:B-1----:R-:W-:Y:S02]  /*b040*/  IADD3 R10, P3, R13, R26.reuse, RZ ;  /* 0x0000001a0d0a7210 */ /* 0x082fe40007f7e0ff */
[----:B--2---:R-:W-:Y:S02]  /*b050*/  IADD3 R8, P6, R20, R26, RZ ;  /* 0x0000001a14087210 */ /* 0x004fe40007fde0ff */
        /* <DEDUP_REMOVED lines=8> */
[-C--:B------:R-:W-:Y:S02]  /*b0e0*/  LEA.HI.X.SX32 R5, R20, R27.reuse, 0x1, P1 ;  /* 0x0000001b14057211 */ /* 0x080fe400008f0eff */
[----:B------:R-:W-:-:S03]  /*b0f0*/  LEA.HI.X.SX32 R17, R23, R27, 0x1, P5 ;  /* 0x0000001b17117211 */ /* 0x000fc600028f0eff */
[----:B------:R2:W-:Y:S01]  /*b100*/  STL.64 [R1+0xbb8], R4 ;  /* 0x000bb80401007387 */ /* 0x0005e20000100a00 */
[-C--:B-1----:R-:W-:Y:S02]  /*b110*/  IADD3 R6, P4, R13, R26.reuse, RZ ;  /* 0x0000001a0d067210 */ /* 0x082fe40007f9e0ff */
[----:B------:R-:W-:Y:S02]  /*b120*/  MOV R13, c[0x0][0x198] ;  /* 0x00006600000d7a02 */ /* 0x000fe40000000f00 */
[----:B--2---:R-:W-:-:S03]  /*b130*/  IADD3 R4, P1, R21, R26, RZ ;  /* 0x0000001a15047210 */ /* 0x004fc60007f3e0ff */
[----:B------:R-:W-:Y:S01]  /*b140*/  IMAD R13, R13, 0x3ea, RZ ;  /* 0x000003ea0d0d7824 */ /* 0x000fe200078e02ff */
[----:B------:R-:W-:Y:S01]  /*b150*/  MOV R21, c[0x0][0x198] ;  /* 0x0000660000157a02 */ /* 0x000fe20000000f00 */
[----:B------:R1:W-:Y:S04]  /*b160*/  STL.64 [R1+0xcc0], R16 ;  /* 0x000cc01001007387 */ /* 0x0003e80000100a00 */
[----:B------:R-:W-:Y:S01]  /*b170*/  IMAD R21, R21, 0x1ed, RZ ;  /* 0x000001ed15157824 */ /* 0x000fe200078e02ff */
[----:B------:R-:W-:Y:S02]  /*b180*/  LEA.HI.X.SX32 R11, R24, R27, 0x1, P3 ;  /* 0x0000001b180b7211 */ /* 0x000fe400018f0eff */
[----:B------:R-:W-:Y:S02]  /*b190*/  MOV R24, c[0x0][0x198] ;  /* 0x0000660000187a02 */ /* 0x000fe40000000f00 */
[----:B-1----:R-:W-:-:S02]  /*b1a0*/  IADD3 R16, P5, R13, R26, RZ ;  /* 0x0000001a0d107210 */ /* 0x002fc40007fbe0ff */
[----:B------:R-:W-:Y:S02]  /*b1b0*/  MOV R13, c[0x0][0x198] ;  /* 0x00006600000d7a02 */ /* 0x000fe40000000f00 */
[-C--:B------:R-:W-:Y:S01]  /*b1c0*/  LEA.HI.X.SX32 R15, R21, R27.reuse, 0x1, P2 ;  /* 0x0000001b150f7211 */ /* 0x080fe200010f0eff */
[----:B------:R-:W-:Y:S02]  /*b1d0*/  IMAD.MOV.U32 R21, RZ, RZ, c[0x0][0x198] ;  /* 0x00006600ff157624 */ /* 0x000fe400078e00ff */
[----:B------:R-:W-:Y:S02]  /*b1e0*/  IMAD R13, R13, 0x3ee, RZ ;  /* 0x000003ee0d0d7824 */ /* 0x000fe400078e02ff */
[----:B------:R-:W-:Y:S01]  /*b1f0*/  STL.64 [R1+0xdc0], R14 ;  /* 0x000dc00e01007387 */ /* 0x000fe20000100a00 */
[----:B------:R-:W-:Y:S02]  /*b200*/  IMAD R21, R21, 0x1ef, RZ ;  /* 0x000001ef15157824 */ /* 0x000fe400078e02ff */
[----:B------:R-:W-:Y:S01]  /*b210*/  IMAD R24, R24, 0x1f3, RZ ;  /* 0x000001f318187824 */ /* 0x000fe200078e02ff */
[----:B------:R1:W-:Y:S02]  /*b220*/  STL.64 [R1+0xec8], R10 ;  /* 0x000ec80a01007387 */ /* 0x0003e40000100a00 */
[----:B------:R-:W-:-:S02]  /*b230*/  LEA.HI.X.SX32 R9, R21, R27, 0x1, P6 ;  /* 0x0000001b15097211 */ /* 0x000fc400030f0eff */
[----:B------:R-:W-:Y:S02]  /*b240*/  LEA.HI.X.SX32 R7, R24, R27, 0x1, P4 ;  /* 0x0000001b18077211 */ /* 0x000fe400020f0eff */
[----:B-1----:R-:W-:Y:S01]  /*b250*/  IADD3 R10, P3, R13, R26, RZ ;  /* 0x0000001a0d0a7210 */ /* 0x002fe20007f7e0ff */
[----:B------:R-:W-:Y:S01]  /*b260*/  IMAD.MOV.U32 R13, RZ, RZ, c[0x0][0x198] ;  /* 0x00006600ff0d7624 */ /* 0x000fe200078e00ff */
[----:B------:R-:W-:Y:S03]  /*b270*/  STL.64 [R1+0xf90], R8 ;  /* 0x000f900801007387 */ /* 0x000fe60000100a00 */
[----:B------:R-:W-:Y:S01]  /*b280*/  IMAD R13, R13, 0x3f8, RZ ;  /* 0x000003f80d0d7824 */ /* 0x000fe200078e02ff */
[----:B------:R1:W-:Y:S01]  /*b290*/  STL.64 [R1+0xbc0], R6 ;  /* 0x000bc00601007387 */ /* 0x0003e20000100a00 */
[----:B------:R-:W-:Y:S01]  /*b2a0*/  IMAD.MOV.U32 R23, RZ, RZ, c[0x0][0x198] ;  /* 0x00006600ff177624 */ /* 0x000fe200078e00ff */
[----:B------:R-:W-:-:S03]  /*b2b0*/  MOV R24, c[0x0][0x198] ;  /* 0x0000660000187a02 */ /* 0x000fc60000000f00 */
[----:B------:R-:W-:Y:S02]  /*b2c0*/  IMAD R23, R23, 0x3ec, RZ ;  /* 0x000003ec17177824 */ /* 0x000fe400078e02ff */
[----:B------:R-:W-:Y:S01]  /*b2d0*/  IMAD R24, R24, 0x1f5, RZ ;  /* 0x000001f518187824 */ /* 0x000fe200078e02ff */
[-C--:B-1----:R-:W-:Y:S02]  /*b2e0*/  IADD3 R6, P4, R13, R26.reuse, RZ ;  /* 0x0000001a0d067210 */ /* 0x082fe40007f9e0ff */
[----:B------:R-:W-:Y:S02]  /*b2f0*/  MOV R13, c[0x0][0x198] ;  /* 0x00006600000d7a02 */ /* 0x000fe40000000f00 */
[----:B------:R-:W-:-:S03]  /*b300*/  IADD3 R14, P2, R23, R26, RZ ;  /* 0x0000001a170e7210 */ /* 0x000fc60007f5e0ff */
[----:B------:R-:W-:Y:S01]  /*b310*/  IMAD R13, R13, 0x3fc, RZ ;  /* 0x000003fc0d0d7824 */ /* 0x000fe200078e02ff */
[----:B------:R-:W-:Y:S02]  /*b320*/  MOV R23, c[0x0][0x198] ;  /* 0x0000660000177a02 */ /* 0x000fe40000000f00 */
[-C--:B------:R-:W-:Y:S02]  /*b330*/  LEA.HI.X.SX32 R17, R24, R27.reuse, 0x1, P5 ;  /* 0x0000001b18117211 */ /* 0x080fe400028f0eff */
[-C--:B------:R-:W-:Y:S01]  /*b340*/  IADD3 R2, P5, R13, R26.reuse, RZ ;  /* 0x0000001a0d027210 */ /* 0x080fe20007fbe0ff */
[----:B------:R-:W-:Y:S01]  /*b350*/  IMAD R23, R23, 0x3f6, RZ ;  /* 0x000003f617177824 */ /* 0x000fe200078e02ff */
[----:B------:R-:W-:Y:S02]  /*b360*/  MOV R13, c[0x0][0x198] ;  /* 0x00006600000d7a02 */ /* 0x000fe40000000f00 */
[----:B------:R-:W-:Y:S02]  /*b370*/  LEA.HI.X.SX32 R15, R25, R27, 0x1, P2 ;  /* 0x0000001b190f7211 */ /* 0x000fe400010f0eff */
[----:B------:R-:W-:Y:S01]  /*b380*/  IADD3 R8, P6, R23, R26, RZ ;  /* 0x0000001a17087210 */ /* 0x000fe20007fde0ff */
[----:B------:R-:W-:-:S02]  /*b390*/  IMAD R13, R13, 0x1f7, RZ ;  /* 0x000001f70d0d7824 */ /* 0x000fc400078e02ff */
[----:B------:R-:W-:Y:S01]  /*b3a0*/  IMAD.MOV.U32 R23, RZ, RZ, c[0x0][0x198] ;  /* 0x00006600ff177624 */ /* 0x000fe200078e00ff */
[----:B------:R-:W-:Y:S02]  /*b3b0*/  MOV R25, c[0x0][0x198] ;  /* 0x0000660000197a02 */ /* 0x000fe40000000f00 */
[-C--:B------:R-:W-:Y:S01]  /*b3c0*/  LEA.HI.X.SX32 R5, R22, R27.reuse, 0x1, P1 ;  /* 0x0000001b16057211 */ /* 0x080fe200008f0eff */
[----:B------:R-:W-:Y:S01]  /*b3d0*/  IMAD R23, R23, 0x3fa, RZ ;  /* 0x000003fa17177824 */ /* 0x000fe200078e02ff */
[----:B------:R-:W-:Y:S01]  /*b3e0*/  LEA.HI.X.SX32 R11, R13, R27, 0x1, P3 ;  /* 0x0000001b0d0b7211 */ /* 0x000fe200018f0eff */
[----:B------:R-:W-:Y:S02]  /*b3f0*/  IMAD.MOV.U32 R13, RZ, RZ, c[0x0][0x198] ;  /* 0x00006600ff0d7624 */ /* 0x000fe400078e00ff */
[----:B------:R-:W-:Y:S01]  /*b400*/  IMAD R25, R25, 0x1fb, RZ ;  /* 0x000001fb19197824 */ /* 0x000fe200078e02ff */
[----:B------:R1:W-:Y:S01]  /*b410*/  STL.64 [R1+0xcc8], R4 ;  /* 0x000cc80401007387 */ /* 0x0003e20000100a00 */
[----:B------:R-:W-:-:S03]  /*b420*/  IMAD R13, R13, 0x1fd, RZ ;  /* 0x000001fd0d0d7824 */ /* 0x000fc600078e02ff */
[----:B------:R-:W-:Y:S01]  /*b430*/  LEA.HI.X.SX32 R9, R25, R27, 0x1, P6 ;  /* 0x0000001b19097211 */ /* 0x000fe200030f0eff */
[----:B------:R-:W-:Y:S01]  /*b440*/  STL.64 [R1+0xdc8], R16 ;  /* 0x000dc81001007387 */ /* 0x000fe20000100a00 */
[----:B-1----:R-:W-:-:S03]  /*b450*/  IADD3 R4, P1, R23, R26, RZ ;  /* 0x0000001a17047210 */ /* 0x002fc60007f3e0ff */
[----:B------:R-:W-:Y:S01]  /*b460*/  STL.64 [R1+0xed0], R14 ;  /* 0x000ed00e01007387 */ /* 0x000fe20000100a00 */
[----:B------:R-:W-:-:S03]  /*b470*/  LEA.HI.X.SX32 R5, R13, R27, 0x1, P1 ;  /* 0x0000001b0d057211 */ /* 0x000fc600008f0eff */
[----:B------:R-:W-:Y:S04]  /*b480*/  STL.64 [R1+0xf98], R10 ;  /* 0x000f980a01007387 */ /* 0x000fe80000100a00 */
[----:B------:R-:W-:Y:S04]  /*b490*/  STL [R1+0xed8], R2 ;  /* 0x000ed80201007387 */ /* 0x000fe80000100800 */
[----:B------:R-:W-:Y:S04]  /*b4a0*/  STL.64 [R1+0xbc8], R8 ;  /* 0x000bc80801007387 */ /* 0x000fe80000100a00 */
[----:B------:R1:W-:Y:S04]  /*b4b0*/  STL.64 [R1+0xdd0], R4 ;  /* 0x000dd00401007387 */ /* 0x0003e80000100a00 */
[----:B-1----:R-:W2:Y:S01]  /*b4c0*/  LDL.LU.64 R4, [R1+0x8f0] ;  /* 0x0008f00001047983 */ /* 0x002ea20000300a00 */
[----:B------:R-:W-:-:S05]  /*b4d0*/  LEA.HI.X.SX32 R7, R12, R27, 0x1, P4 ;  /* 0x0000001b0c077211 */ /* 0x000fca00020f0eff */
[----:B------:R-:W-:Y:S04]  /*b4e0*/  STL.64 [R1+0xcd0], R6 ;  /* 0x000cd00601007387 */ /* 0x000fe80000100a00 */
[----:B--2---:R1:W-:Y:S04]  /*b4f0*/  STL.64 [R1+0x1eb8], R4 ;  /* 0x001eb80401007387 */ /* 0x0043e80000100a00 */
[----:B-1----:R-:W2:Y:S04]  /*b500*/  LDL.LU.64 R4, [R1+0x360] ;  /* 0x0003600001047983 */ /* 0x002ea80000300a00 */
        /* <DEDUP_REMOVED lines=29> */
[----:B------:R-:W2:Y:S01]  /*b6e0*/  LDL.LU.64 R28, [R1+0x6f8] ;  /* 0x0006f800011c7983 */ /* 0x000ea20000300a00 */
[----:B-1----:R-:W-:-:S02]  /*b6f0*/  MOV R4, R2 ;  /* 0x0000000200047202 */ /* 0x002fc40000000f00 */
[----:B------:R-:W-:Y:S02]  /*b700*/  MOV R5, R3 ;  /* 0x0000000300057202 */ /* 0x000fe40000000f00 */
[----:B------:R-:W3:Y:S04]  /*b710*/  LDL.LU.64 R2, [R1+0x340] ;  /* 0x0003400001027983 */ /* 0x000ee80000300a00 */
[----:B------:R-:W4:Y:S04]  /*b720*/  LDL.LU.64 R6, [R1+0xad8] ;  /* 0x000ad80001067983 */ /* 0x000f280000300a00 */
[----:B------:R-:W5:Y:S01]  /*b730*/  LDL.LU.64 R8, [R1+0xa90] ;  /* 0x000a900001087983 */ /* 0x000f620000300a00 */
[----:B------:R-:W-:-:S03]  /*b740*/  LEA.HI.X.SX32 R5, R0, R27, 0x1, P5 ;  /* 0x0000001b00057211 */ /* 0x000fc600028f0eff */
[----:B------:R-:W2:Y:S04]  /*b750*/  LDL.LU.64 R10, [R1+0x9f8] ;  /* 0x0009f800010a7983 */ /* 0x000ea80000300a00 */
[----:B------:R-:W2:Y:S04]  /*b760*/  LDL.LU.64 R14, [R1+0x8e0] ;  /* 0x0008e000010e7983 */ /* 0x000ea80000300a00 */
[----:B------:R-:W3:Y:S04]  /*b770*/  LDL.LU.64 R16, [R1+0x6d8] ;  /* 0x0006d80001107983 */ /* 0x000ee80000300a00 */
[----:B------:R-:W3:Y:S04]  /*b780*/  LDL.LU.64 R18, [R1+0x320] ;  /* 0x0003200001127983 */ /* 0x000ee80000300a00 */
[----:B------:R-:W3:Y:S04]  /*b790*/  LDL.LU.64 R20, [R1+0x9f0] ;  /* 0x0009f00001147983 */ /* 0x000ee80000300a00 */
[----:B------:R-:W3:Y:S04]  /*b7a0*/  LDL.LU.64 R22, [R1+0x8d0] ;  /* 0x0008d00001167983 */ /* 0x000ee80000300a00 */
[----:B------:R-:W3:Y:S04]  /*b7b0*/  LDL.LU.64 R24, [R1+0x6c0] ;  /* 0x0006c00001187983 */ /* 0x000ee80000300a00 */
[----:B------:R-:W3:Y:S04]  /*b7c0*/  LDL.LU.64 R12, [R1+0x300] ;  /* 0x00030000010c7983 */ /* 0x000ee80000300a00 */
[----:B------:R1:W-:Y:S04]  /*b7d0*/  STL [R1+0xedc], R5 ;  /* 0x000edc0501007387 */ /* 0x0003e80000100800 */
[----:B------:R0:W3:Y:S04]  /*b7e0*/  LDG.E.U16 R0, [R26.64] ;  /* 0x000000041a007981 */ /* 0x0000e8000c1e1500 */
[----:B-1----:R-:W4:Y:S04]  /*b7f0*/  LDL.LU.64 R4, [R1+0x1f30] ;  /* 0x001f300001047983 */ /* 0x002f280000300a00 */
[----:B0-----:R-:W4:Y:S04]  /*b800*/  LDL.LU.64 R26, [R1+0xa00] ;  /* 0x000a0000011a7983 */ /* 0x001f280000300a00 */
[----:B-----5:R2:W5:Y:S04]  /*b810*/  LDG.E.U16 R9, [R8.64] ;  /* 0x0000000408097981 */ /* 0x020568000c1e1500 */
[----:B--2---:R-:W2:Y:S04]  /*b820*/  LDG.E.U16 R8, [R10.64] ;  /* 0x000000040a087981 */ /* 0x004ea8000c1e1500 */
[----:B---3--:R4:W-:Y:S04]  /*b830*/  STL [R1+0xfb4], R0 ;  /* 0x000fb40001007387 */ /* 0x0089e80000100800 */
[----:B----4-:R0:W3:Y:S04]  /*b840*/  LDG.E.U16 R0, [R4.64] ;  /* 0x0000000404007981 */ /* 0x0100e8000c1e1500 */
[----:B0-----:R-:W4:Y:S04]  /*b850*/  LDL.LU.64 R4, [R1+0x1f28] ;  /* 0x001f280001047983 */ /* 0x001f280000300a00 */
        /* <DEDUP_REMOVED lines=43> */
[----:B0-----:R0:W3:Y:S04]  /*bb10*/  LDG.E.U16 R0, [R26.64] ;  /* 0x000000041a007981 */ /* 0x0010e8000c1e1500 */
[----:B0-----:R0:W2:Y:S04]  /*bb20*/  LDG.E.U16 R27, [R28.64] ;  /* 0x000000041c1b7981 */ /* 0x0010a8000c1e1500 */
[----:B----4-:R1:W4:Y:S04]  /*bb30*/  LDG.E.U16 R26, [R4.64] ;  /* 0x00000004041a7981 */ /* 0x010328000c1e1500 */
[----:B0-----:R0:W5:Y:S04]  /*bb40*/  LDG.E.U16 R29, [R2.64] ;  /* 0x00000004021d7981 */ /* 0x001168000c1e1500 */
[----:B------:R0:W5:Y:S04]  /*bb50*/  LDG.E.U16 R28, [R6.64] ;  /* 0x00000004061c7981 */ /* 0x000168000c1e1500 */
[----:B-1----:R-:W5:Y:S04]  /*bb60*/  LDG.E.U16 R5, [R18.64] ;  /* 0x0000000412057981 */ /* 0x002f68000c1e1500 */
[----:B------:R-:W5:Y:S04]  /*bb70*/  LDG.E.U16 R4, [R20.64] ;  /* 0x0000000414047981 */ /* 0x000f68000c1e1500 */
[----:B0-----:R-:W5:Y:S04]  /*bb80*/  LDG.E.U16 R7, [R14.64] ;  /* 0x000000040e077981 */ /* 0x001f68000c1e1500 */
[----:B------:R-:W5:Y:S04]  /*bb90*/  LDG.E.U16 R6, [R16.64] ;  /* 0x0000000410067981 */ /* 0x000f68000c1e1500 */
[----:B------:R-:W5:Y:S04]  /*bba0*/  LDG.E.U16 R3, [R22.64] ;  /* 0x0000000416037981 */ /* 0x000f68000c1e1500 */
[----:B------:R-:W5:Y:S04]  /*bbb0*/  LDG.E.U16 R2, [R24.64] ;  /* 0x0000000418027981 */ /* 0x000f68000c1e1500 */
[----:B---3--:R0:W-:Y:S04]  /*bbc0*/  STL [R1+0xa0c], R0 ;  /* 0x000a0c0001007387 */ /* 0x0081e80000100800 */
[----:B--2---:R-:W-:Y:S04]  /*bbd0*/  STL [R1+0xa9c], R27 ;  /* 0x000a9c1b01007387 */ /* 0x004fe80000100800 */
[----:B----4-:R1:W-:Y:S04]  /*bbe0*/  STL [R1+0xfb8], R26 ;  /* 0x000fb81a01007387 */ /* 0x0103e80000100800 */
[----:B0-----:R-:W2:Y:S04]  /*bbf0*/  LDG.E.U16 R0, [R12.64] ;  /* 0x000000040c007981 */ /* 0x001ea8000c1e1500 */
[----:B-1----:R-:W3:Y:S04]  /*bc00*/  LDL.LU.64 R26, [R1+0x898] ;  /* 0x00089800011a7983 */ /* 0x002ee80000300a00 */
[----:B---3--:R0:W-:Y:S04]  /*bc10*/  STL.64 [R1+0x1e30], R26 ;  /* 0x001e301a01007387 */ /* 0x0081e80000100a00 */
[----:B0-----:R-:W3:Y:S04]  /*bc20*/  LDL.LU.64 R26, [R1+0x9d0] ;  /* 0x0009d000011a7983 */ /* 0x001ee80000300a00 */
        /* <DEDUP_REMOVED lines=17> */
[----:B-----5:R-:W-:Y:S04]  /*bd40*/  STL [R1+0xa08], R29 ;  /* 0x000a081d01007387 */ /* 0x020fe80000100800 */
[----:B0-----:R-:W3:Y:S04]  /*bd50*/  LDL.LU.64 R26, [R1+0x688] ;  /* 0x00068800011a7983 */ /* 0x001ee80000300a00 */
[----:B------:R-:W-:Y:S04]  /*bd60*/  STL [R1+0xa04], R28 ;  /* 0x000a041c01007387 */ /* 0x000fe80000100800 */
[----:B---3--:R0:W-:Y:S04]  /*bd70*/  STL.64 [R1+0x1e80], R26 ;  /* 0x001e801a01007387 */ /* 0x0081e80000100a00 */
[----:B------:R-:W-:Y:S04]  /*bd80*/  STL [R1+0xa00], R9 ;  /* 0x000a000901007387 */ /* 0x000fe80000100800 */
        /* <DEDUP_REMOVED lines=15> */
[----:B--2---:R-:W-:Y:S04]  /*be80*/  STL [R1+0x908], R0 ;  /* 0x0009080001007387 */ /* 0x004fe80000100800 */
[----:B0-----:R-:W2:Y:S04]  /*be90*/  LDL.LU.64 R26, [R1+0x8c0] ;  /* 0x0008c000011a7983 */ /* 0x001ea80000300a00 */
[----:B--2---:R0:W-:Y:S04]  /*bea0*/  STL.64 [R1+0x1ea8], R26 ;  /* 0x001ea81a01007387 */ /* 0x0041e80000100a00 */
[----:B0-----:R-:W2:Y:S04]  /*beb0*/  LDL.LU.64 R26, [R1+0x9e8] ;  /* 0x0009e800011a7983 */ /* 0x001ea80000300a00 */
[----:B--2---:R0:W-:Y:S04]  /*bec0*/  STL.64 [R1+0x1eb0], R26 ;  /* 0x001eb01a01007387 */ /* 0x0041e80000100a00 */
[----:B0-----:R-:W2:Y:S04]  /*bed0*/  LDL.LU.64 R26, [R1+0xa88] ;  /* 0x000a8800011a7983 */ /* 0x001ea80000300a00 */
[----:B------:R-:W3:Y:S04]  /*bee0*/  LDL.LU.64 R4, [R1+0x650] ;  /* 0x0006500001047983 */ /* 0x000ee80000300a00 */
[----:B------:R-:W4:Y:S04]  /*bef0*/  LDL.LU.64 R28, [R1+0x280] ;  /* 0x00028000011c7983 */ /* 0x000f280000300a00 */
[----:B------:R-:W5:Y:S04]  /*bf00*/  LDL.64 R2, [R1+0xa78] ;  /* 0x000a780001027983 */ /* 0x000f680000100a00 */
[----:B------:R-:W3:Y:S04]  /*bf10*/  LDL.LU.64 R6, [R1+0x9c8] ;  /* 0x0009c80001067983 */ /* 0x000ee80000300a00 */
[----:B------:R-:W3:Y:S04]  /*bf20*/  LDL.LU.64 R8, [R1+0x888] ;  /* 0x0008880001087983 */ /* 0x000ee80000300a00 */
[----:B------:R-:W4:Y:S04]  /*bf30*/  LDL.LU.64 R10, [R1+0x630] ;  /* 0x00063000010a7983 */ /* 0x000f280000300a00 */
[----:B------:R-:W4:Y:S04]  /*bf40*/  LDL.LU.64 R14, [R1+0x260] ;  /* 0x00026000010e7983 */ /* 0x000f280000300a00 */
[----:B------:R-:W5:Y:S04]  /*bf50*/  LDL.LU.64 R16, [R1+0x9c0] ;  /* 0x0009c00001107983 */ /* 0x000f680000300a00 */
[----:B------:R-:W5:Y:S04]  /*bf60*/  LDL.LU.64 R18, [R1+0x880] ;  /* 0x0008800001127983 */ /* 0x000f680000300a00 */
[----:B------:R-:W5:Y:S04]  /*bf70*/  LDL.LU.64 R20, [R1+0x618] ;  /* 0x0006180001147983 */ /* 0x000f680000300a00 */
[----:B------:R-:W5:Y:S04]  /*bf80*/  LDL.LU.64 R22, [R1+0x248] ;  /* 0x0002480001167983 */ /* 0x000f680000300a00 */
[----:B------:R-:W5:Y:S04]  /*bf90*/  LDL.LU.64 R24, [R1+0xac8] ;  /* 0x000ac80001187983 */ /* 0x000f680000300a00 */
[----:B------:R-:W5:Y:S04]  /*bfa0*/  LDL.LU.64 R12, [R1+0xa70] ;  /* 0x000a7000010c7983 */ /* 0x000f680000300a00 */
[----:B--2---:R0:W2:Y:S04]  /*bfb0*/  LDG.E.U16 R0, [R26.64] ;  /* 0x000000041a007981 */ /* 0x0040a8000c1e1500 */
[----:B0-----:R-:W5:Y:S04]  /*bfc0*/  LDL.LU.64 R26, [R1+0x1eb0] ;  /* 0x001eb000011a7983 */ /* 0x001f680000300a00 */
[----:B---3--:R4:W3:Y:S04]  /*bfd0*/  LDG.E.U16 R9, [R8.64] ;  /* 0x0000000408097981 */ /* 0x0088e8000c1e1500 */
[----:B----4-:R-:W4:Y:S04]  /*bfe0*/  LDG.E.U16 R8, [R10.64] ;  /* 0x000000040a087981 */ /* 0x010f28000c1e1500 */
[----:B--2---:R5:W-:Y:S04]  /*bff0*/  STL [R1+0x8fc], R0 ;  /* 0x0008fc0001007387 */ /* 0x004be80000100800 */
[----:B-----5:R0:W2:Y:S04]  /*c000*/  LDG.E.U16 R0, [R26.64] ;  /* 0x000000041a007981 */ /* 0x0200a8000c1e1500 */
[----:B0-----:R-:W5:Y:S04]  /*c010*/  LDL.LU.64 R26, [R1+0x1ea8] ;  /* 0x001ea800011a7983 */ /* 0x001f680000300a00 */
        /* <DEDUP_REMOVED lines=47> */
[----:B0-----:R0:W5:Y:S04]  /*c310*/  LDG.E.U16 R27, [R28.64] ;  /* 0x000000041c1b7981 */ /* 0x001168000c1e1500 */
[----:B------:R1:W3:Y:S04]  /*c320*/  LDG.E.U16 R26, [R4.64] ;  /* 0x00000004041a7981 */ /* 0x0002e8000c1e1500 */
[----:B0-----:R0:W4:Y:S04]  /*c330*/  LDG.E.U16 R29, [R2.64] ;  /* 0x00000004021d7981 */ /* 0x001128000c1e1500 */
[----:B------:R0:W4:Y:S04]  /*c340*/  LDG.E.U16 R28, [R6.64] ;  /* 0x00000004061c7981 */ /* 0x000128000c1e1500 */
[----:B-1----:R-:W4:Y:S04]  /*c350*/  LDG.E.U16 R5, [R18.64] ;  /* 0x0000000412057981 */ /* 0x002f28000c1e1500 */
[----:B------:R-:W4:Y:S04]  /*c360*/  LDG.E.U16 R4, [R20.64] ;  /* 0x0000000414047981 */ /* 0x000f28000c1e1500 */
[----:B0-----:R-:W4:Y:S04]  /*c370*/  LDG.E.U16 R7, [R14.64] ;  /* 0x000000040e077981 */ /* 0x001f28000c1e1500 */
[----:B------:R-:W4:Y:S04]  /*c380*/  LDG.E.U16 R6, [R16.64] ;  /* 0x0000000410067981 */ /* 0x000f28000c1e1500 */
[----:B------:R-:W4:Y:S04]  /*c390*/  LDG.E.U16 R3, [R22.64] ;  /* 0x0000000416037981 */ /* 0x000f28000c1e1500 */
[----:B------:R-:W4:Y:S04]  /*c3a0*/  LDG.E.U16 R2, [R24.64] ;  /* 0x0000000418027981 */ /* 0x000f28000c1e1500 */
[----:B--2---:R0:W-:Y:S04]  /*c3b0*/  STL [R1+0x8b8], R0 ;  /* 0x0008b80001007387 */ /* 0x0041e80000100800 */
[----:B-----5:R-:W-:Y:S04]  /*c3c0*/  STL [R1+0x8ac], R27 ;  /* 0x0008ac1b01007387 */ /* 0x020fe80000100800 */
[----:B---3--:R1:W-:Y:S04]  /*c3d0*/  STL [R1+0x9d4], R26 ;  /* 0x0009d41a01007387 */ /* 0x0083e80000100800 */
        /* <DEDUP_REMOVED lines=21> */
[----:B----4-:R-:W-:Y:S04]  /*c530*/  STL [R1+0x9d0], R29 ;  /* 0x0009d01d01007387 */ /* 0x010fe80000100800 */
        /* <DEDUP_REMOVED lines=27> */
[----:B------:R-:W5:Y:S04]  /*c6f0*/  LDL.LU.64 R2, [R1+0xa60] ;  /* 0x000a600001027983 */ /* 0x000f680000300a00 */
        /* <DEDUP_REMOVED lines=193> */
[----:B0-----:R0:W3:Y:S04]  /*d310*/  LDG.E.U16 R29, [R2.64] ;  /* 0x00000004021d7981 */ /* 0x0010e8000c1e1500 */
[----:B------:R4:W3:Y:S04]  /*d320*/  LDG.E.U16 R28, [R6.64] ;  /* 0x00000004061c7981 */ /* 0x0008e8000c1e1500 */
[----:B-1----:R-:W3:Y:S04]  /*d330*/  LDG.E.U16 R5, [R16.64] ;  /* 0x0000000410057981 */ /* 0x002ee8000c1e1500 */
[----:B0-----:R0:W3:Y:S04]  /*d340*/  LDG.E.U16 R2, [R22.64] ;  /* 0x0000000416027981 */ /* 0x0010e8000c1e1500 */
[----:B----4-:R1:W4:Y:S04]  /*d350*/  LDG.E.U16 R6, [R24.64] ;  /* 0x0000000418067981 */ /* 0x010328000c1e1500 */
[----:B------:R-:W3:Y:S04]  /*d360*/  LDG.E.U16 R7, [R14.64] ;  /* 0x000000040e077981 */ /* 0x000ee8000c1e1500 */
[----:B------:R-:W3:Y:S04]  /*d370*/  LDG.E.U16 R4, [R18.64] ;  /* 0x0000000412047981 */ /* 0x000ee8000c1e1500 */
[----:B------:R-:W3:Y:S04]  /*d380*/  LDG.E.U16 R3, [R20.64] ;  /* 0x0000000414037981 */ /* 0x000ee8000c1e1500 */
[----:B--2---:R2:W-:Y:S04]  /*d390*/  STL [R1+0x5f8], R0 ;  /* 0x0005f80001007387 */ /* 0x0045e80000100800 */
[----:B0-----:R-:W3:Y:S04]  /*d3a0*/  LDL.LU.64 R22, [R1+0xb0] ;  /* 0x0000b00001167983 */ /* 0x001ee80000300a00 */
[----:B--2---:R0:W2:Y:S04]  /*d3b0*/  LDG.E.U16 R0, [R12.64] ;  /* 0x000000040c007981 */ /* 0x0040a8000c1e1500 */
[----:B---3--:R3:W-:Y:S04]  /*d3c0*/  STL.64 [R1+0x1d18], R22 ;  /* 0x001d181601007387 */ /* 0x0087e80000100a00 */
[----:B---3--:R-:W3:Y:S04]  /*d3d0*/  LDL.LU.64 R22, [R1+0x438] ;  /* 0x0004380001167983 */ /* 0x008ee80000300a00 */
[----:B0-----:R-:W2:Y:S04]  /*d3e0*/  LDL.LU.64 R12, [R1+0x778] ;  /* 0x00077800010c7983 */ /* 0x001ea80000300a00 */
[----:B-1----:R-:W2:Y:S04]  /*d3f0*/  LDL.LU.64 R24, [R1+0x3f8] ;  /* 0x0003f80001187983 */ /* 0x002ea80000300a00 */
[----:B-----5:R-:W-:Y:S04]  /*d400*/  STL [R1+0x5e0], R27 ;  /* 0x0005e01b01007387 */ /* 0x020fe80000100800 */
[----:B------:R0:W-:Y:S04]  /*d410*/  STL [R1+0x5e4], R26 ;  /* 0x0005e41a01007387 */ /* 0x0001e80000100800 */
[----:B0-----:R-:W5:Y:S04]  /*d420*/  LDL.LU.64 R26, [R1+0x210] ;  /* 0x00021000011a7983 */ /* 0x001f680000300a00 */
[----:B-----5:R0:W-:Y:S04]  /*d430*/  STL.64 [R1+0x1cb0], R26 ;  /* 0x001cb01a01007387 */ /* 0x0201e80000100a00 */
        /* <DEDUP_REMOVED lines=13> */
[----:B------:R-:W-:Y:S04]  /*d510*/  STL [R1+0x5c4], R29 ;  /* 0x0005c41d01007387 */ /* 0x000fe80000100800 */
[----:B-----5:R0:W-:Y:S04]  /*d520*/  STL.64 [R1+0x1ce8], R26 ;  /* 0x001ce81a01007387 */ /* 0x0201e80000100a00 */
[----:B------:R-:W-:Y:S04]  /*d530*/  STL [R1+0x5c0], R28 ;  /* 0x0005c01c01007387 */ /* 0x000fe80000100800 */
        /* <DEDUP_REMOVED lines=9> */
[----:B------:R0:W-:Y:S04]  /*d5d0*/  STL [R1+0x574], R4 ;  /* 0x0005740401007387 */ /* 0x0001e80000100800 */
[----:B0-----:R-:W5:Y:S04]  /*d5e0*/  LDL.LU.64 R4, [R1+0x1f8] ;  /* 0x0001f80001047983 */ /* 0x001f680000300a00 */
[----:B------:R-:W-:Y:S04]  /*d5f0*/  STL [R1+0x570], R3 ;  /* 0x0005700301007387 */ /* 0x000fe80000100800 */
[----:B------:R-:W5:Y:S04]  /*d600*/  LDL.LU.64 R28, [R1+0x1e0] ;  /* 0x0001e000011c7983 */ /* 0x000f680000300a00 */
[----:B------:R0:W-:Y:S04]  /*d610*/  STL [R1+0x554], R2 ;  /* 0x0005540201007387 */ /* 0x0001e80000100800 */
[----:B0-----:R-:W5:Y:S04]  /*d620*/  LDL.LU.64 R2, [R1+0x1c8] ;  /* 0x0001c80001027983 */ /* 0x001f680000300a00 */
[----:B----4-:R0:W-:Y:S04]  /*d630*/  STL [R1+0x550], R6 ;  /* 0x0005500601007387 */ /* 0x0101e80000100800 */
[----:B0-----:R-:W4:Y:S04]  /*d640*/  LDL.LU.64 R6, [R1+0x1b0] ;  /* 0x0001b00001067983 */ /* 0x001f280000300a00 */
[----:B--2---:R3:W-:Y:S04]  /*d650*/  STL [R1+0x53c], R0 ;  /* 0x00053c0001007387 */ /* 0x0047e80000100800 */
[----:B------:R-:W2:Y:S04]  /*d660*/  LDL.LU.64 R8, [R1+0x198] ;  /* 0x0001980001087983 */ /* 0x000ea80000300a00 */
[----:B------:R-:W2:Y:S04]  /*d670*/  LDL.LU.64 R10, [R1+0x180] ;  /* 0x00018000010a7983 */ /* 0x000ea80000300a00 */
[----:B------:R-:W2:Y:S04]  /*d680*/  LDL.LU.64 R14, [R1+0x168] ;  /* 0x00016800010e7983 */ /* 0x000ea80000300a00 */
[----:B------:R-:W2:Y:S04]  /*d690*/  LDL.LU.64 R16, [R1+0x150] ;  /* 0x0001500001107983 */ /* 0x000ea80000300a00 */
[----:B------:R-:W2:Y:S04]  /*d6a0*/  LDL.LU.64 R18, [R1+0x138] ;  /* 0x0001380001127983 */ /* 0x000ea80000300a00 */
[----:B------:R-:W5:Y:S04]  /*d6b0*/  LDL.LU.64 R20, [R1+0x120] ;  /* 0x0001200001147983 */ /* 0x000f680000300a00 */
[----:B---3--:R0:W3:Y:S04]  /*d6c0*/  LDG.E.U16 R0, [R22.64] ;  /* 0x0000000416007981 */ /* 0x0080e8000c1e1500 */
[----:B0-----:R-:W5:Y:S04]  /*d6d0*/  LDL.LU.64 R22, [R1+0x1d18] ;  /* 0x001d180001167983 */ /* 0x001f680000300a00 */
[----:B----4-:R2:W4:Y:S04]  /*d6e0*/  LDG.E.U16 R7, [R6.64] ;  /* 0x0000000406077981 */ /* 0x010528000c1e1500 */
[----:B--2---:R0:W2:Y:S04]  /*d6f0*/  LDG.E.U16 R6, [R18.64] ;  /* 0x0000000412067981 */ /* 0x0040a8000c1e1500 */
[----:B---3--:R5:W-:Y:S04]  /*d700*/  STL [R1+0x538], R0 ;  /* 0x0005380001007387 */ /* 0x008be80000100800 */
[----:B-----5:R1:W3:Y:S04]  /*d710*/  LDG.E.U16 R0, [R22.64] ;  /* 0x0000000416007981 */ /* 0x0202e8000c1e1500 */
[----:B-1----:R-:W5:Y:S04]  /*d720*/  LDL.LU.64 R22, [R1+0x1d10] ;  /* 0x001d100001167983 */ /* 0x002f680000300a00 */
[----:B---3--:R1:W-:Y:S04]  /*d730*/  STL [R1+0x51c], R0 ;  /* 0x00051c0001007387 */ /* 0x0083e80000100800 */
[----:B-1----:R1:W3:Y:S04]  /*d740*/  LDG.E.U16 R0, [R12.64] ;  /* 0x000000040c007981 */ /* 0x0022e8000c1e1500 */
[----:B-1----:R-:W2:Y:S04]  /*d750*/  LDL.LU.64 R12, [R1+0x1d08] ;  /* 0x001d0800010c7983 */ /* 0x002ea80000300a00 */
[----:B---3--:R2:W-:Y:S04]  /*d760*/  STL [R1+0x518], R0 ;  /* 0x0005180001007387 */ /* 0x0085e80000100800 */
[----:B--2---:R1:W2:Y:S04]  /*d770*/  LDG.E.U16 R0, [R12.64] ;  /* 0x000000040c007981 */ /* 0x0042a8000c1e1500 */
[----:B-1----:R-:W3:Y:S04]  /*d780*/  LDL.LU.64 R12, [R1+0x228] ;  /* 0x00022800010c7983 */ /* 0x002ee80000300a00 */
[----:B--2---:R1:W-:Y:S04]  /*d790*/  STL [R1+0x340], R0 ;  /* 0x0003400001007387 */ /* 0x0043e80000100800 */
[----:B-1----:R1:W2:Y:S04]  /*d7a0*/  LDG.E.U16 R0, [R24.64] ;  /* 0x0000000418007981 */ /* 0x0022a8000c1e1500 */
[----:B-1----:R-:W3:Y:S04]  /*d7b0*/  LDL.LU.64 R24, [R1+0x1d00] ;  /* 0x001d000001187983 */ /* 0x002ee80000300a00 */
[----:B--2---:R3:W-:Y:S04]  /*d7c0*/  STL [R1+0x324], R0 ;  /* 0x0003240001007387 */ /* 0x0047e80000100800 */
[----:B---3--:R1:W2:Y:S04]  /*d7d0*/  LDG.E.U16 R0, [R24.64] ;  /* 0x0000000418007981 */ /* 0x0082a8000c1e1500 */
[----:B-1----:R-:W3:Y:S04]  /*d7e0*/  LDL.LU.64 R24, [R1+0x240] ;  /* 0x0002400001187983 */ /* 0x002ee80000300a00 */
[----:B--2---:R5:W-:Y:S04]  /*d7f0*/  STL [R1+0x320], R0 ;  /* 0x0003200001007387 */ /* 0x004be80000100800 */
[----:B-----5:R1:W2:Y:S04]  /*d800*/  LDG.E.U16 R0, [R22.64] ;  /* 0x0000000416007981 */ /* 0x0202a8000c1e1500 */
[----:B-1----:R-:W5:Y:S04]  /*d810*/  LDL.LU.64 R22, [R1+0x258] ;  /* 0x0002580001167983 */ /* 0x002f680000300a00 */
[----:B--2---:R1:W-:Y:S04]  /*d820*/  STL [R1+0x304], R0 ;  /* 0x0003040001007387 */ /* 0x0043e80000100800 */
[----:B-1----:R1:W2:Y:S04]  /*d830*/  LDG.E.U16 R0, [R26.64] ;  /* 0x000000041a007981 */ /* 0x0022a8000c1e1500 */
[----:B-1----:R-:W3:Y:S04]  /*d840*/  LDL.LU.64 R26, [R1+0x1cf8] ;  /* 0x001cf800011a7983 */ /* 0x002ee80000300a00 */
[----:B--2---:R3:W-:Y:S04]  /*d850*/  STL [R1+0x300], R0 ;  /* 0x0003000001007387 */ /* 0x0047e80000100800 */
[----:B---3--:R1:W2:Y:S04]  /*d860*/  LDG.E.U16 R0, [R26.64] ;  /* 0x000000041a007981 */ /* 0x0082a8000c1e1500 */
        /* <DEDUP_REMOVED lines=26> */
[----:B-----5:R1:W2:Y:S04]  /*da10*/  LDG.E.U16 R0, [R22.64] ;  /* 0x0000000416007981 */ /* 0x0202a8000c1e1500 */
[----:B-1----:R1:W5:Y:S04]  /*da20*/  LDG.E.U16 R23, [R12.64] ;  /* 0x000000040c177981 */ /* 0x002368000c1e1500 */
[----:B------:R3:W4:Y:S04]  /*da30*/  LDG.E.U16 R22, [R24.64] ;  /* 0x0000000418167981 */ /* 0x000728000c1e1500 */
[----:B-1----:R1:W4:Y:S04]  /*da40*/  LDG.E.U16 R12, [R2.64] ;  /* 0x00000004020c7981 */ /* 0x002328000c1e1500 */
[----:B---3--:R-:W3:Y:S04]  /*da50*/  LDG.E.U16 R25, [R26.64] ;  /* 0x000000041a197981 */ /* 0x008ee8000c1e1500 */
[----:B------:R0:W3:Y:S04]  /*da60*/  LDG.E.U16 R24, [R4.64] ;  /* 0x0000000404187981 */ /* 0x0000e8000c1e1500 */
[----:B-1----:R1:W3:Y:S04]  /*da70*/  LDG.E.U16 R3, [R14.64] ;  /* 0x000000040e037981 */ /* 0x0022e8000c1e1500 */
[----:B------:R1:W3:Y:S04]  /*da80*/  LDG.E.U16 R2, [R16.64] ;  /* 0x0000000410027981 */ /* 0x0002e8000c1e1500 */
[----:B------:R-:W3:Y:S04]  /*da90*/  LDG.E.U16 R13, [R28.64] ;  /* 0x000000041c0d7981 */ /* 0x000ee8000c1e1500 */
[----:B0-----:R-:W3:Y:S04]  /*daa0*/  LDG.E.U16 R5, [R8.64] ;  /* 0x0000000408057981 */ /* 0x001ee8000c1e1500 */
[----:B------:R-:W3:Y:S04]  /*dab0*/  LDG.E.U16 R4, [R10.64] ;  /* 0x000000040a047981 */ /* 0x000ee8000c1e1500 */
[----:B--2---:R0:W-:Y:S04]  /*dac0*/  STL [R1+0x260], R0 ;  /* 0x0002600001007387 */ /* 0x0041e80000100800 */
[----:B-1----:R-:W2:Y:S04]  /*dad0*/  LDL.LU.64 R14, [R1+0x108] ;  /* 0x00010800010e7983 */ /* 0x002ea80000300a00 */
[----:B------:R-:W2:Y:S04]  /*dae0*/  LDL.LU.64 R16, [R1+0xf0] ;  /* 0x0000f00001107983 */ /* 0x000ea80000300a00 */
[----:B0-----:R0:W2:Y:S04]  /*daf0*/  LDG.E.U16 R0, [R20.64] ;  /* 0x0000000414007981 */ /* 0x0010a8000c1e1500 */
[----:B------:R-:W2:Y:S04]  /*db00*/  LDL.LU.64 R18, [R1+0xd8] ;  /* 0x0000d80001127983 */ /* 0x000ea80000300a00 */
[----:B0-----:R-:W2:Y:S04]  /*db10*/  LDL.LU.64 R20, [R1+0xc0] ;  /* 0x0000c00001147983 */ /* 0x001ea80000300a00 */
[----:B-----5:R-:W-:Y:S04]  /*db20*/  STL [R1+0x258], R23 ;  /* 0x0002581701007387 */ /* 0x020fe80000100800 */
[----:B----4-:R0:W-:Y:S04]  /*db30*/  STL [R1+0x25c], R22 ;  /* 0x00025c1601007387 */ /* 0x0101e80000100800 */
[----:B0-----:R-:W4:Y:S04]  /*db40*/  LDL.LU.64 R22, [R1+0x628] ;  /* 0x0006280001167983 */ /* 0x001f280000300a00 */
[----:B----4-:R0:W-:Y:S04]  /*db50*/  STL.64 [R1+0x1c48], R22 ;  /* 0x001c481601007387 */ /* 0x0101e80000100a00 */
        /* <DEDUP_REMOVED lines=14> */
[----:B---3--:R-:W-:Y:S04]  /*dc40*/  STL [R1+0x24c], R25 ;  /* 0x00024c1901007387 */ /* 0x008fe80000100800 */
[----:B0-----:R-:W3:Y:S04]  /*dc50*/  LDL.LU.64 R22, [R1+0x8d8] ;  /* 0x0008d80001167983 */ /* 0x001ee80000300a00 */
[----:B------:R-:W-:Y:S04]  /*dc60*/  STL [R1+0x248], R24 ;  /* 0x0002481801007387 */ /* 0x000fe80000100800 */
[----:B---3--:R0:W-:Y:S04]  /*dc70*/  STL.64 [R1+0x1c88], R22 ;  /* 0x001c881601007387 */ /* 0x0081e80000100a00 */
[----:B------:R-:W-:Y:S04]  /*dc80*/  STL [R1+0x244], R13 ;  /* 0x0002440d01007387 */ /* 0x000fe80000100800 */
[----:B0-----:R-:W3:Y:S04]  /*dc90*/  LDL.LU.64 R22, [R1+0x910] ;  /* 0x0009100001167983 */ /* 0x001ee80000300a00 */
[----:B------:R0:W-:Y:S04]  /*dca0*/  STL [R1+0x240], R12 ;  /* 0x0002400c01007387 */ /* 0x0001e80000100800 */
[----:B------:R-:W4:Y:S04]  /*dcb0*/  LDL.LU.64 R24, [R1+0x5f0] ;  /* 0x0005f00001187983 */ /* 0x000f280000300a00 */
[----:B------:R-:W-:Y:S04]  /*dcc0*/  STL [R1+0x234], R7 ;  /* 0x0002340701007387 */ /* 0x000fe80000100800 */
[----:B0-----:R-:W5:Y:S04]  /*dcd0*/  LDL.LU.64 R12, [R1+0x5b8] ;  /* 0x0005b800010c7983 */ /* 0x001f680000300a00 */
[----:B------:R-:W-:Y:S04]  /*dce0*/  STL [R1+0x230], R5 ;  /* 0x0002300501007387 */ /* 0x000fe80000100800 */
[----:B------:R-:W3:Y:S04]  /*dcf0*/  LDL.LU.64 R26, [R1+0x580] ;  /* 0x00058000011a7983 */ /* 0x000ee80000300a00 */
[----:B------:R0:W-:Y:S04]  /*dd00*/  STL [R1+0x22c], R4 ;  /* 0x00022c0401007387 */ /* 0x0001e80000100800 */
[----:B0-----:R-:W3:Y:S04]  /*dd10*/  LDL.LU.64 R4, [R1+0x548] ;  /* 0x0005480001047983 */ /* 0x001ee80000300a00 */
[----:B------:R-:W-:Y:S04]  /*dd20*/  STL [R1+0x228], R3 ;  /* 0x0002280301007387 */ /* 0x000fe80000100800 */
[----:B------:R-:W3:Y:S04]  /*dd30*/  LDL.LU.64 R28, [R1+0x510] ;  /* 0x00051000011c7983 */ /* 0x000ee80000300a00 */
[----:B------:R0:W-:Y:S04]  /*dd40*/  STL [R1+0x21c], R2 ;  /* 0x00021c0201007387 */ /* 0x0001e80000100800 */
[----:B0-----:R-:W3:Y:S04]  /*dd50*/  LDL.LU.64 R2, [R1+0x4d8] ;  /* 0x0004d80001027983 */ /* 0x001ee80000300a00 */
[----:B------:R0:W-:Y:S04]  /*dd60*/  STL [R1+0x218], R6 ;  /* 0x0002180601007387 */ /* 0x0001e80000100800 */
[----:B0-----:R-:W3:Y:S04]  /*dd70*/  LDL.LU.64 R6, [R1+0x4a0] ;  /* 0x0004a00001067983 */ /* 0x001ee80000300a00 */
[----:B--2---:R0:W-:Y:S04]  /*dd80*/  STL [R1+0x214], R0 ;  /* 0x0002140001007387 */ /* 0x0041e80000100800 */
[----:B------:R-:W2:Y:S04]  /*dd90*/  LDL.LU.64 R8, [R1+0x468] ;  /* 0x0004680001087983 */ /* 0x000ea80000300a00 */
[----:B------:R-:W2:Y:S04]  /*dda0*/  LDL.LU.64 R10, [R1+0x430] ;  /* 0x00043000010a7983 */ /* 0x000ea80000300a00 */
[----:B0-----:R0:W2:Y:S04]  /*ddb0*/  LDG.E.U16 R0, [R14.64] ;  /* 0x000000040e007981 */ /* 0x0010a8000c1e1500 */
[----:B0-----:R-:W3:Y:S04]  /*ddc0*/  LDL.LU.64 R14, [R1+0x1ca8] ;  /* 0x001ca800010e7983 */ /* 0x001ee80000300a00 */
[----:B--2---:R0:W-:Y:S04]  /*ddd0*/  STL [R1+0x210], R0 ;  /* 0x0002100001007387 */ /* 0x0041e80000100800 */
        /* <DEDUP_REMOVED lines=9> */
[----:B---3--:R0:W2:Y:S04]  /*de70*/  LDG.E.U16 R0, [R20.64] ;  /* 0x0000000414007981 */ /* 0x0080a8000c1e1500 */
[----:B0-----:R-:W3:Y:S04]  /*de80*/  LDL.LU.64 R20, [R1+0x660] ;  /* 0x0006600001147983 */ /* 0x001ee80000300a00 */
[----:B--2---:R0:W-:Y:S04]  /*de90*/  STL [R1+0x1f8], R0 ;  /* 0x0001f80001007387 */ /* 0x0041e80000100800 */
[----:B0-----:R0:W2:Y:S04]  /*dea0*/  LDG.E.U16 R0, [R18.64] ;  /* 0x0000000412007981 */ /* 0x0010a8000c1e1500 */
[----:B---3--:R1:W3:Y:S04]  /*deb0*/  LDG.E.U16 R21, [R20.64] ;  /* 0x0000000414157981 */ /* 0x0082e8000c1e1500 */
        /* <DEDUP_REMOVED lines=9> */
[----:B---3--:R3:W4:Y:S04]  /*df50*/  LDG.E.U16 R15, [R14.64] ;  /* 0x000000040e0f7981 */ /* 0x008728000c1e1500 */
[----:B0-----:R-:W4:Y:S04]  /*df60*/  LDL.LU.64 R22, [R1+0x1c88] ;  /* 0x001c880001167983 */ /* 0x001f280000300a00 */
[----:B---3--:R0:W3:Y:S04]  /*df70*/  LDG.E.U16 R14, [R16.64] ;  /* 0x00000004100e7981 */ /* 0x0080e8000c1e1500 */
[----:B0-----:R0:W3:Y:S04]  /*df80*/  LDG.E.U16 R17, [R26.64] ;  /* 0x000000041a117981 */ /* 0x0010e8000c1e1500 */
[----:B------:R0:W3:Y:S04]  /*df90*/  LDG.E.U16 R16, [R4.64] ;  /* 0x0000000404107981 */ /* 0x0000e8000c1e1500 */
[----:B--2---:R4:W-:Y:S04]  /*dfa0*/  STL [R1+0x1e0], R0 ;  /* 0x0001e00001007387 */ /* 0x0049e80000100800 */
[----:B----4-:R2:W4:Y:S04]  /*dfb0*/  LDG.E.U16 R0, [R22.64] ;  /* 0x0000000416007981 */ /* 0x010528000c1e1500 */
[----:B--2---:R-:W2:Y:S04]  /*dfc0*/  LDL.LU.64 R22, [R1+0x1c80] ;  /* 0x001c800001167983 */ /* 0x004ea80000300a00 */
[----:B----4-:R2:W-:Y:S04]  /*dfd0*/  STL [R1+0x1d4], R0 ;  /* 0x0001d40001007387 */ /* 0x0105e80000100800 */
[----:B--2---:R2:W4:Y:S04]  /*dfe0*/  LDG.E.U16 R0, [R22.64] ;  /* 0x0000000416007981 */ /* 0x004528000c1e1500 */
        /* <DEDUP_REMOVED lines=18> */
[----:B--2---:R-:W1:Y:S04]  /*e110*/  LDL.LU.64 R22, [R1+0x1c48] ;  /* 0x001c480001167983 */ /* 0x004e680000300a00 */
[----:B----4-:R2:W-:Y:S04]  /*e120*/  STL [R1+0x1b0], R0 ;  /* 0x0001b00001007387 */ /* 0x0105e80000100800 */
[----:B--2---:R2:W4:Y:S04]  /*e130*/  LDG.E.U16 R0, [R18.64] ;  /* 0x0000000412007981 */ /* 0x004528000c1e1500 */
[----:B------:R-:W-:Y:S04]  /*e140*/  STL [R1+0x1a4], R15 ;  /* 0x0001a40f01007387 */ /* 0x000fe80000100800 */
[----:B---3--:R3:W-:Y:S04]  /*e150*/  STL [R1+0x1a0], R14 ;  /* 0x0001a00e01007387 */ /* 0x0087e80000100800 */
[----:B--2---:R2:W2:Y:S04]  /*e160*/  LDG.E.U16 R19, [R24.64] ;  /* 0x0000000418137981 */ /* 0x0044a8000c1e1500 */
[----:B-----5:R5:W2:Y:S04]  /*e170*/  LDG.E.U16 R18, [R12.64] ;  /* 0x000000040c127981 */ /* 0x020aa8000c1e1500 */
[----:B---3--:R3:W2:Y:S04]  /*e180*/  LDG.E.U16 R14, [R2.64] ;  /* 0x00000004020e7981 */ /* 0x0086a8000c1e1500 */
[----:B-1----:R1:W2:Y:S04]  /*e190*/  LDG.E.U16 R20, [R22.64] ;  /* 0x0000000416147981 */ /* 0x0022a8000c1e1500 */
[----:B------:R-:W2:Y:S04]  /*e1a0*/  LDG.E.U16 R15, [R28.64] ;  /* 0x000000041c0f7981 */ /* 0x000ea8000c1e1500 */
[----:B---3--:R3:W5:Y:S04]  /*e1b0*/  LDG.E.U16 R2, [R8.64] ;  /* 0x0000000408027981 */ /* 0x008768000c1e1500 */
[----:B------:R-:W5:Y:S04]  /*e1c0*/  LDG.E.U16 R3, [R6.64] ;  /* 0x0000000406037981 */ /* 0x000f68000c1e1500 */
[----:B----4-:R4:W-:Y:S04]  /*e1d0*/  STL [R1+0x19c], R0 ;  /* 0x00019c0001007387 */ /* 0x0109e80000100800 */
[----:B---3--:R-:W1:Y:S04]  /*e1e0*/  LDL.LU.64 R8, [R1+0x3f0] ;  /* 0x0003f00001087983 */ /* 0x008e680000300a00 */
[----:B----4-:R3:W4:Y:S04]  /*e1f0*/  LDG.E.U16 R0, [R10.64] ;  /* 0x000000040a007981 */ /* 0x010728000c1e1500 */
[----:B---3--:R-:W3:Y:S04]  /*e200*/  LDL.LU.64 R10, [R1+0xb18] ;  /* 0x000b1800010a7983 */ /* 0x008ee80000300a00 */
[----:B0-----:R-:W4:Y:S04]  /*e210*/  LDL.LU.64 R26, [R1+0xb10] ;  /* 0x000b1000011a7983 */ /* 0x001f280000300a00 */
[----:B--2---:R-:W2:Y:S04]  /*e220*/  LDL.LU.64 R24, [R1+0x3b8] ;  /* 0x0003b80001187983 */ /* 0x004ea80000300a00 */
[----:B-----5:R-:W5:Y:S04]  /*e230*/  LDL.LU.64 R12, [R1+0x350] ;  /* 0x00035000010c7983 */ /* 0x020f680000300a00 */
[----:B-1----:R0:W2:Y:S04]  /*e240*/  LDG.E.U16 R22, [R8.64] ;  /* 0x0000000408167981 */ /* 0x0020a8000c1e1500 */
[----:B---3--:R1:W3:Y:S04]  /*e250*/  LDG.E.U16 R23, [R10.64] ;  /* 0x000000040a177981 */ /* 0x0082e8000c1e1500 */
[----:B-----5:R5:W-:Y:S04]  /*e260*/  STL.64 [R1+0x1c40], R12 ;  /* 0x001c400c01007387 */ /* 0x020be80000100a00 */
[----:B-----5:R-:W5:Y:S04]  /*e270*/  LDL.LU.64 R12, [R1+0x378] ;  /* 0x00037800010c7983 */ /* 0x020f680000300a00 */
[----:B------:R-:W2:Y:S04]  /*e280*/  LDL.LU.64 R4, [R1+0x1f0] ;  /* 0x0001f00001047983 */ /* 0x000ea80000300a00 */
[----:B--2---:R2:W-:Y:S04]  /*e290*/  STL.64 [R1+0x1be8], R4 ;  /* 0x001be80401007387 */ /* 0x0045e80000100a00 */
[----:B--2---:R-:W2:Y:S04]  /*e2a0*/  LDL.LU.64 R4, [R1+0x208] ;  /* 0x0002080001047983 */ /* 0x004ea80000300a00 */
        /* <DEDUP_REMOVED lines=10> */
[----:B------:R-:W-:Y:S04]  /*e350*/  STL [R1+0x198], R21 ;  /* 0x0001981501007387 */ /* 0x000fe80000100800 */
[----:B--2---:R2:W-:Y:S04]  /*e360*/  STL.64 [R1+0x1c18], R4 ;  /* 0x001c180401007387 */ /* 0x0045e80000100a00 */
[----:B------:R-:W-:Y:S04]  /*e370*/  STL [R1+0x18c], R20 ;  /* 0x00018c1401007387 */ /* 0x000fe80000100800 */
        /* <DEDUP_REMOVED lines=17> */
[----:B----4-:R4:W-:Y:S04]  /*e490*/  STL [R1+0x158], R0 ;  /* 0x0001580001007387 */ /* 0x0109e80000100800 */
[----:B------:R-:W2:Y:S04]  /*e4a0*/  LDL.LU.64 R28, [R1+0x1d8] ;  /* 0x0001d800011c7983 */ /* 0x000ea80000300a00 */
[----:B------:R-:W2:Y:S04]  /*e4b0*/  LDL.LU.64 R18, [R1+0x1c0] ;  /* 0x0001c00001127983 */ /* 0x000ea80000300a00 */
[----:B----4-:R4:W2:Y:S04]  /*e4c0*/  LDG.E.U16 R0, [R26.64] ;  /* 0x000000041a007981 */ /* 0x0108a8000c1e1500 */
[----:B------:R-:W5:Y:S04]  /*e4d0*/  LDL.LU.64 R2, [R1+0x1a8] ;  /* 0x0001a80001027983 */ /* 0x000f680000300a00 */
[----:B------:R-:W5:Y:S04]  /*e4e0*/  LDL.LU.64 R6, [R1+0x190] ;  /* 0x0001900001067983 */ /* 0x000f680000300a00 */
[----:B------:R-:W5:Y:S04]  /*e4f0*/  LDL.LU.64 R16, [R1+0x178] ;  /* 0x0001780001107983 */ /* 0x000f680000300a00 */
[----:B0-----:R-:W5:Y:S04]  /*e500*/  LDL.LU.64 R8, [R1+0x160] ;  /* 0x0001600001087983 */ /* 0x001f680000300a00 */
[----:B-1----:R-:W5:Y:S04]  /*e510*/  LDL.LU.64 R10, [R1+0x148] ;  /* 0x00014800010a7983 */ /* 0x002f680000300a00 */
[----:B------:R-:W5:Y:S04]  /*e520*/  LDL.LU.64 R14, [R1+0x130] ;  /* 0x00013000010e7983 */ /* 0x000f680000300a00 */
[----:B------:R-:W5:Y:S04]  /*e530*/  LDL.LU.64 R20, [R1+0x118] ;  /* 0x0001180001147983 */ /* 0x000f680000300a00 */
[----:B---3--:R-:W-:Y:S04]  /*e540*/  STL [R1+0x150], R23 ;  /* 0x0001501701007387 */ /* 0x008fe80000100800 */
[----:B------:R0:W-:Y:S04]  /*e550*/  STL [R1+0x154], R22 ;  /* 0x0001541601007387 */ /* 0x0001e80000100800 */
[----:B0-----:R-:W3:Y:S04]  /*e560*/  LDL.LU.64 R22, [R1+0x100] ;  /* 0x0001000001167983 */ /* 0x001ee80000300a00 */
[----:B----4-:R-:W4:Y:S04]  /*e570*/  LDL.LU.64 R26, [R1+0xe8] ;  /* 0x0000e800011a7983 */ /* 0x010f280000300a00 */
[----:B--2---:R0:W-:Y:S04]  /*e580*/  STL [R1+0x144], R0 ;  /* 0x0001440001007387 */ /* 0x0041e80000100800 */
[----:B0-----:R0:W2:Y:S04]  /*e590*/  LDG.E.U16 R0, [R24.64] ;  /* 0x0000000418007981 */ /* 0x0010a8000c1e1500 */
[----:B0-----:R-:W3:Y:S04]  /*e5a0*/  LDL.LU.64 R24, [R1+0xd0] ;  /* 0x0000d00001187983 */ /* 0x001ee80000300a00 */
[----:B-----5:R0:W5:Y:S04]  /*e5b0*/  LDG.E.U16 R20, [R20.64] ;  /* 0x0000000414147981 */ /* 0x020168000c1e1500 */
[----:B----4-:R3:W4:Y:S04]  /*e5c0*/  LDG.E.U16 R27, [R26.64] ;  /* 0x000000041a1b7981 */ /* 0x010728000c1e1500 */
[----:B--2---:R1:W-:Y:S04]  /*e5d0*/  STL [R1+0x140], R0 ;  /* 0x0001400001007387 */ /* 0x0043e80000100800 */
[----:B-1----:R1:W2:Y:S04]  /*e5e0*/  LDG.E.U16 R0, [R12.64] ;  /* 0x000000040c007981 */ /* 0x0022a8000c1e1500 */
[----:B---3--:R3:W3:Y:S04]  /*e5f0*/  LDG.E.U16 R26, [R24.64] ;  /* 0x00000004181a7981 */ /* 0x0086e8000c1e1500 */
[----:B-1----:R-:W3:Y:S04]  /*e600*/  LDL.LU.64 R12, [R1+0x1c40] ;  /* 0x001c4000010c7983 */ /* 0x002ee80000300a00 */
[----:B--2---:R3:W-:Y:S04]  /*e610*/  STL [R1+0x13c], R0 ;  /* 0x00013c0001007387 */ /* 0x0047e80000100800 */
[----:B---3--:R1:W2:Y:S04]  /*e620*/  LDG.E.U16 R0, [R12.64] ;  /* 0x000000040c007981 */ /* 0x0082a8000c1e1500 */
[----:B-1----:R-:W3:Y:S04]  /*e630*/  LDL.LU.64 R12, [R1+0xb8] ;  /* 0x0000b800010c7983 */ /* 0x002ee80000300a00 */
        /* <DEDUP_REMOVED lines=38> */
[----:B-1----:R1:W2:Y:S04]  /*e8a0*/  LDG.E.U16 R0, [R28.64] ;  /* 0x000000041c007981 */ /* 0x0022a8000c1e1500 */
[----:B-1----:R-:W3:Y:S04]  /*e8b0*/  LDL.LU.64 R28, [R1+0x1bd8] ;  /* 0x001bd800011c7983 */ /* 0x002ee80000300a00 */
[----:B--2---:R1:W-:Y:S04]  /*e8c0*/  STL [R1+0xe4], R0 ;  /* 0x0000e40001007387 */ /* 0x0043e80000100800 */
[----:B-1----:R1:W2:Y:S04]  /*e8d0*/  LDG.E.U16 R0, [R18.64] ;  /* 0x0000000412007981 */ /* 0x0022a8000c1e1500 */
[----:B-1----:R-:W3:Y:S04]  /*e8e0*/  LDL.LU.64 R18, [R1+0x70] ;  /* 0x0000700001127983 */ /* 0x002ee80000300a00 */
[----:B--2---:R1:W-:Y:S04]  /*e8f0*/  STL [R1+0xe0], R0 ;  /* 0x0000e00001007387 */ /* 0x0043e80000100800 */
[----:B-1----:R1:W2:Y:S04]  /*e900*/  LDG.E.U16 R0, [R2.64] ;  /* 0x0000000402007981 */ /* 0x0022a8000c1e1500 */
[----:B---3--:R3:W3:Y:S04]  /*e910*/  LDG.E.U16 R19, [R18.64] ;  /* 0x0000000412137981 */ /* 0x0086e8000c1e1500 */
[----:B-1----:R-:W0:Y:S04]  /*e920*/  LDL.LU.64 R2, [R1+0x1bd0] ;  /* 0x001bd00001027983 */ /* 0x002e280000300a00 */
[----:B--2---:R1:W-:Y:S04]  /*e930*/  STL [R1+0xdc], R0 ;  /* 0x0000dc0001007387 */ /* 0x0043e80000100800 */
[----:B-1----:R1:W2:Y:S04]  /*e940*/  LDG.E.U16 R0, [R6.64] ;  /* 0x0000000406007981 */ /* 0x0022a8000c1e1500 */
[----:B0-----:R-:W3:Y:S04]  /*e950*/  LDG.E.U16 R21, [R2.64] ;  /* 0x0000000402157981 */ /* 0x001ee8000c1e1500 */
[----:B-1----:R-:W3:Y:S04]  /*e960*/  LDL.LU.64 R6, [R1+0x1bc8] ;  /* 0x001bc80001067983 */ /* 0x002ee80000300a00 */
[----:B--2---:R0:W-:Y:S04]  /*e970*/  STL [R1+0xd8], R0 ;  /* 0x0000d80001007387 */ /* 0x0041e80000100800 */
[----:B0-----:R0:W2:Y:S04]  /*e980*/  LDG.E.U16 R0, [R16.64] ;  /* 0x0000000410007981 */ /* 0x0010a8000c1e1500 */
        /* <DEDUP_REMOVED lines=10> */
[----:B---3--:R3:W3:Y:S04]  /*ea30*/  LDG.E.U16 R24, [R10.64] ;  /* 0x000000040a187981 */ /* 0x0086e8000c1e1500 */
[----:B0-----:R-:W1:Y:S04]  /*ea40*/  LDL.LU.64 R14, [R1+0x58] ;  /* 0x00005800010e7983 */ /* 0x001e680000300a00 */
[----:B--2---:R0:W-:Y:S04]  /*ea50*/  STL [R1+0xc0], R0 ;  /* 0x0000c00001007387 */ /* 0x0041e80000100800 */
[----:B----4-:R-:W-:Y:S04]  /*ea60*/  STL [R1+0x1ab4], R27 ;  /* 0x001ab41b01007387 */ /* 0x010fe80000100800 */
[----:B------:R2:W-:Y:S04]  /*ea70*/  STL [R1+0x1ab8], R26 ;  /* 0x001ab81a01007387 */ /* 0x0005e80000100800 */
[----:B0-----:R0:W4:Y:S04]  /*ea80*/  LDG.E.U16 R0, [R22.64] ;  /* 0x0000000416007981 */ /* 0x001128000c1e1500 */
[----:B-1----:R1:W4:Y:S04]  /*ea90*/  LDG.E.U16 R16, [R14.64] ;  /* 0x000000040e107981 */ /* 0x002328000c1e1500 */
[----:B--2---:R-:W2:Y:S04]  /*eaa0*/  LDL.LU.64 R26, [R1+0x68] ;  /* 0x00006800011a7983 */ /* 0x004ea80000300a00 */
[----:B------:R-:W4:Y:S04]  /*eab0*/  LDL.LU.64 R12, [R1+0x40] ;  /* 0x00004000010c7983 */ /* 0x000f280000300a00 */
[----:B0-----:R-:W5:Y:S04]  /*eac0*/  LDG.E.U16 R23, [R8.64] ;  /* 0x0000000408177981 */ /* 0x001f68000c1e1500 */
[----:B------:R-:W-:Y:S04]  /*ead0*/  STL [R1+0x1abc], R25 ;  /* 0x001abc1901007387 */ /* 0x000fe80000100800 */
[----:B------:R-:W5:Y:S04]  /*eae0*/  LDG.E.U16 R22, [R6.64] ;  /* 0x0000000406167981 */ /* 0x000f68000c1e1500 */
[----:B---3--:R-:W3:Y:S04]  /*eaf0*/  LDL.LU.64 R10, [R1+0x30] ;  /* 0x00003000010a7983 */ /* 0x008ee80000300a00 */
[----:B------:R0:W-:Y:S04]  /*eb00*/  STL [R1+0x1ac0], R24 ;  /* 0x001ac01801007387 */ /* 0x0001e80000100800 */
[----:B-1----:R1:W3:Y:S04]  /*eb10*/  LDG.E.U16 R15, [R28.64] ;  /* 0x000000041c0f7981 */ /* 0x0022e8000c1e1500 */
[----:B0-----:R-:W3:Y:S04]  /*eb20*/  LDL.LU.64 R24, [R1+0x78] ;  /* 0x0000780001187983 */ /* 0x001ee80000300a00 */
[----:B--2---:R-:W2:Y:S04]  /*eb30*/  LDG.E.U16 R18, [R26.64] ;  /* 0x000000041a127981 */ /* 0x004ea8000c1e1500 */
[----:B----4-:R-:W4:Y:S04]  /*eb40*/  LDG.E.U16 R13, [R12.64] ;  /* 0x000000040c0d7981 */ /* 0x010f28000c1e1500 */
[----:B-----5:R-:W-:Y:S04]  /*eb50*/  STL [R1+0x1ac4], R23 ;  /* 0x001ac41701007387 */ /* 0x020fe80000100800 */
[----:B------:R-:W-:Y:S04]  /*eb60*/  STL [R1+0x1ac8], R22 ;  /* 0x001ac81601007387 */ /* 0x000fe80000100800 */
[----:B------:R-:W-:Y:S04]  /*eb70*/  STL [R1+0x1acc], R21 ;  /* 0x001acc1501007387 */ /* 0x000fe80000100800 */
[----:B------:R0:W-:Y:S04]  /*eb80*/  STL [R1+0xb4], R20 ;  /* 0x0000b41401007387 */ /* 0x0001e80000100800 */
[----:B------:R-:W5:Y:S04]  /*eb90*/  LDL.LU.64 R8, [R1+0x20] ;  /* 0x0000200001087983 */ /* 0x000f680000300a00 */
[----:B---3--:R3:W2:Y:S04]  /*eba0*/  LDG.E.U16 R11, [R10.64] ;  /* 0x000000040a0b7981 */ /* 0x0086a8000c1e1500 */
[----:B0-----:R-:W2:Y:S04]  /*ebb0*/  LDG.E.U16 R20, [R24.64] ;  /* 0x0000000418147981 */ /* 0x001ea8000c1e1500 */
[----:B-----5:R0:W5:Y:S04]  /*ebc0*/  LDG.E.U16 R9, [R8.64] ;  /* 0x0000000408097981 */ /* 0x020168000c1e1500 */
[----:B--2---:R-:W-:Y:S04]  /*ebd0*/  STL [R1+0x1ad0], R20 ;  /* 0x001ad01401007387 */ /* 0x004fe80000100800 */
[----:B------:R-:W-:Y:S04]  /*ebe0*/  STL [R1+0x1ad4], R19 ;  /* 0x001ad41301007387 */ /* 0x000fe80000100800 */
[----:B------:R-:W2:Y:S04]  /*ebf0*/  LDL.LU.64 R6, [R1+0x10] ;  /* 0x0000100001067983 */ /* 0x000ea80000300a00 */
[----:B------:R1:W-:Y:S04]  /*ec00*/  STL [R1+0x1ad8], R18 ;  /* 0x001ad81201007387 */ /* 0x0003e80000100800 */
[----:B------:R-:W3:Y:S04]  /*ec10*/  LDL.LU.64 R2, [R1] ;  /* 0x0000000001027983 */ /* 0x000ee80000300a00 */
[----:B0-----:R0:W4:Y:S04]  /*ec20*/  LDG.E.U16 R8, [R4.64] ;  /* 0x0000000404087981 */ /* 0x001128000c1e1500 */
[----:B-1----:R-:W4:Y:S04]  /*ec30*/  LDL.LU.64 R18, [R1+0xa48] ;  /* 0x000a480001127983 */ /* 0x002f280000300a00 */
[----:B------:R-:W-:Y:S04]  /*ec40*/  STL [R1+0x1adc], R17 ;  /* 0x001adc1101007387 */ /* 0x000fe80000100800 */
[----:B------:R-:W-:Y:S04]  /*ec50*/  STL [R1+0xb0], R0 ;  /* 0x0000b00001007387 */ /* 0x000fe80000100800 */
[----:B------:R-:W5:Y:S04]  /*ec60*/  LDL.LU.64 R20, [R1+0x968] ;  /* 0x0009680001147983 */ /* 0x000f680000300a00 */
[----:B------:R1:W-:Y:S04]  /*ec70*/  STL [R1+0x1ae0], R16 ;  /* 0x001ae01001007387 */ /* 0x0003e80000100800 */
[----:B-1----:R-:W5:Y:S04]  /*ec80*/  LDL.LU.64 R16, [R1+0x500] ;  /* 0x0005000001107983 */ /* 0x002f680000300a00 */
[----:B------:R-:W5:Y:S04]  /*ec90*/  LDL.LU.64 R22, [R1+0x7e0] ;  /* 0x0007e00001167983 */ /* 0x000f680000300a00 */
[----:B------:R-:W5:Y:S04]  /*eca0*/  LDL.LU.64 R24, [R1+0x960] ;  /* 0x0009600001187983 */ /* 0x000f680000300a00 */
[----:B------:R-:W5:Y:S04]  /*ecb0*/  LDL.LU.64 R28, [R1+0x7d8] ;  /* 0x0007d800011c7983 */ /* 0x000f680000300a00 */
[----:B------:R-:W5:Y:S04]  /*ecc0*/  LDL.LU.64 R26, [R1+0x4c8] ;  /* 0x0004c800011a7983 */ /* 0x000f680000300a00 */
[----:B------:R1:W-:Y:S04]  /*ecd0*/  STL [R1+0x1ae4], R15 ;  /* 0x001ae40f01007387 */ /* 0x0003e80000100800 */
[----:B-1----:R-:W5:Y:S04]  /*ece0*/  LDL.LU.64 R14, [R1+0x48] ;  /* 0x00004800010e7983 */ /* 0x002f680000300a00 */
[----:B--2---:R1:W2:Y:S04]  /*ecf0*/  LDG.E.U16 R7, [R6.64] ;  /* 0x0000000406077981 */ /* 0x0042a8000c1e1500 */
[----:B---3--:R4:W3:Y:S04]  /*ed00*/  LDG.E.U16 R3, [R2.64] ;  /* 0x0000000402037981 */ /* 0x0088e8000c1e1500 */
[----:B----4-:R-:W4:Y:S04]  /*ed10*/  LDG.E.U16 R2, [R18.64] ;  /* 0x0000000412027981 */ /* 0x010f28000c1e1500 */
[----:B-----5:R-:W5:Y:S04]  /*ed20*/  LDG.E.U16 R14, [R14.64] ;  /* 0x000000040e0e7981 */ /* 0x020f68000c1e1500 */
[----:B-----5:R5:W-:Y:S04]  /*ed30*/  STL [R1+0x1ae8], R14 ;  /* 0x001ae80e01007387 */ /* 0x020be80000100800 */
[----:B-----5:R-:W1:Y:S04]  /*ed40*/  LDL.LU.64 R14, [R1+0x8] ;  /* 0x00000800010e7983 */ /* 0x020e680000300a00 */
[----:B------:R5:W-:Y:S04]  /*ed50*/  STL [R1+0x1aec], R13 ;  /* 0x001aec0d01007387 */ /* 0x000be80000100800 */
[----:B-----5:R-:W5:Y:S04]  /*ed60*/  LDL.LU.64 R12, [R1+0x38] ;  /* 0x00003800010c7983 */ /* 0x020f680000300a00 */
[----:B-1----:R-:W2:Y:S04]  /*ed70*/  LDG.E.U16 R6, [R14.64] ;  /* 0x000000040e067981 */ /* 0x002ea8000c1e1500 */
[----:B-----5:R-:W5:Y:S04]  /*ed80*/  LDG.E.U16 R12, [R12.64] ;  /* 0x000000040c0c7981 */ /* 0x020f68000c1e1500 */
[----:B-----5:R1:W-:Y:S04]  /*ed90*/  STL [R1+0x1af0], R12 ;  /* 0x001af00c01007387 */ /* 0x0203e80000100800 */
[----:B-1----:R-:W5:Y:S04]  /*eda0*/  LDL.LU.64 R12, [R1+0x28] ;  /* 0x00002800010c7983 */ /* 0x002f680000300a00 */
[----:B-----5:R-:W5:Y:S04]  /*edb0*/  LDG.E.U16 R10, [R12.64] ;  /* 0x000000040c0a7981 */ /* 0x020f68000c1e1500 */
[----:B------:R-:W-:Y:S04]  /*edc0*/  STL [R1+0x1af4], R11 ;  /* 0x001af40b01007387 */ /* 0x000fe80000100800 */
[----:B-----5:R-:W-:Y:S04]  /*edd0*/  STL [R1+0x1af8], R10 ;  /* 0x001af80a01007387 */ /* 0x020fe80000100800 */
[----:B------:R-:W-:Y:S04]  /*ede0*/  STL [R1+0x1afc], R9 ;  /* 0x001afc0901007387 */ /* 0x000fe80000100800 */
[----:B0-----:R-:W5:Y:S04]  /*edf0*/  LDL.LU.64 R4, [R1+0x1bb0] ;  /* 0x001bb00001047983 */ /* 0x001f680000300a00 */
[----:B------:R0:W-:Y:S04]  /*ee00*/  STL [R1+0x1b00], R8 ;  /* 0x001b000801007387 */ /* 0x0001e80000100800 */
[----:B-----5:R1:W5:Y:S04]  /*ee10*/  LDG.E.U16 R0, [R4.64] ;  /* 0x0000000404007981 */ /* 0x020368000c1e1500 */
[----:B--2---:R-:W-:Y:S04]  /*ee20*/  STL [R1+0x1b04], R7 ;  /* 0x001b040701007387 */ /* 0x004fe80000100800 */
[----:B------:R-:W-:Y:S04]  /*ee30*/  STL [R1+0x1b08], R6 ;  /* 0x001b080601007387 */ /* 0x000fe80000100800 */
[----:B---3--:R2:W-:Y:S04]  /*ee40*/  STL [R1+0x1b0c], R3 ;  /* 0x001b0c0301007387 */ /* 0x0085e80000100800 */
[----:B----4-:R3:W-:Y:S04]  /*ee50*/  STL [R1+0x1ab0], R2 ;  /* 0x001ab00201007387 */ /* 0x0107e80000100800 */
[----:B-1----:R-:W4:Y:S04]  /*ee60*/  LDL.LU.64 R4, [R1+0x1ba8] ;  /* 0x001ba80001047983 */ /* 0x002f280000300a00 */
[----:B0-----:R0:W4:Y:S04]  /*ee70*/  LDG.E.U16 R8, [R16.64] ;  /* 0x0000000410087981 */ /* 0x001128000c1e1500 */
[----:B--2---:R1:W2:Y:S04]  /*ee80*/  LDG.E.U16 R3, [R24.64] ;  /* 0x0000000418037981 */ /* 0x0042a8000c1e1500 */
[----:B------:R-:W2:Y:S04]  /*ee90*/  LDG.E.U16 R7, [R20.64] ;  /* 0x0000000414077981 */ /* 0x000ea8000c1e1500 */
[----:B---3--:R3:W2:Y:S04]  /*eea0*/  LDG.E.U16 R2, [R26.64] ;  /* 0x000000041a027981 */ /* 0x0086a8000c1e1500 */
[----:B------:R0:W2:Y:S04]  /*eeb0*/  LDG.E.U16 R6, [R22.64] ;  /* 0x0000000416067981 */ /* 0x0000a8000c1e1500 */
[----:B-----5:R5:W-:Y:S04]  /*eec0*/  STL [R1+0x1b10], R0 ;  /* 0x001b100001007387 */ /* 0x020be80000100800 */
[----:B-----5:R5:W2:Y:S04]  /*eed0*/  LDG.E.U16 R0, [R28.64] ;  /* 0x000000041c007981 */ /* 0x020aa8000c1e1500 */
[----:B-----5:R-:W5:Y:S04]  /*eee0*/  LDL.LU.64 R28, [R1+0xae8] ;  /* 0x000ae800011c7983 */ /* 0x020f680000300a00 */
[----:B0-----:R-:W2:Y:S04]  /*eef0*/  LDL.LU.64 R16, [R1+0x490] ;  /* 0x0004900001107983 */ /* 0x001ea80000300a00 */
[----:B----4-:R0:W4:Y:S04]  /*ef00*/  LDG.E.U16 R15, [R4.64] ;  /* 0x00000004040f7981 */ /* 0x010128000c1e1500 */
[----:B--2---:R2:W-:Y:S04]  /*ef10*/  STL.64 [R1+0x1b98], R16 ;  /* 0x001b981001007387 */ /* 0x0045e80000100a00 */
[----:B--2---:R-:W2:Y:S04]  /*ef20*/  LDL.LU.64 R16, [R1+0xa40] ;  /* 0x000a400001107983 */ /* 0x004ea80000300a00 */
[----:B--2---:R2:W-:Y:S04]  /*ef30*/  STL.64 [R1+0x1ba0], R16 ;  /* 0x001ba01001007387 */ /* 0x0045e80000100a00 */
[----:B--2---:R-:W2:Y:S04]  /*ef40*/  LDL.LU.64 R16, [R1+0xab0] ;  /* 0x000ab00001107983 */ /* 0x004ea80000300a00 */
        /* <DEDUP_REMOVED lines=13> */
[----:B------:R-:W2:Y:S04]  /*f020*/  LDL.LU.64 R18, [R1+0x420] ;  /* 0x0004200001127983 */ /* 0x000ea80000300a00 */
[----:B------:R-:W-:Y:S04]  /*f030*/  STL [R1+0x500], R8 ;  /* 0x0005000801007387 */ /* 0x000fe80000100800 */
[----:B--2---:R1:W-:Y:S04]  /*f040*/  STL.64 [R1+0x1b60], R18 ;  /* 0x001b601201007387 */ /* 0x0043e80000100a00 */
[----:B-1----:R-:W2:Y:S04]  /*f050*/  LDL.LU.64 R18, [R1+0x930] ;  /* 0x0009300001127983 */ /* 0x002ea80000300a00 */
[----:B---3--:R-:W3:Y:S04]  /*f060*/  LDL.LU.64 R26, [R1+0xa20] ;  /* 0x000a2000011a7983 */ /* 0x008ee80000300a00 */
[----:B------:R-:W-:Y:S04]  /*f070*/  STL [R1+0x4e4], R7 ;  /* 0x0004e40701007387 */ /* 0x000fe80000100800 */
[----:B------:R-:W2:Y:S04]  /*f080*/  LDL.LU.64 R22, [R1+0x928] ;  /* 0x0009280001167983 */ /* 0x000ea80000300a00 */
[----:B------:R-:W2:Y:S04]  /*f090*/  LDL.LU.64 R20, [R1+0x758] ;  /* 0x0007580001147983 */ /* 0x000ea80000300a00 */
[----:B--2---:R1:W-:Y:S04]  /*f0a0*/  STL.64 [R1+0x1b50], R20 ;  /* 0x001b501401007387 */ /* 0x0043e80000100a00 */
[----:B------:R-:W-:Y:S04]  /*f0b0*/  STL [R1+0x4dc], R6 ;  /* 0x0004dc0601007387 */ /* 0x000fe80000100800 */
[----:B-1----:R-:W2:Y:S04]  /*f0c0*/  LDL.LU.64 R20, [R1+0x920] ;  /* 0x0009200001147983 */ /* 0x002ea80000300a00 */
[----:B------:R-:W-:Y:S04]  /*f0d0*/  STL [R1+0x4e0], R3 ;  /* 0x0004e00301007387 */ /* 0x000fe80000100800 */
[----:B--2---:R1:W-:Y:S04]  /*f0e0*/  STL.64 [R1+0x1b58], R20 ;  /* 0x001b581401007387 */ /* 0x0043e80000100a00 */
[----:B------:R5:W-:Y:S04]  /*f0f0*/  STL [R1+0x4d8], R0 ;  /* 0x0004d80001007387 */ /* 0x000be80000100800 */
[----:B-1----:R-:W2:Y:S04]  /*f100*/  LDL.LU.64 R20, [R1+0x768] ;  /* 0x0007680001147983 */ /* 0x002ea80000300a00 */
[----:B-----5:R1:W5:Y:S04]  /*f110*/  LDG.E.U16 R0, [R28.64] ;  /* 0x000000041c007981 */ /* 0x020368000c1e1500 */
[----:B------:R1:W-:Y:S04]  /*f120*/  STL [R1+0x4cc], R2 ;  /* 0x0004cc0201007387 */ /* 0x0003e80000100800 */
[----:B0-----:R-:W2:Y:S04]  /*f130*/  LDL.LU.64 R4, [R1+0x3e0] ;  /* 0x0003e00001047983 */ /* 0x001ea80000300a00 */
[----:B-1----:R-:W3:Y:S04]  /*f140*/  LDL.LU.64 R2, [R1+0x728] ;  /* 0x0007280001027983 */ /* 0x002ee80000300a00 */
[----:B------:R-:W3:Y:S04]  /*f150*/  LDL.LU.64 R6, [R1+0x6f0] ;  /* 0x0006f00001067983 */ /* 0x000ee80000300a00 */
[----:B------:R-:W3:Y:S04]  /*f160*/  LDL.LU.64 R8, [R1+0x6b8] ;  /* 0x0006b80001087983 */ /* 0x000ee80000300a00 */
[----:B------:R-:W3:Y:S04]  /*f170*/  LDL.LU.64 R10, [R1+0x680] ;  /* 0x00068000010a7983 */ /* 0x000ee80000300a00 */
[----:B------:R-:W3:Y:S04]  /*f180*/  LDL.LU.64 R12, [R1+0x648] ;  /* 0x00064800010c7983 */ /* 0x000ee80000300a00 */
[----:B----4-:R0:W-:Y:S04]  /*f190*/  STL [R1+0x4c8], R15 ;  /* 0x0004c80f01007387 */ /* 0x0101e80000100800 */
[----:B0-----:R-:W4:Y:S04]  /*f1a0*/  LDL.LU.64 R14, [R1+0x610] ;  /* 0x00061000010e7983 */ /* 0x001f280000300a00 */
[----:B------:R-:W4:Y:S04]  /*f1b0*/  LDL.LU.64 R28, [R1+0x5d8] ;  /* 0x0005d800011c7983 */ /* 0x000f280000300a00 */
[----:B-----5:R0:W-:Y:S04]  /*f1c0*/  STL [R1+0x4ac], R0 ;  /* 0x0004ac0001007387 */ /* 0x0201e80000100800 */
[----:B--2---:R-:W2:Y:S04]  /*f1d0*/  LDG.E.U16 R5, [R4.64] ;  /* 0x0000000404057981 */ /* 0x004ea8000c1e1500 */
[----:B0-----:R0:W5:Y:S04]  /*f1e0*/  LDG.E.U16 R0, [R16.64] ;  /* 0x0000000410007981 */ /* 0x001168000c1e1500 */
[----:B---3--:R-:W3:Y:S04]  /*f1f0*/  LDG.E.U16 R3, [R2.64] ;  /* 0x0000000402037981 */ /* 0x008ee8000c1e1500 */
[----:B------:R-:W2:Y:S04]  /*f200*/  LDG.E.U16 R7, [R6.64] ;  /* 0x0000000406077981 */ /* 0x000ea8000c1e1500 */
[----:B0-----:R-:W2:Y:S04]  /*f210*/  LDL.LU.64 R16, [R1+0x1ba0] ;  /* 0x001ba00001107983 */ /* 0x001ea80000300a00 */
[----:B------:R-:W3:Y:S04]  /*f220*/  LDG.E.U16 R9, [R8.64] ;  /* 0x0000000408097981 */ /* 0x000ee8000c1e1500 */
[----:B------:R-:W3:Y:S04]  /*f230*/  LDG.E.U16 R11, [R10.64] ;  /* 0x000000040a0b7981 */ /* 0x000ee8000c1e1500 */
[----:B------:R0:W3:Y:S04]  /*f240*/  LDG.E.U16 R13, [R12.64] ;  /* 0x000000040c0d7981 */ /* 0x0000e8000c1e1500 */
[----:B-----5:R2:W-:Y:S04]  /*f250*/  STL [R1+0x4a8], R0 ;  /* 0x0004a80001007387 */ /* 0x0205e80000100800 */
[----:B--2---:R1:W2:Y:S04]  /*f260*/  LDG.E.U16 R0, [R16.64] ;  /* 0x0000000410007981 */ /* 0x0042a8000c1e1500 */
[----:B-1----:R-:W5:Y:S04]  /*f270*/  LDL.LU.64 R16, [R1+0x1b98] ;  /* 0x001b980001107983 */ /* 0x002f680000300a00 */
        /* <DEDUP_REMOVED lines=26> */
[----:B-1----:R-:W2:Y:S04]  /*f420*/  LDL.LU.64 R18, [R1+0x1b60] ;  /* 0x001b600001127983 */ /* 0x002ea80000300a00 */
[----:B--2---:R1:W2:Y:S04]  /*f430*/  LDG.E.U16 R18, [R18.64] ;  /* 0x0000000412127981 */ /* 0x0042a8000c1e1500 */
[----:B-1----:R1:W2:Y:S04]  /*f440*/  LDG.E.U16 R19, [R26.64] ;  /* 0x000000041a137981 */ /* 0x0022a8000c1e1500 */
[----:B-1----:R-:W3:Y:S04]  /*f450*/  LDL.LU.64 R26, [R1+0x530] ;  /* 0x00053000011a7983 */ /* 0x002ee80000300a00 */
[----:B------:R1:W-:Y:S04]  /*f460*/  STL [R1+0x458], R0 ;  /* 0x0004580001007387 */ /* 0x0003e80000100800 */
[----:B-1----:R1:W3:Y:S04]  /*f470*/  LDG.E.U16 R0, [R22.64] ;  /* 0x0000000416007981 */ /* 0x0022e8000c1e1500 */
[----:B--2---:R-:W-:Y:S04]  /*f480*/  STL [R1+0x43c], R19 ;  /* 0x00043c1301007387 */ /* 0x004fe80000100800 */
[----:B------:R2:W-:Y:S04]  /*f490*/  STL [R1+0x438], R18 ;  /* 0x0004381201007387 */ /* 0x0005e80000100800 */
[----:B--2---:R-:W2:Y:S04]  /*f4a0*/  LDL.LU.64 R18, [R1+0x4f8] ;  /* 0x0004f80001127983 */ /* 0x004ea80000300a00 */
[----:B-1----:R-:W2:Y:S04]  /*f4b0*/  LDL.LU.64 R22, [R1+0x4c0] ;  /* 0x0004c00001167983 */ /* 0x002ea80000300a00 */
[----:B---3--:R1:W-:Y:S04]  /*f4c0*/  STL [R1+0x434], R0 ;  /* 0x0004340001007387 */ /* 0x0083e80000100800 */
[----:B-1----:R1:W3:Y:S04]  /*f4d0*/  LDG.E.U16 R0, [R20.64] ;  /* 0x0000000414007981 */ /* 0x0022e8000c1e1500 */
[----:B-1----:R-:W2:Y:S04]  /*f4e0*/  LDL.LU.64 R20, [R1+0x1b58] ;  /* 0x001b580001147983 */ /* 0x002ea80000300a00 */
[----:B---3--:R2:W-:Y:S04]  /*f4f0*/  STL [R1+0x424], R0 ;  /* 0x0004240001007387 */ /* 0x0085e80000100800 */
[----:B--2---:R1:W2:Y:S04]  /*f500*/  LDG.E.U16 R0, [R20.64] ;  /* 0x0000000414007981 */ /* 0x0042a8000c1e1500 */
[----:B-1----:R-:W3:Y:S04]  /*f510*/  LDL.LU.64 R20, [R1+0x1b50] ;  /* 0x001b500001147983 */ /* 0x002ee80000300a00 */
[----:B--2---:R3:W-:Y:S04]  /*f520*/  STL [R1+0x430], R0 ;  /* 0x0004300001007387 */ /* 0x0047e80000100800 */
[----:B---3--:R1:W2:Y:S04]  /*f530*/  LDG.E.U16 R0, [R20.64] ;  /* 0x0000000414007981 */ /* 0x0082a8000c1e1500 */
[----:B-1----:R-:W3:Y:S04]  /*f540*/  LDL.LU.64 R20, [R1+0x488] ;  /* 0x0004880001147983 */ /* 0x002ee80000300a00 */
[----:B--2---:R4:W-:Y:S04]  /*f550*/  STL [R1+0x420], R0 ;  /* 0x0004200001007387 */ /* 0x0049e80000100800 */
[----:B----4-:R1:W2:Y:S04]  /*f560*/  LDG.E.U16 R0, [R14.64] ;  /* 0x000000040e007981 */ /* 0x0102a8000c1e1500 */
[----:B-1----:R1:W4:Y:S04]  /*f570*/  LDG.E.U16 R14, [R28.64] ;  /* 0x000000041c0e7981 */ /* 0x002328000c1e1500 */
[----:B-----5:R5:W2:Y:S04]  /*f580*/  LDG.E.U16 R15, [R16.64] ;  /* 0x00000004100f7981 */ /* 0x020aa8000c1e1500 */
[----:B-1----:R-:W2:Y:S04]  /*f590*/  LDL.LU.64 R28, [R1+0x410] ;  /* 0x00041000011c7983 */ /* 0x002ea80000300a00 */
[----:B-----5:R1:W5:Y:S04]  /*f5a0*/  LDG.E.U16 R16, [R24.64] ;  /* 0x0000000418107981 */ /* 0x020368000c1e1500 */
[----:B------:R0:W3:Y:S04]  /*f5b0*/  LDG.E.U16 R17, [R26.64] ;  /* 0x000000041a117981 */ /* 0x0000e8000c1e1500 */
[----:B-1----:R1:W3:Y:S04]  /*f5c0*/  LDG.E.U16 R24, [R18.64] ;  /* 0x0000000412187981 */ /* 0x0022e8000c1e1500 */
[----:B0-----:R0:W3:Y:S04]  /*f5d0*/  LDG.E.U16 R27, [R22.64] ;  /* 0x00000004161b7981 */ /* 0x0010e8000c1e1500 */
[----:B--2---:R2:W-:Y:S04]  /*f5e0*/  STL.64 [R1+0x1b48], R28 ;  /* 0x001b481c01007387 */ /* 0x0045e80000100a00 */
[----:B--2---:R-:W2:Y:S04]  /*f5f0*/  LDL.LU.64 R28, [R1+0x450] ;  /* 0x00045000011c7983 */ /* 0x004ea80000300a00 */
[----:B------:R0:W-:Y:S04]  /*f600*/  STL [R1+0x3fc], R5 ;  /* 0x0003fc0501007387 */ /* 0x0001e80000100800 */
[----:B0-----:R-:W2:Y:S04]  /*f610*/  LDL.LU.64 R4, [R1+0x90] ;  /* 0x0000900001047983 */ /* 0x001ea80000300a00 */
[----:B--2---:R0:W-:Y:S04]  /*f620*/  STL.64 [R1+0x1b30], R4 ;  /* 0x001b300401007387 */ /* 0x0041e80000100a00 */
[----:B0-----:R-:W2:Y:S04]  /*f630*/  LDL.LU.64 R4, [R1+0xa0] ;  /* 0x0000a00001047983 */ /* 0x001ea80000300a00 */
[----:B--2---:R0:W-:Y:S04]  /*f640*/  STL.64 [R1+0x1b38], R4 ;  /* 0x001b380401007387 */ /* 0x0041e80000100a00 */
[----:B0-----:R-:W2:Y:S04]  /*f650*/  LDL.LU.64 R4, [R1+0xa8] ;  /* 0x0000a80001047983 */ /* 0x001ea80000300a00 */
[----:B------:R0:W-:Y:S04]  /*f660*/  STL [R1+0x3f8], R3 ;  /* 0x0003f80301007387 */ /* 0x0001e80000100800 */
[----:B0-----:R-:W2:Y:S04]  /*f670*/  LDL.LU.64 R2, [R1+0x88] ;  /* 0x0000880001027983 */ /* 0x001ea80000300a00 */
[----:B------:R0:W-:Y:S04]  /*f680*/  STL [R1+0x3f4], R7 ;  /* 0x0003f40701007387 */ /* 0x0001e80000100800 */
[----:B0-----:R-:W2:Y:S04]  /*f690*/  LDL.LU.64 R6, [R1+0x80] ;  /* 0x0000800001067983 */ /* 0x001ea80000300a00 */
[----:B------:R0:W-:Y:S04]  /*f6a0*/  STL [R1+0x3f0], R9 ;  /* 0x0003f00901007387 */ /* 0x0001e80000100800 */
[----:B0-----:R-:W2:Y:S04]  /*f6b0*/  LDL.LU.64 R8, [R1+0x7a0] ;  /* 0x0007a00001087983 */ /* 0x001ea80000300a00 */
[----:B------:R0:W-:Y:S04]  /*f6c0*/  STL [R1+0x3e4], R11 ;  /* 0x0003e40b01007387 */ /* 0x0001e80000100800 */
[----:B0-----:R-:W2:Y:S04]  /*f6d0*/  LDL.LU.64 R10, [R1+0x760] ;  /* 0x00076000010a7983 */ /* 0x001ea80000300a00 */
[----:B------:R-:W2:Y:S04]  /*f6e0*/  LDL.LU R25, [R1+0xfb4] ;  /* 0x000fb40001197983 */ /* 0x000ea80000300800 */
[----:B------:R-:W2:Y:S04]  /*f6f0*/  LDL.LU R26, [R1+0xfb0] ;  /* 0x000fb000011a7983 */ /* 0x000ea80000300800 */
[----:B------:R-:W2:Y:S04]  /*f700*/  LDL R12, [R1+0xfac] ;  /* 0x000fac00010c7983 */ /* 0x000ea80000100800 */
[----:B------:R0:W-:Y:S04]  /*f710*/  STL [R1+0x3e0], R13 ;  /* 0x0003e00d01007387 */ /* 0x0001e80000100800 */
[----:B------:R-:W2:Y:S04]  /*f720*/  LDL R22, [R1+0xfa0] ;  /* 0x000fa00001167983 */ /* 0x000ea80000100800 */
[----:B0-----:R-:W2:Y:S04]  /*f730*/  LDL R13, [R1+0xfa8] ;  /* 0x000fa800010d7983 */ /* 0x001ea80000100800 */
[----:B------:R3:W-:Y:S04]  /*f740*/  STL [R1+0x3cc], R0 ;  /* 0x0003cc0001007387 */ /* 0x0007e80000100800 */
[----:B----4-:R0:W-:Y:S04]  /*f750*/  STL [R1+0x3c8], R14 ;  /* 0x0003c80e01007387 */ /* 0x0101e80000100800 */
[----:B---3--:R3:W4:Y:S04]  /*f760*/  LDG.E.U16 R0, [R20.64] ;  /* 0x0000000414007981 */ /* 0x008728000c1e1500 */
[----:B0-----:R-:W4:Y:S04]  /*f770*/  LDL.LU R14, [R1+0xae4] ;  /* 0x000ae400010e7983 */ /* 0x001f280000300800 */
[----:B------:R0:W-:Y:S04]  /*f780*/  STL [R1+0x3c4], R15 ;  /* 0x0003c40f01007387 */ /* 0x0001e80000100800 */
[----:B0-----:R-:W4:Y:S04]  /*f790*/  LDL.LU R15, [R1+0xae0] ;  /* 0x000ae000010f7983 */ /* 0x001f280000300800 */
[----:B-----5:R0:W-:Y:S04]  /*f7a0*/  STL [R1+0x3c0], R16 ;  /* 0x0003c01001007387 */ /* 0x0201e80000100800 */
[----:B0-----:R-:W5:Y:S04]  /*f7b0*/  LDL.LU R16, [R1+0xa28] ;  /* 0x000a280001107983 */ /* 0x001f680000300800 */
[----:B------:R0:W-:Y:S04]  /*f7c0*/  STL [R1+0x3bc], R17 ;  /* 0x0003bc1101007387 */ /* 0x0001e80000100800 */
[----:B0-----:R-:W4:Y:S04]  /*f7d0*/  LDL.LU R17, [R1+0xa14] ;  /* 0x000a140001117983 */ /* 0x001f280000300800 */
[----:B-1----:R-:W4:Y:S04]  /*f7e0*/  LDL.LU R18, [R1+0xa10] ;  /* 0x000a100001127983 */ /* 0x002f280000300800 */
[----:B------:R-:W4:Y:S04]  /*f7f0*/  LDL.LU R19, [R1+0xa08] ;  /* 0x000a080001137983 */ /* 0x000f280000300800 */
[----:B---3--:R-:W3:Y:S04]  /*f800*/  LDL.LU R20, [R1+0x9f8] ;  /* 0x0009f80001147983 */ /* 0x008ee80000300800 */
[----:B------:R-:W3:Y:S04]  /*f810*/  LDL.LU R23, [R1+0x91c] ;  /* 0x00091c0001177983 */ /* 0x000ee80000300800 */
[----:B------:R0:W-:Y:S04]  /*f820*/  STL [R1+0x3b8], R24 ;  /* 0x0003b81801007387 */ /* 0x0001e80000100800 */
[----:B0-----:R-:W3:Y:S04]  /*f830*/  LDL.LU R24, [R1+0x918] ;  /* 0x0009180001187983 */ /* 0x001ee80000300800 */
[----:B------:R0:W-:Y:S04]  /*f840*/  STL [R1+0x38c], R27 ;  /* 0x00038c1b01007387 */ /* 0x0001e80000100800 */
[----:B0-----:R0:W3:Y:S04]  /*f850*/  LDG.E.U16 R27, [R28.64] ;  /* 0x000000041c1b7981 */ /* 0x0010e8000c1e1500 */
[----:B0-----:R-:W3:Y:S04]  /*f860*/  LDL.LU.64 R28, [R1+0x1b48] ;  /* 0x001b4800011c7983 */ /* 0x001ee80000300a00 */
[----:B--2---:R0:W2:Y:S04]  /*f870*/  LDG.E.U16 R3, [R2.64] ;  /* 0x0000000402037981 */ /* 0x0040a8000c1e1500 */
[----:B------:R1:W2:Y:S04]  /*f880*/  LDG.E.U16 R7, [R6.64] ;  /* 0x0000000406077981 */ /* 0x0002a8000c1e1500 */
[----:B---3--:R3:W2:Y:S04]  /*f890*/  LDG.E.U16 R21, [R28.64] ;  /* 0x000000041c157981 */ /* 0x0086a8000c1e1500 */
[----:B---3--:R-:W3:Y:S04]  /*f8a0*/  LDL.LU.64 R28, [R1+0x1b40] ;  /* 0x001b4000011c7983 */ /* 0x008ee80000300a00 */
[----:B----4-:R3:W-:Y:S04]  /*f8b0*/  STL [R1+0x388], R0 ;  /* 0x0003880001007387 */ /* 0x0107e80000100800 */
[----:B---3--:R3:W4:Y:S04]  /*f8c0*/  LDG.E.U16 R0, [R28.64] ;  /* 0x000000041c007981 */ /* 0x008728000c1e1500 */
[----:B---3--:R-:W3:Y:S04]  /*f8d0*/  LDL.LU.64 R28, [R1+0x98] ;  /* 0x00009800011c7983 */ /* 0x008ee80000300a00 */
[----:B------:R-:W-:Y:S04]  /*f8e0*/  STL [R1+0x384], R27 ;  /* 0x0003841b01007387 */ /* 0x000fe80000100800 */
[----:B--2---:R2:W-:Y:S04]  /*f8f0*/  STL [R1+0x380], R21 ;  /* 0x0003801501007387 */ /* 0x0045e80000100800 */
[----:B--2---:R2:W3:Y:S04]  /*f900*/  LDG.E.U16 R21, [R4.64] ;  /* 0x0000000404157981 */ /* 0x0044e8000c1e1500 */
[----:B--2---:R-:W2:Y:S04]  /*f910*/  LDL.LU.64 R4, [R1+0x1b38] ;  /* 0x001b380001047983 */ /* 0x004ea80000300a00 */
[----:B----4-:R2:W-:Y:S04]  /*f920*/  STL [R1+0x37c], R0 ;  /* 0x00037c0001007387 */ /* 0x0105e80000100800 */
[----:B--2---:R2:W4:Y:S04]  /*f930*/  LDG.E.U16 R0, [R4.64] ;  /* 0x0000000404007981 */ /* 0x004528000c1e1500 */
[----:B--2---:R-:W2:Y:S04]  /*f940*/  LDL.LU.64 R4, [R1+0x1b30] ;  /* 0x001b300001047983 */ /* 0x004ea80000300a00 */
[----:B------:R-:W0:Y:S04]  /*f950*/  S2R R27, SR_TID.X ;  /* 0x00000000001b7919 */ /* 0x000e280000002100 */
[----:B---3--:R3:W-:Y:S04]  /*f960*/  STL [R1+0x378], R21 ;  /* 0x0003781501007387 */ /* 0x0087e80000100800 */
[----:B---3--:R3:W5:Y:S01]  /*f970*/  LDG.E.U16 R21, [R28.64] ;  /* 0x000000041c157981 */ /* 0x008762000c1e1500 */
[----:B0-----:R-:W-:-:S03]  /*f980*/  LOP3.LUT R27, R27, 0x7f, RZ, 0xc0, !PT ;  /* 0x0000007f1b1b7812 */ /* 0x001fc600078ec0ff */
[----:B---3--:R0:W3:Y:S02]  /*f990*/  LDG.E.U16 R29, [R8.64] ;  /* 0x00000004081d7981 */ /* 0x0080e4000c1e1500 */
[----:B------:R-:W-:Y:S02]  /*f9a0*/  IMAD.SHL.U32 R2, R27, 0x2, RZ ;  /* 0x000000021b027824 */ /* 0x000fe400078e00ff */
[----:B------:R0:W3:Y:S04]  /*f9b0*/  LDG.E.U16 R28, [R10.64] ;  /* 0x000000040a1c7981 */ /* 0x0000e8000c1e1500 */
[----:B------:R0:W-:Y:S04]  /*f9c0*/  STS.U16 [R2], R25 ;  /* 0x0000001902007388 */ /* 0x0001e80000000400 */
[----:B----4-:R2:W-:Y:S04]  /*f9d0*/  STL [R1+0x364], R0 ;  /* 0x0003640001007387 */ /* 0x0105e80000100800 */
[----:B------:R-:W4:Y:S04]  /*f9e0*/  LDL.LU R27, [R1+0x908] ;  /* 0x00090800011b7983 */ /* 0x000f280000300800 */
[----:B0-----:R-:W3:Y:S04]  /*f9f0*/  LDL.LU R25, [R1+0x8f8] ;  /* 0x0008f80001197983 */ /* 0x001ee80000300800 */
[----:B--2---:R0:W2:Y:S04]  /*fa00*/  LDG.E.U16 R0, [R4.64] ;  /* 0x0000000404007981 */ /* 0x0040a8000c1e1500 */
[----:B------:R-:W-:Y:S04]  /*fa10*/  STS.U16 [R2+0x800], R26 ;  /* 0x0008001a02007388 */ /* 0x000fe80000000400 */
[----:B------:R-:W-:Y:S04]  /*fa20*/  STS.U16 [R2+0x1000], R12 ;  /* 0x0010000c02007388 */ /* 0x000fe80000000400 */
[----:B------:R-:W-:Y:S04]  /*fa30*/  STS.U16 [R2+0x2000], R13 ;  /* 0x0020000d02007388 */ /* 0x000fe80000000400 */
[----:B-----5:R5:W-:Y:S04]  /*fa40*/  STL [R1+0x360], R21 ;  /* 0x0003601501007387 */ /* 0x020be80000100800 */
[----:B------:R0:W-:Y:S04]  /*fa50*/  STS.U16 [R2+0x4000], R22 ;  /* 0x0040001602007388 */ /* 0x0001e80000000400 */
[----:B-----5:R-:W5:Y:S04]  /*fa60*/  LDL.LU R21, [R1+0x8f4] ;  /* 0x0008f40001157983 */ /* 0x020f680000300800 */
[----:B------:R-:W3:Y:S04]  /*fa70*/  LDL.LU R26, [R1+0x8e4] ;  /* 0x0008e400011a7983 */ /* 0x000ee80000300800 */
[----:B0-----:R-:W3:Y:S04]  /*fa80*/  LDL.LU R22, [R1+0x8d4] ;  /* 0x0008d40001167983 */ /* 0x001ee80000300800 */
[----:B------:R-:W3:Y:S04]  /*fa90*/  LDL.LU R4, [R1+0x8d0] ;  /* 0x0008d00001047983 */ /* 0x000ee80000300800 */
[----:B------:R-:W3:Y:S04]  /*faa0*/  LDL.LU R5, [R1+0x8c4] ;  /* 0x0008c40001057983 */ /* 0x000ee80000300800 */
[----:B------:R-:W-:Y:S04]  /*fab0*/  STS.U16 [R2+0x8000], R14 ;  /* 0x0080000e02007388 */ /* 0x000fe80000000400 */
        /* <DEDUP_REMOVED lines=8> */
[----:B--2---:R0:W-:Y:S04]  /*fb40*/  STL [R1+0x35c], R0 ;  /* 0x00035c0001007387 */ /* 0x0041e80000100800 */
[----:B0-----:R-:W2:Y:S04]  /*fb50*/  LDL.LU R0, [R1+0x8c0] ;  /* 0x0008c00001007983 */ /* 0x001ea80000300800 */
[----:B------:R0:W-:Y:S04]  /*fb60*/  STL [R1+0x358], R3 ;  /* 0x0003580301007387 */ /* 0x0001e80000100800 */
[----:B0-----:R-:W2:Y:S04]  /*fb70*/  LDL.LU R3, [R1+0x8ac] ;  /* 0x0008ac0001037983 */ /* 0x001ea80000300800 */
[----:B-1----:R-:W2:Y:S04]  /*fb80*/  LDL.LU R6, [R1+0x89c] ;  /* 0x00089c0001067983 */ /* 0x002ea80000300800 */
[----:B------:R0:W-:Y:S04]  /*fb90*/  STL [R1+0x354], R7 ;  /* 0x0003540701007387 */ /* 0x0001e80000100800 */
[----:B0-----:R-:W2:Y:S04]  /*fba0*/  LDL.LU R7, [R1+0x898] ;  /* 0x0008980001077983 */ /* 0x001ea80000300800 */
[----:B------:R-:W2:Y:S04]  /*fbb0*/  LDL.LU R8, [R1+0x888] ;  /* 0x0008880001087983 */ /* 0x000ea80000300800 */
[----:B------:R-:W2:Y:S04]  /*fbc0*/  LDL.LU R9, [R1+0x880] ;  /* 0x0008800001097983 */ /* 0x000ea80000300800 */
[----:B------:R-:W2:Y:S04]  /*fbd0*/  LDL.LU R10, [R1+0x874] ;  /* 0x00087400010a7983 */ /* 0x000ea80000300800 */
[----:B------:R-:W2:Y:S04]  /*fbe0*/  LDL.LU R23, [R1+0x870] ;  /* 0x0008700001177983 */ /* 0x000ea80000300800 */
[----:B---3--:R-:W-:Y:S04]  /*fbf0*/  STL [R1+0x350], R29 ;  /* 0x0003501d01007387 */ /* 0x008fe80000100800 */
[----:B------:R-:W3:Y:S04]  /*fc00*/  LDL.LU R11, [R1+0x860] ;  /* 0x00086000010b7983 */ /* 0x000ee80000300800 */
[----:B------:R-:W-:Y:S04]  /*fc10*/  STL [R1+0x344], R28 ;  /* 0x0003441c01007387 */ /* 0x000fe80000100800 */
[----:B----4-:R0:W-:Y:S04]  /*fc20*/  STS.U16 [R2+0x12800], R27 ;  /* 0x0128001b02007388 */ /* 0x0101e80000000400 */
[----:B------:R-:W4:Y:S04]  /*fc30*/  LDL.LU R24, [R1+0x74c] ;  /* 0x00074c0001187983 */ /* 0x000f280000300800 */
[----:B------:R1:W-:Y:S04]  /*fc40*/  STS.U16 [R2+0x9800], R25 ;  /* 0x0098001902007388 */ /* 0x0003e80000000400 */
[----:B0-----:R-:W4:Y:S04]  /*fc50*/  LDL.LU R27, [R1+0x748] ;  /* 0x00074800011b7983 */ /* 0x001f280000300800 */
[----:B-1----:R-:W4:Y:S04]  /*fc60*/  LDL.LU R25, [R1+0x734] ;  /* 0x0007340001197983 */ /* 0x002f280000300800 */
[----:B-----5:R-:W-:Y:S04]  /*fc70*/  STS.U16 [R2+0x13000], R21 ;  /* 0x0130001502007388 */ /* 0x020fe80000000400 */
[----:B------:R-:W5:Y:S04]  /*fc80*/  LDL.LU R12, [R1+0x714] ;  /* 0x00071400010c7983 */ /* 0x000f680000300800 */
[----:B------:R0:W-:Y:S04]  /*fc90*/  STS.U16 [R2+0x13800], R26 ;  /* 0x0138001a02007388 */ /* 0x0001e80000000400 */
[----:B------:R-:W5:Y:S04]  /*fca0*/  LDL.LU R13, [R1+0x710] ;  /* 0x00071000010d7983 */ /* 0x000f680000300800 */
[----:B------:R1:W-:Y:S04]  /*fcb0*/  STS.U16 [R2+0x2800], R22 ;  /* 0x0028001602007388 */ /* 0x0003e80000000400 */
[----:B0-----:R-:W5:Y:S04]  /*fcc0*/  LDL.LU R26, [R1+0x6fc] ;  /* 0x0006fc00011a7983 */ /* 0x001f680000300800 */
[----:B------:R-:W-:Y:S04]  /*fcd0*/  STS.U16 [R2+0x5000], R4 ;  /* 0x0050000402007388 */ /* 0x000fe80000000400 */
[----:B------:R-:W-:Y:S04]  /*fce0*/  STS.U16 [R2+0xa000], R5 ;  /* 0x00a0000502007388 */ /* 0x000fe80000000400 */
[----:B------:R-:W5:Y:S04]  /*fcf0*/  LDL.LU R14, [R1+0x6f8] ;  /* 0x0006f800010e7983 */ /* 0x000f680000300800 */
[----:B------:R-:W5:Y:S04]  /*fd00*/  LDL.LU R15, [R1+0x6dc] ;  /* 0x0006dc00010f7983 */ /* 0x000f680000300800 */
[----:B------:R-:W5:Y:S04]  /*fd10*/  LDL.LU R16, [R1+0x6c0] ;  /* 0x0006c00001107983 */ /* 0x000f680000300800 */
[----:B------:R-:W5:Y:S04]  /*fd20*/  LDL.LU R17, [R1+0x68c] ;  /* 0x00068c0001117983 */ /* 0x000f680000300800 */
[----:B------:R-:W5:Y:S04]  /*fd30*/  LDL.LU R18, [R1+0x688] ;  /* 0x0006880001127983 */ /* 0x000f680000300800 */
[----:B------:R-:W5:Y:S04]  /*fd40*/  LDL.LU R19, [R1+0x668] ;  /* 0x0006680001137983 */ /* 0x000f680000300800 */
[----:B------:R-:W5:Y:S04]  /*fd50*/  LDL.LU R20, [R1+0x650] ;  /* 0x0006500001147983 */ /* 0x000f680000300800 */
[----:B------:R-:W5:Y:S04]  /*fd60*/  LDL.LU R21, [R1+0x634] ;  /* 0x0006340001157983 */ /* 0x000f680000300800 */
[----:B-1----:R-:W5:Y:S04]  /*fd70*/  LDL.LU R22, [R1+0x630] ;  /* 0x0006300001167983 */ /* 0x002f680000300800 */
[----:B--2---:R-:W-:Y:S04]  /*fd80*/  STS.U16 [R2+0x14000], R0 ;  /* 0x0140000002007388 */ /* 0x004fe80000000400 */
[----:B------:R-:W-:Y:S04]  /*fd90*/  STS.U16 [R2+0x14800], R3 ;  /* 0x0148000302007388 */ /* 0x000fe80000000400 */
[----:B------:R-:W-:Y:S04]  /*fda0*/  STS.U16 [R2+0xa800], R6 ;  /* 0x00a8000602007388 */ /* 0x000fe80000000400 */
[----:B------:R-:W-:Y:S04]  /*fdb0*/  STS.U16 [R2+0x15000], R7 ;  /* 0x0150000702007388 */ /* 0x000fe80000000400 */
[----:B------:R-:W-:Y:S04]  /*fdc0*/  STS.U16 [R2+0x15800], R8 ;  /* 0x0158000802007388 */ /* 0x000fe80000000400 */
[----:B------:R-:W-:Y:S04]  /*fdd0*/  STS.U16 [R2+0x5800], R9 ;  /* 0x0058000902007388 */ /* 0x000fe80000000400 */
[----:B------:R-:W-:Y:S04]  /*fde0*/  STS.U16 [R2+0xb000], R10 ;  /* 0x00b0000a02007388 */ /* 0x000fe80000000400 */
[----:B------:R0:W-:Y:S04]  /*fdf0*/  STS.U16 [R2+0x16000], R23 ;  /* 0x0160001702007388 */ /* 0x0001e80000000400 */
[----:B---3--:R-:W-:Y:S04]  /*fe00*/  STS.U16 [R2+0x16800], R11 ;  /* 0x0168000b02007388 */ /* 0x008fe80000000400 */
[----:B0-----:R-:W2:Y:S04]  /*fe10*/  LDL.LU R23, [R1+0x618] ;  /* 0x0006180001177983 */ /* 0x001ea80000300800 */
[----:B----4-:R-:W-:Y:S04]  /*fe20*/  STS.U16 [R2+0xb800], R24 ;  /* 0x00b8001802007388 */ /* 0x010fe80000000400 */
[----:B------:R0:W-:Y:S04]  /*fe30*/  STS.U16 [R2+0x17000], R27 ;  /* 0x0170001b02007388 */ /* 0x0001e80000000400 */
[----:B------:R1:W-:Y:S04]  /*fe40*/  STS.U16 [R2+0x17800], R25 ;  /* 0x0178001902007388 */ /* 0x0003e80000000400 */
[----:B0-----:R-:W3:Y:S04]  /*fe50*/  LDL.LU R27, [R1+0x5fc] ;  /* 0x0005fc00011b7983 */ /* 0x001ee80000300800 */
[----:B------:R-:W4:Y:S04]  /*fe60*/  LDL.LU R24, [R1+0x5f8] ;  /* 0x0005f80001187983 */ /* 0x000f280000300800 */
[----:B-1----:R-:W4:Y:S04]  /*fe70*/  LDL.LU R25, [R1+0x5e4] ;  /* 0x0005e40001197983 */ /* 0x002f280000300800 */
[----:B-----5:R-:W-:Y:S04]  /*fe80*/  STS.U16 [R2+0x1800], R12 ;  /* 0x0018000c02007388 */ /* 0x020fe80000000400 */
[----:B------:R-:W-:Y:S04]  /*fe90*/  STS.U16 [R2+0x3000], R13 ;  /* 0x0030000d02007388 */ /* 0x000fe80000000400 */
[----:B------:R0:W-:Y:S04]  /*fea0*/  STS.U16 [R2+0x6000], R26 ;  /* 0x0060001a02007388 */ /* 0x0001e80000000400 */
[----:B0-----:R-:W5:Y:S04]  /*feb0*/  LDL.LU R26, [R1+0x5e0] ;  /* 0x0005e000011a7983 */ /* 0x001f680000300800 */
[----:B------:R-:W5:Y:S04]  /*fec0*/  LDL.LU R4, [R1+0x5c4] ;  /* 0x0005c40001047983 */ /* 0x000f680000300800 */
[----:B------:R-:W5:Y:S04]  /*fed0*/  LDL.LU R5, [R1+0x5c0] ;  /* 0x0005c00001057983 */ /* 0x000f680000300800 */
[----:B------:R0:W-:Y:S04]  /*fee0*/  STS.U16 [R2+0xc000], R14 ;  /* 0x00c0000e02007388 */ /* 0x0001e80000000400 */
[----:B------:R-:W5:Y:S04]  /*fef0*/  LDL.LU R0, [R1+0x5ac] ;  /* 0x0005ac0001007983 */ /* 0x000f680000300800 */
[----:B------:R-:W-:Y:S04]  /*ff00*/  STS.U16 [R2+0x18000], R15 ;  /* 0x0180000f02007388 */ /* 0x000fe80000000400 */
        /* <DEDUP_REMOVED lines=15> */
[----:B------:R-:W5:Y:S04]  /*10000*/  LDL.LU R13, [R1+0x324] ;  /* 0x00032400010d7983 */ /* 0x000f680000300800 */
[----:B0-----:R-:W5:Y:S04]  /*10010*/  LDL.LU R14, [R1+0x320] ;  /* 0x00032000010e7983 */ /* 0x001f680000300800 */
[----:B--2---:R-:W-:Y:S04]  /*10020*/  STS.U16 [R2+0x1a800], R23 ;  /* 0x01a8001702007388 */ /* 0x004fe80000000400 */
[----:B---3--:R0:W-:Y:S04]  /*10030*/  STS.U16 [R2+0xd800], R27 ;  /* 0x00d8001b02007388 */ /* 0x0081e80000000400 */
[----:B----4-:R-:W-:Y:S04]  /*10040*/  STS.U16 [R2+0x1b000], R24 ;  /* 0x01b0001802007388 */ /* 0x010fe80000000400 */
[----:B------:R1:W-:Y:S04]  /*10050*/  STS.U16 [R2+0x1b800], R25 ;  /* 0x01b8001902007388 */ /* 0x0003e80000000400 */
[----:B0-----:R-:W2:Y:S04]  /*10060*/  LDL.LU R27, [R1+0x304] ;  /* 0x00030400011b7983 */ /* 0x001ea80000300800 */
[----:B------:R-:W3:Y:S04]  /*10070*/  LDL.LU R15, [R1+0xa04] ;  /* 0x000a0400010f7983 */ /* 0x000ee80000300800 */
[----:B------:R-:W4:Y:S04]  /*10080*/  LDL.LU R16, [R1+0xa1c] ;  /* 0x000a1c0001107983 */ /* 0x000f280000300800 */
[----:B-1----:R-:W4:Y:S04]  /*10090*/  LDL.LU R25, [R1+0x6a4] ;  /* 0x0006a40001197983 */ /* 0x002f280000300800 */
[----:B------:R-:W4:Y:S04]  /*100a0*/  LDL.LU R17, [R1+0xaa4] ;  /* 0x000aa40001117983 */ /* 0x000f280000300800 */
[----:B-----5:R-:W-:Y:S04]  /*100b0*/  STS.U16 [R2+0x3800], R26 ;  /* 0x0038001a02007388 */ /* 0x020fe80000000400 */
[----:B------:R-:W-:Y:S04]  /*100c0*/  STS.U16 [R2+0x7000], R4 ;  /* 0x0070000402007388 */ /* 0x000fe80000000400 */
[----:B------:R-:W-:Y:S04]  /*100d0*/  STS.U16 [R2+0xe000], R5 ;  /* 0x00e0000502007388 */ /* 0x000fe80000000400 */
[----:B------:R-:W5:Y:S04]  /*100e0*/  LDL.LU R18, [R1+0x8bc] ;  /* 0x0008bc0001127983 */ /* 0x000f680000300800 */
[----:B------:R0:W-:Y:S04]  /*100f0*/  STS.U16 [R2+0x1c000], R0 ;  /* 0x01c0000002007388 */ /* 0x0001e80000000400 */
[----:B------:R-:W5:Y:S04]  /*10100*/  LDL.LU R19, [R1+0x6d8] ;  /* 0x0006d80001137983 */ /* 0x000f680000300800 */
[----:B------:R-:W-:Y:S01]  /*10110*/  STS.U16 [R2+0x1c800], R3 ;  /* 0x01c8000302007388 */ /* 0x000fe20000000400 */
[----:B0-----:R-:W-:-:S03]  /*10120*/  LOP3.LUT R0, R2, 0x10, RZ, 0x3c, !PT ;  /* 0x0000001002007812 */ /* 0x001fc600078e3cff */
        /* <DEDUP_REMOVED lines=12> */
[----:B------:R-:W-:Y:S04]  /*101f0*/  STS.U16 [R2+0x1e800], R12 ;  /* 0x01e8000c02007388 */ /* 0x000fe80000000400 */
[----:B------:R-:W-:Y:S04]  /*10200*/  STS.U16 [R2+0xf800], R13 ;  /* 0x00f8000d02007388 */ /* 0x000fe80000000400 */
[----:B------:R-:W-:Y:S04]  /*10210*/  STS.U16 [R2+0x1f000], R14 ;  /* 0x01f0000e02007388 */ /* 0x000fe80000000400 */
[----:B--2---:R0:W-:Y:S04]  /*10220*/  STS.U16 [R2+0x1f800], R27 ;  /* 0x01f8001b02007388 */ /* 0x0041e80000000400 */
[----:B---3--:R-:W-:Y:S04]  /*10230*/  STS.U16 [R0+0x900], R15 ;  /* 0x0009000f00007388 */ /* 0x008fe80000000400 */
[----:B----4-:R-:W-:Y:S04]  /*10240*/  STS.U16 [R0+0x1100], R16 ;  /* 0x0011001000007388 */ /* 0x010fe80000000400 */
[----:B0-----:R-:W2:Y:S04]  /*10250*/  LDL.LU R27, [R1+0x2a4] ;  /* 0x0002a400011b7983 */ /* 0x001ea80000300800 */
[----:B------:R-:W-:Y:S04]  /*10260*/  STL [R1+0x1b20], R2 ;  /* 0x001b200201007387 */ /* 0x000fe80000100800 */
[----:B------:R0:W-:Y:S04]  /*10270*/  STS.U16 [R0+0x1900], R25 ;  /* 0x0019001900007388 */ /* 0x0001e80000000400 */
[----:B0-----:R-:W3:Y:S04]  /*10280*/  LDL.LU R25, [R1+0x2a0] ;  /* 0x0002a00001197983 */ /* 0x001ee80000300800 */
[----:B------:R-:W4:Y:S04]  /*10290*/  LDL.LU R2, [R1+0x280] ;  /* 0x0002800001027983 */ /* 0x000f280000300800 */
[----:B------:R-:W-:Y:S04]  /*102a0*/  STS.U16 [R0+0x2100], R17 ;  /* 0x0021001100007388 */ /* 0x000fe80000000400 */
[----:B-----5:R-:W-:Y:S04]  /*102b0*/  STS.U16 [R0+0x2900], R18 ;  /* 0x0029001200007388 */ /* 0x020fe80000000400 */
[----:B------:R-:W-:Y:S04]  /*102c0*/  STS.U16 [R0+0x3100], R19 ;  /* 0x0031001300007388 */ /* 0x000fe80000000400 */
[----:B------:R-:W-:Y:S04]  /*102d0*/  STS.U16 [R0+0x3900], R20 ;  /* 0x0039001400007388 */ /* 0x000fe80000000400 */
[----:B----4-:R0:W-:Y:S04]  /*102e0*/  STL [R1+0x1b28], R2 ;  /* 0x001b280201007387 */ /* 0x0101e80000100800 */
[----:B0-----:R-:W4:Y:S04]  /*102f0*/  LDL.LU R2, [R1+0x284] ;  /* 0x0002840001027983 */ /* 0x001f280000300800 */
        /* <DEDUP_REMOVED lines=16> */
[----:B------:R0:W-:Y:S04]  /*10400*/  STS.U16 [R0+0x12100], R26 ;  /* 0x0121001a00007388 */ /* 0x0001e80000000400 */
[----:B------:R-:W5:Y:S04]  /*10410*/  LDL.LU R13, [R1+0x21c] ;  /* 0x00021c00010d7983 */ /* 0x000f680000300800 */
[----:B--2---:R1:W-:Y:S04]  /*10420*/  STS.U16 [R0+0x12900], R27 ;  /* 0x0129001b00007388 */ /* 0x0043e80000000400 */
[----:B0-----:R-:W2:Y:S04]  /*10430*/  LDL.LU R26, [R1+0x218] ;  /* 0x00021800011a7983 */ /* 0x001ea80000300800 */
[----:B------:R-:W2:Y:S04]  /*10440*/  LDL.LU R14, [R1+0x214] ;  /* 0x00021400010e7983 */ /* 0x000ea80000300800 */
[----:B------:R-:W2:Y:S04]  /*10450*/  LDL.LU R15, [R1+0x210] ;  /* 0x00021000010f7983 */ /* 0x000ea80000300800 */
[----:B-1----:R-:W2:Y:S04]  /*10460*/  LDL.LU R27, [R1+0x204] ;  /* 0x00020400011b7983 */ /* 0x002ea80000300800 */
[----:B------:R-:W2:Y:S04]  /*10470*/  LDL.LU R16, [R1+0x200] ;  /* 0x0002000001107983 */ /* 0x000ea80000300800 */
[----:B------:R-:W2:Y:S04]  /*10480*/  LDL.LU R17, [R1+0x1fc] ;  /* 0x0001fc0001117983 */ /* 0x000ea80000300800 */
[----:B------:R-:W2:Y:S04]  /*10490*/  LDL.LU R18, [R1+0x1f8] ;  /* 0x0001f80001127983 */ /* 0x000ea80000300800 */
[----:B------:R-:W2:Y:S04]  /*104a0*/  LDL.LU R19, [R1+0x1ec] ;  /* 0x0001ec0001137983 */ /* 0x000ea80000300800 */
[----:B------:R-:W2:Y:S04]  /*104b0*/  LDL.LU R20, [R1+0x1e8] ;  /* 0x0001e80001147983 */ /* 0x000ea80000300800 */
[----:B------:R-:W2:Y:S04]  /*104c0*/  LDL.LU R21, [R1+0x1e4] ;  /* 0x0001e40001157983 */ /* 0x000ea80000300800 */
[----:B------:R-:W2:Y:S04]  /*104d0*/  LDL.LU R22, [R1+0x1e0] ;  /* 0x0001e00001167983 */ /* 0x000ea80000300800 */
[----:B------:R-:W2:Y:S04]  /*104e0*/  LDL.LU R23, [R1+0x1d4] ;  /* 0x0001d40001177983 */ /* 0x000ea80000300800 */
[----:B---3--:R0:W-:Y:S04]  /*104f0*/  STS.U16 [R0+0x13100], R25 ;  /* 0x0131001900007388 */ /* 0x0081e80000000400 */
[----:B------:R-:W3:Y:S04]  /*10500*/  LDL.LU R24, [R1+0x1d0] ;  /* 0x0001d00001187983 */ /* 0x000ee80000300800 */
[----:B0-----:R-:W2:Y:S04]  /*10510*/  LDL.LU R25, [R1+0x1cc] ;  /* 0x0001cc0001197983 */ /* 0x001ea80000300800 */
[----:B----4-:R0:W-:Y:S04]  /*10520*/  STS.U16 [R0+0x13900], R2 ;  /* 0x0139000200007388 */ /* 0x0101e80000000400 */
[----:B0-----:R-:W4:Y:S04]  /*10530*/  LDL.LU R2, [R1+0x1b28] ;  /* 0x001b280001027983 */ /* 0x001f280000300800 */
[----:B----4-:R-:W-:Y:S04]  /*10540*/  STS.U16 [R0+0x14100], R2 ;  /* 0x0141000200007388 */ /* 0x010fe80000000400 */
[----:B-----5:R-:W-:Y:S04]  /*10550*/  STS.U16 [R0+0x14900], R28 ;  /* 0x0149001c00007388 */ /* 0x020fe80000000400 */
        /* <DEDUP_REMOVED lines=12> */
[----:B--2---:R0:W-:Y:S04]  /*10620*/  STS.U16 [R0+0x1b100], R26 ;  /* 0x01b1001a00007388 */ /* 0x0041e80000000400 */
[----:B------:R-:W-:Y:S04]  /*10630*/  STS.U16 [R0+0x1b900], R14 ;  /* 0x01b9000e00007388 */ /* 0x000fe80000000400 */
[----:B------:R-:W-:Y:S04]  /*10640*/  STS.U16 [R0+0x1c100], R15 ;  /* 0x01c1000f00007388 */ /* 0x000fe80000000400 */
[----:B0-----:R-:W2:Y:S04]  /*10650*/  LDL.LU R26, [R1+0x1c8] ;  /* 0x0001c800011a7983 */ /* 0x001ea80000300800 */
[----:B------:R0:W-:Y:S04]  /*10660*/  STS.U16 [R0+0x1c900], R27 ;  /* 0x01c9001b00007388 */ /* 0x0001e80000000400 */
[----:B0-----:R-:W4:Y:S04]  /*10670*/  LDL.LU R27, [R1+0x1bc] ;  /* 0x0001bc00011b7983 */ /* 0x001f280000300800 */
[----:B------:R-:W5:Y:S04]  /*10680*/  LDL.LU R2, [R1+0x1b4] ;  /* 0x0001b40001027983 */ /* 0x000f680000300800 */
[----:B------:R-:W-:Y:S04]  /*10690*/  STS.U16 [R0+0x1d100], R16 ;  /* 0x01d1001000007388 */ /* 0x000fe80000000400 */
[----:B------:R-:W-:Y:S04]  /*106a0*/  STS.U16 [R0+0x1d900], R17 ;  /* 0x01d9001100007388 */ /* 0x000fe80000000400 */
[----:B-----5:R0:W-:Y:S04]  /*106b0*/  STL [R1+0x1b24], R2 ;  /* 0x001b240201007387 */ /* 0x0201e80000100800 */
[----:B0-----:R-:W5:Y:S04]  /*106c0*/  LDL.LU R2, [R1+0x1b8] ;  /* 0x0001b80001027983 */ /* 0x001f680000300800 */
        /* <DEDUP_REMOVED lines=16> */
[----:B------:R0:W-:Y:S04]  /*107d0*/  STS.U16 [R0+0x1e100], R18 ;  /* 0x01e1001200007388 */ /* 0x0001e80000000400 */
[----:B------:R-:W5:Y:S04]  /*107e0*/  LDL.LU R17, [R1+0x150] ;  /* 0x0001500001117983 */ /* 0x000f680000300800 */
[----:B------:R1:W-:Y:S04]  /*107f0*/  STS.U16 [R0+0x1e900], R19 ;  /* 0x01e9001300007388 */ /* 0x0003e80000000400 */
[----:B0-----:R-:W5:Y:S04]  /*10800*/  LDL.LU R18, [R1+0x8e0] ;  /* 0x0008e00001127983 */ /* 0x001f680000300800 */
[----:B------:R0:W-:Y:S04]  /*10810*/  STS.U16 [R0+0x1f100], R20 ;  /* 0x01f1001400007388 */ /* 0x0001e80000000400 */
[----:B-1----:R-:W5:Y:S04]  /*10820*/  LDL.LU R19, [R1+0xa00] ;  /* 0x000a000001137983 */ /* 0x002f680000300800 */
[----:B------:R1:W-:Y:S04]  /*10830*/  STS.U16 [R0+0x1f900], R21 ;  /* 0x01f9001500007388 */ /* 0x0003e80000000400 */
[----:B0-----:R-:W5:Y:S04]  /*10840*/  LDL.LU R20, [R1+0x654] ;  /* 0x0006540001147983 */ /* 0x001f680000300800 */
[----:B------:R0:W-:Y:S04]  /*10850*/  STS.U16 [R0+0x4100], R22 ;  /* 0x0041001600007388 */ /* 0x0001e80000000400 */
[----:B-1----:R-:W5:Y:S04]  /*10860*/  LDL.LU R21, [R1+0xa18] ;  /* 0x000a180001157983 */ /* 0x002f680000300800 */
[----:B------:R1:W-:Y:S04]  /*10870*/  STS.U16 [R0+0x4900], R23 ;  /* 0x0049001700007388 */ /* 0x0003e80000000400 */
[----:B0-----:R-:W5:Y:S04]  /*10880*/  LDL.LU R22, [R1+0x8a8] ;  /* 0x0008a80001167983 */ /* 0x001f680000300800 */
[----:B---3--:R0:W-:Y:S04]  /*10890*/  STS.U16 [R0+0x5100], R24 ;  /* 0x0051001800007388 */ /* 0x0081e80000000400 */
[----:B-1----:R-:W3:Y:S04]  /*108a0*/  LDL.LU R23, [R1+0x6a0] ;  /* 0x0006a00001177983 */ /* 0x002ee80000300800 */
[----:B------:R1:W-:Y:S04]  /*108b0*/  STS.U16 [R0+0x5900], R25 ;  /* 0x0059001900007388 */ /* 0x0003e80000000400 */
[----:B0-----:R-:W3:Y:S04]  /*108c0*/  LDL.LU R24, [R1+0x574] ;  /* 0x0005740001187983 */ /* 0x001ee80000300800 */
[----:B--2---:R0:W-:Y:S04]  /*108d0*/  STS.U16 [R0+0x6100], R26 ;  /* 0x0061001a00007388 */ /* 0x0041e80000000400 */
[----:B-1----:R-:W2:Y:S04]  /*108e0*/  LDL.LU R25, [R1+0xaa0] ;  /* 0x000aa00001197983 */ /* 0x002ea80000300800 */
[----:B----4-:R1:W-:Y:S04]  /*108f0*/  STS.U16 [R0+0x6900], R27 ;  /* 0x0069001b00007388 */ /* 0x0103e80000000400 */
[----:B0-----:R-:W4:Y:S04]  /*10900*/  LDL.LU R26, [R1+0x90c] ;  /* 0x00090c00011a7983 */ /* 0x001f280000300800 */
[----:B-1----:R-:W2:Y:S04]  /*10910*/  LDL.LU R27, [R1+0x8b8] ;  /* 0x0008b800011b7983 */ /* 0x002ea80000300800 */
[----:B-----5:R0:W-:Y:S04]  /*10920*/  STS.U16 [R0+0x7100], R2 ;  /* 0x0071000200007388 */ /* 0x0201e80000000400 */
[----:B0-----:R-:W5:Y:S04]  /*10930*/  LDL.LU R2, [R1+0x1b24] ;  /* 0x001b240001027983 */ /* 0x001f680000300800 */
[----:B-----5:R0:W-:Y:S04]  /*10940*/  STS.U16 [R0+0x7900], R2 ;  /* 0x0079000200007388 */ /* 0x0201e80000000400 */
        /* <DEDUP_REMOVED lines=16> */
[----:B0-----:R-:W5:Y:S04]  /*10a50*/  LDL.LU R2, [R1+0x1b20] ;  /* 0x001b200001027983 */ /* 0x001f680000300800 */
[----:B------:R0:W-:Y:S04]  /*10a60*/  STS.U16 [R0+0x100], R17 ;  /* 0x0001001100007388 */ /* 0x0001e80000000400 */
[----:B0-----:R-:W2:Y:S04]  /*10a70*/  LDL.LU R0, [R1+0x58c] ;  /* 0x00058c0001007983 */ /* 0x001ea80000300800 */
[----:B--2---:R0:W-:Y:S04]  /*10a80*/  STL [R1+0x1b14], R0 ;  /* 0x001b140001007387 */ /* 0x0041e80000100800 */
[----:B0-----:R-:W2:Y:S04]  /*10a90*/  LDL.LU R0, [R1+0x61c] ;  /* 0x00061c0001007983 */ /* 0x001ea80000300800 */
[----:B--2---:R0:W-:Y:S04]  /*10aa0*/  STL [R1+0x1b18], R0 ;  /* 0x001b180001007387 */ /* 0x0041e80000100800 */
[----:B0-----:R-:W2:Y:S01]  /*10ab0*/  LDL.LU R0, [R1+0x6c4] ;  /* 0x0006c40001007983 */ /* 0x001ea20000300800 */
[----:B-----5:R-:W-:-:S05]  /*10ac0*/  LOP3.LUT R2, R2, 0x20, RZ, 0x3c, !PT ;  /* 0x0000002002027812 */ /* 0x020fca00078e3cff */
[----:B------:R-:W-:Y:S04]  /*10ad0*/  STS.U16 [R2+0xa00], R18 ;  /* 0x000a001202007388 */ /* 0x000fe80000000400 */
[----:B------:R-:W-:Y:S04]  /*10ae0*/  STS.U16 [R2+0x1200], R19 ;  /* 0x0012001302007388 */ /* 0x000fe80000000400 */
[----:B--2---:R0:W-:Y:S04]  /*10af0*/  STL [R1+0x1b1c], R0 ;  /* 0x001b1c0001007387 */ /* 0x0041e80000100800 */
[----:B0-----:R-:W2:Y:S04]  /*10b00*/  LDL.LU R0, [R1+0x864] ;  /* 0x0008640001007983 */ /* 0x001ea80000300800 */
        /* <DEDUP_REMOVED lines=20> */
[----:B---3--:R1:W-:Y:S04]  /*10c50*/  STS.U16 [R2+0x3200], R23 ;  /* 0x0032001702007388 */ /* 0x0083e80000000400 */
[----:B0-----:R-:W3:Y:S04]  /*10c60*/  LDL.LU R22, [R1+0xe4] ;  /* 0x0000e40001167983 */ /* 0x001ee80000300800 */
[----:B------:R0:W-:Y:S04]  /*10c70*/  STS.U16 [R2+0x3a00], R24 ;  /* 0x003a001802007388 */ /* 0x0001e80000000400 */
[----:B-1----:R-:W3:Y:S04]  /*10c80*/  LDL.LU R23, [R1+0xe0] ;  /* 0x0000e00001177983 */ /* 0x002ee80000300800 */
[----:B------:R1:W-:Y:S04]  /*10c90*/  STS.U16 [R2+0x4200], R25 ;  /* 0x0042001902007388 */ /* 0x0003e80000000400 */
[----:B0-----:R-:W3:Y:S04]  /*10ca0*/  LDL.LU R24, [R1+0xdc] ;  /* 0x0000dc0001187983 */ /* 0x001ee80000300800 */
[----:B----4-:R0:W-:Y:S04]  /*10cb0*/  STS.U16 [R2+0x4a00], R26 ;  /* 0x004a001a02007388 */ /* 0x0101e80000000400 */
[----:B-1----:R-:W3:Y:S04]  /*10cc0*/  LDL.LU R25, [R1+0xd8] ;  /* 0x0000d80001197983 */ /* 0x002ee80000300800 */
[----:B------:R1:W-:Y:S04]  /*10cd0*/  STS.U16 [R2+0x5200], R27 ;  /* 0x0052001b02007388 */ /* 0x0003e80000000400 */
[----:B0-----:R-:W3:Y:S04]  /*10ce0*/  LDL.LU R26, [R1+0xcc] ;  /* 0x0000cc00011a7983 */ /* 0x001ee80000300800 */
[----:B-1----:R-:W3:Y:S04]  /*10cf0*/  LDL.LU R27, [R1+0xc8] ;  /* 0x0000c800011b7983 */ /* 0x002ee80000300800 */
[----:B------:R-:W3:Y:S04]  /*10d00*/  LDL.LU R28, [R1+0xc4] ;  /* 0x0000c400011c7983 */ /* 0x000ee80000300800 */
[----:B------:R-:W3:Y:S04]  /*10d10*/  LDL.LU R29, [R1+0xc0] ;  /* 0x0000c000011d7983 */ /* 0x000ee80000300800 */
[----:B------:R-:W3:Y:S04]  /*10d20*/  LDL.LU R4, [R1+0xb4] ;  /* 0x0000b40001047983 */ /* 0x000ee80000300800 */
[----:B------:R-:W3:Y:S04]  /*10d30*/  LDL.LU R5, [R1+0xb0] ;  /* 0x0000b00001057983 */ /* 0x000ee80000300800 */
[----:B--2---:R0:W-:Y:S04]  /*10d40*/  STS.U16 [R2+0x5a00], R0 ;  /* 0x005a000002007388 */ /* 0x0041e80000000400 */
[----:B0-----:R-:W2:Y:S04]  /*10d50*/  LDL.LU R0, [R1+0x1b1c] ;  /* 0x001b1c0001007983 */ /* 0x001ea80000300800 */
[----:B--2---:R0:W-:Y:S04]  /*10d60*/  STS.U16 [R2+0x6200], R0 ;  /* 0x0062000002007388 */ /* 0x0041e80000000400 */
[----:B0-----:R-:W2:Y:S04]  /*10d70*/  LDL.LU R0, [R1+0x1b18] ;  /* 0x001b180001007983 */ /* 0x001ea80000300800 */
[----:B--2---:R0:W-:Y:S04]  /*10d80*/  STS.U16 [R2+0x6a00], R0 ;  /* 0x006a000002007388 */ /* 0x0041e80000000400 */
[----:B0-----:R-:W2:Y:S04]  /*10d90*/  LDL.LU R0, [R1+0x1b14] ;  /* 0x001b140001007983 */ /* 0x001ea80000300800 */
[----:B--2---:R0:W-:Y:S01]  /*10da0*/  STS.U16 [R2+0x7200], R0 ;  /* 0x0072000002007388 */ /* 0x0041e20000000400 */
[----:B-----5:R1:W-:Y:S02]  /*10db0*/  STS.U16 [R2+0x7a00], R3 ;  /* 0x007a000302007388 */ /* 0x0203e40000000400 */
[----:B------:R2:W-:Y:S02]  /*10dc0*/  STS.U16 [R2+0x200], R6 ;  /* 0x0002000602007388 */ /* 0x0005e40000000400 */
[----:B------:R5:W-:Y:S01]  /*10dd0*/  STS.U16 [R2+0x10200], R7 ;  /* 0x0102000702007388 */ /* 0x000be20000000400 */
[----:B------:R3:W-:Y:S01]  /*10de0*/  STS.U16 [R2+0x10a00], R8 ;  /* 0x010a000802007388 */ /* 0x0007e20000000400 */
[----:B------:R3:W-:Y:S03]  /*10df0*/  STS.U16 [R2+0x11200], R9 ;  /* 0x0112000902007388 */ /* 0x0007e60000000400 */
[----:B0-----:R-:W4:Y:S01]  /*10e00*/  LDL.LU R0, [R1+0x1b10] ;  /* 0x001b100001007983 */ /* 0x001f220000300800 */
[----:B-1----:R-:W4:Y:S02]  /*10e10*/  LDL.LU R3, [R1+0x1b0c] ;  /* 0x001b0c0001037983 */ /* 0x002f240000300800 */
[----:B--2---:R-:W2:Y:S02]  /*10e20*/  LDL.LU R6, [R1+0x1b08] ;  /* 0x001b080001067983 */ /* 0x004ea40000300800 */
[----:B-----5:R-:W2:Y:S01]  /*10e30*/  LDL.LU R7, [R1+0x1b04] ;  /* 0x001b040001077983 */ /* 0x020ea20000300800 */
[----:B---3--:R-:W3:Y:S01]  /*10e40*/  LDL.LU R8, [R1+0x1b00] ;  /* 0x001b000001087983 */ /* 0x008ee20000300800 */
[----:B------:R-:W2:Y:S03]  /*10e50*/  LDL.LU R9, [R1+0x1afc] ;  /* 0x001afc0001097983 */ /* 0x000ea60000300800 */
[----:B------:R0:W-:Y:S01]  /*10e60*/  STS.U16 [R2+0x11a00], R10 ;  /* 0x011a000a02007388 */ /* 0x0001e20000000400 */
[----:B------:R1:W-:Y:S02]  /*10e70*/  STS.U16 [R2+0x12200], R11 ;  /* 0x0122000b02007388 */ /* 0x0003e40000000400 */
[----:B------:R1:W-:Y:S02]  /*10e80*/  STS.U16 [R2+0x12a00], R12 ;  /* 0x012a000c02007388 */ /* 0x0003e40000000400 */
[----:B------:R1:W-:Y:S01]  /*10e90*/  STS.U16 [R2+0x13200], R13 ;  /* 0x0132000d02007388 */ /* 0x0003e20000000400 */
[----:B------:R1:W-:Y:S01]  /*10ea0*/  STS.U16 [R2+0x13a00], R14 ;  /* 0x013a000e02007388 */ /* 0x0003e20000000400 */
[----:B------:R1:W-:Y:S03]  /*10eb0*/  STS.U16 [R2+0x14200], R15 ;  /* 0x0142000f02007388 */ /* 0x0003e60000000400 */
[----:B0-----:R-:W2:Y:S01]  /*10ec0*/  LDL.LU R10, [R1+0x1af8] ;  /* 0x001af800010a7983 */ /* 0x001ea20000300800 */
[----:B-1----:R-:W2:Y:S03]  /*10ed0*/  LDL.LU R11, [R1+0x1af4] ;  /* 0x001af400010b7983 */ /* 0x002ea60000300800 */
[----:B------:R-:W2:Y:S01]  /*10ee0*/  LDL.LU R12, [R1+0x1af0] ;  /* 0x001af000010c7983 */ /* 0x000ea20000300800 */
[----:B------:R-:W2:Y:S03]  /*10ef0*/  LDL.LU R13, [R1+0x1aec] ;  /* 0x001aec00010d7983 */ /* 0x000ea60000300800 */
[----:B------:R-:W2:Y:S01]  /*10f00*/  LDL.LU R14, [R1+0x1ae8] ;  /* 0x001ae800010e7983 */ /* 0x000ea20000300800 */
        /* <DEDUP_REMOVED lines=25> */
[----:B------:R-:W-:Y:S01]  /*110a0*/  STS.U16 [R2+0x1aa00], R28 ;  /* 0x01aa001c02007388 */ /* 0x000fe20000000400 */
[----:B------:R0:W-:Y:S02]  /*110b0*/  STS.U16 [R2+0x1b200], R29 ;  /* 0x01b2001d02007388 */ /* 0x0001e40000000400 */
[----:B------:R-:W-:Y:S02]  /*110c0*/  STS.U16 [R2+0x1ba00], R4 ;  /* 0x01ba000402007388 */ /* 0x000fe40000000400 */
[----:B------:R1:W-:Y:S01]  /*110d0*/  STS.U16 [R2+0x1c200], R5 ;  /* 0x01c2000502007388 */ /* 0x0003e20000000400 */
[----:B0-----:R-:W3:Y:S01]  /*110e0*/  LDL.LU.64 R28, [R1+0x840] ;  /* 0x00084000011c7983 */ /* 0x001ee20000300a00 */
[----:B-1----:R-:W3:Y:S03]  /*110f0*/  LDL.LU.64 R4, [R1+0x820] ;  /* 0x0008200001047983 */ /* 0x002ee60000300a00 */
[----:B--2---:R-:W-:Y:S01]  /*11100*/  STS.U16 [R2+0x1ca00], R27 ;  /* 0x01ca001b02007388 */ /* 0x004fe20000000400 */
[----:B------:R0:W-:Y:S02]  /*11110*/  STS.U16 [R2+0x1d200], R26 ;  /* 0x01d2001a02007388 */ /* 0x0001e40000000400 */
[----:B------:R-:W-:Y:S02]  /*11120*/  STS.U16 [R2+0x1da00], R25 ;  /* 0x01da001902007388 */ /* 0x000fe40000000400 */
[----:B------:R1:W-:Y:S01]  /*11130*/  STS.U16 [R2+0x1e200], R24 ;  /* 0x01e2001802007388 */ /* 0x0003e20000000400 */
[----:B------:R-:W-:Y:S01]  /*11140*/  STS.U16 [R2+0x1ea00], R23 ;  /* 0x01ea001702007388 */ /* 0x000fe20000000400 */
[----:B------:R2:W-:Y:S02]  /*11150*/  STS.U16 [R2+0x1f200], R22 ;  /* 0x01f2001602007388 */ /* 0x0005e40000000400 */
[----:B------:R-:W-:Y:S02]  /*11160*/  STS.U16 [R2+0x1fa00], R21 ;  /* 0x01fa001502007388 */ /* 0x000fe40000000400 */
[----:B------:R3:W-:Y:S01]  /*11170*/  STS.U16 [R2+0x8200], R20 ;  /* 0x0082001402007388 */ /* 0x0007e20000000400 */
[----:B------:R-:W-:Y:S01]  /*11180*/  STS.U16 [R2+0x8a00], R19 ;  /* 0x008a001302007388 */ /* 0x000fe20000000400 */
[----:B------:R4:W-:Y:S03]  /*11190*/  STS.U16 [R2+0x9200], R18 ;  /* 0x0092001202007388 */ /* 0x0009e60000000400 */
[----:B0-----:R-:W5:Y:S01]  /*111a0*/  LDL.LU.64 R26, [R1+0x858] ;  /* 0x00085800011a7983 */ /* 0x001f620000300a00 */
[----:B------:R-:W-:Y:S02]  /*111b0*/  STS.U16 [R2+0x9a00], R17 ;  /* 0x009a001102007388 */ /* 0x000fe40000000400 */
[----:B-1----:R-:W5:Y:S02]  /*111c0*/  LDL.LU.64 R24, [R1+0x878] ;  /* 0x0008780001187983 */ /* 0x002f640000300a00 */
[----:B------:R0:W-:Y:S01]  /*111d0*/  STS.U16 [R2+0xa200], R16 ;  /* 0x00a2001002007388 */ /* 0x0001e20000000400 */
[----:B------:R-:W-:Y:S04]  /*111e0*/  STS.U16 [R2+0xaa00], R15 ;  /* 0x00aa000f02007388 */ /* 0x000fe80000000400 */
[----:B--2---:R-:W2:Y:S01]  /*111f0*/  LDL.LU.64 R22, [R1+0x890] ;  /* 0x0008900001167983 */ /* 0x004ea20000300a00 */
[----:B---3--:R-:W3:Y:S02]  /*11200*/  LDL.LU.64 R20, [R1+0x8b0] ;  /* 0x0008b00001147983 */ /* 0x008ee40000300a00 */
[----:B------:R1:W-:Y:S02]  /*11210*/  STS.U16 [R2+0xb200], R14 ;  /* 0x00b2000e02007388 */ /* 0x0003e40000000400 */
[----:B------:R-:W-:Y:S01]  /*11220*/  STS.U16 [R2+0xba00], R13 ;  /* 0x00ba000d02007388 */ /* 0x000fe20000000400 */
[----:B----4-:R-:W4:Y:S04]  /*11230*/  LDL.LU.64 R18, [R1+0x8c8] ;  /* 0x0008c80001127983 */ /* 0x010f280000300a00 */
[----:B------:R1:W-:Y:S04]  /*11240*/  STS.U16 [R2+0xc200], R12 ;  /* 0x00c2000c02007388 */ /* 0x0003e80000000400 */
[----:B0-----:R-:W2:Y:S01]  /*11250*/  LDL.LU.64 R16, [R1+0x8e8] ;  /* 0x0008e80001107983 */ /* 0x001ea20000300a00 */
[----:B------:R-:W-:Y:S02]  /*11260*/  STS.U16 [R2+0xca00], R11 ;  /* 0x00ca000b02007388 */ /* 0x000fe40000000400 */
[----:B------:R0:W-:Y:S02]  /*11270*/  STS.U16 [R2+0xd200], R10 ;  /* 0x00d2000a02007388 */ /* 0x0001e40000000400 */
[----:B------:R0:W-:Y:S01]  /*11280*/  STS.U16 [R2+0xda00], R9 ;  /* 0x00da000902007388 */ /* 0x0001e20000000400 */
[----:B-1----:R-:W2:Y:S01]  /*11290*/  LDL.LU.64 R14, [R1+0x900] ;  /* 0x00090000010e7983 */ /* 0x002ea20000300a00 */
[----:B------:R-:W2:Y:S03]  /*112a0*/  LDL.LU.64 R12, [R1+0xb00] ;  /* 0x000b0000010c7983 */ /* 0x000ea60000300a00 */
[----:B------:R1:W-:Y:S01]  /*112b0*/  STS.U16 [R2+0xe200], R8 ;  /* 0x00e2000802007388 */ /* 0x0003e20000000400 */
[----:B------:R1:W-:Y:S03]  /*112c0*/  STS.U16 [R2+0xea00], R7 ;  /* 0x00ea000702007388 */ /* 0x0003e60000000400 */
[----:B0-----:R-:W2:Y:S01]  /*112d0*/  LDL.LU R10, [R1+0x66c] ;  /* 0x00066c00010a7983 */ /* 0x001ea20000300800 */
[----:B------:R-:W2:Y:S02]  /*112e0*/  LDL.LU R9, [R1+0x88c] ;  /* 0x00088c0001097983 */ /* 0x000ea40000300800 */
[----:B------:R0:W-:Y:S02]  /*112f0*/  STS.U16 [R2+0xf200], R6 ;  /* 0x00f2000602007388 */ /* 0x0001e40000000400 */
[----:B------:R0:W-:Y:S01]  /*11300*/  STS.U16 [R2+0xfa00], R3 ;  /* 0x00fa000302007388 */ /* 0x0001e20000000400 */
[----:B-1----:R-:W2:Y:S01]  /*11310*/  LDL.LU R8, [R1+0xa0c] ;  /* 0x000a0c0001087983 */ /* 0x002ea20000300800 */
[----:B------:R-:W2:Y:S03]  /*11320*/  LDL.LU R7, [R1+0x8fc] ;  /* 0x0008fc0001077983 */ /* 0x000ea60000300800 */
[----:B0-----:R-:W2:Y:S01]  /*11330*/  LDL.LU R6, [R1+0x884] ;  /* 0x0008840001067983 */ /* 0x001ea20000300800 */
[----:B------:R-:W2:Y:S02]  /*11340*/  LDL.LU R2, [R1+0x1ab0] ;  /* 0x001ab00001027983 */ /* 0x000ea40000300800 */
[----:B------:R-:W2:Y:S01]  /*11350*/  LDL.LU R3, [R1+0x730] ;  /* 0x0007300001037983 */ /* 0x000ea20000300800 */
[----:B------:R-:W0:Y:S02]  /*11360*/  S2R R11, SR_TID.X ;  /* 0x00000000000b7919 */ /* 0x000e240000002100 */
[----:B0-----:R-:W-:-:S04]  /*11370*/  LOP3.LUT R11, R11, 0x7f, RZ, 0xc0, !PT ;  /* 0x0000007f0b0b7812 */ /* 0x001fc800078ec0ff */
[----:B------:R-:W-:-:S04]  /*11380*/  SHF.L.U32 R11, R11, 0x1, RZ ;  /* 0x000000010b0b7819 */ /* 0x000fc800000006ff */
[----:B------:R-:W-:-:S05]  /*11390*/  LOP3.LUT R11, R11, 0x30, RZ, 0x3c, !PT ;  /* 0x000000300b0b7812 */ /* 0x000fca00078e3cff */
[----:B--2---:R0:W-:Y:S04]  /*113a0*/  STS.U16 [R11+0x300], R3 ;  /* 0x000300030b007388 */ /* 0x0041e80000000400 */
[----:B0-----:R0:W2:Y:S01]  /*113b0*/  LDG.E.U16 R3, [R12.64] ;  /* 0x000000040c037981 */ /* 0x0010a2000c1e1500 */
[----:B------:R-:W-:Y:S02]  /*113c0*/  STS.U16 [R11+0xb00], R6 ;  /* 0x000b00060b007388 */ /* 0x000fe40000000400 */
[----:B------:R5:W-:Y:S02]  /*113d0*/  STS.U16 [R11+0x1300], R7 ;  /* 0x001300070b007388 */ /* 0x000be40000000400 */
[----:B------:R-:W-:Y:S01]  /*113e0*/  STS.U16 [R11+0x1b00], R2 ;  /* 0x001b00020b007388 */ /* 0x000fe20000000400 */
[----:B0-----:R-:W3:Y:S04]  /*113f0*/  LDG.E.U16 R13, [R14.64] ;  /* 0x000000040e0d7981 */ /* 0x001ee8000c1e1500 */
[----:B------:R-:W3:Y:S04]  /*11400*/  LDG.E.U16 R12, [R16.64] ;  /* 0x00000004100c7981 */ /* 0x000ee8000c1e1500 */
[----:B--2---:R0:W-:Y:S04]  /*11410*/  STL [R1+0x340], R3 ;  /* 0x0003400301007387 */ /* 0x0041e80000100800 */
[----:B-----5:R-:W2:Y:S04]  /*11420*/  LDG.E.U16 R7, [R26.64] ;  /* 0x000000041a077981 */ /* 0x020ea8000c1e1500 */
[----:B------:R-:W5:Y:S04]  /*11430*/  LDG.E.U16 R6, [R28.64] ;  /* 0x000000041c067981 */ /* 0x000f68000c1e1500 */
[----:B0-----:R-:W2:Y:S04]  /*11440*/  LDL.LU.64 R2, [R1+0x678] ;  /* 0x0006780001027983 */ /* 0x001ea80000300a00 */
[----:B--2---:R0:W-:Y:S04]  /*11450*/  STL.64 [R1+0x1a28], R2 ;  /* 0x001a280201007387 */ /* 0x0041e80000100a00 */
        /* <DEDUP_REMOVED lines=19> */
[----:B------:R0:W-:Y:S01]  /*11590*/  STS.U16 [R11+0x2300], R8 ;  /* 0x002300080b007388 */ /* 0x0001e20000000400 */
[----:B------:R-:W-:Y:S02]  /*115a0*/  STS.U16 [R11+0x2b00], R9 ;  /* 0x002b00090b007388 */ /* 0x000fe40000000400 */
[----:B------:R-:W-:Y:S02]  /*115b0*/  STS.U16 [R11+0x3300], R10 ;  /* 0x0033000a0b007388 */ /* 0x000fe40000000400 */
[----:B------:R4:W-:Y:S01]  /*115c0*/  STS.U16 [R11+0x3b00], R0 ;  /* 0x003b00000b007388 */ /* 0x0009e20000000400 */
[----:B0-----:R-:W5:Y:S04]  /*115d0*/  LDG.E.U16 R8, [R24.64] ;  /* 0x0000000418087981 */ /* 0x001f68000c1e1500 */
[----:B----4-:R-:W4:Y:S04]  /*115e0*/  LDG.E.U16 R11, [R18.64] ;  /* 0x00000004120b7981 */ /* 0x010f28000c1e1500 */
[----:B---3--:R-:W3:Y:S04]  /*115f0*/  LDG.E.U16 R10, [R20.64] ;  /* 0x00000004140a7981 */ /* 0x008ee8000c1e1500 */
[----:B------:R-:W3:Y:S04]  /*11600*/  LDG.E.U16 R9, [R22.64] ;  /* 0x0000000416097981 */ /* 0x000ee8000c1e1500 */
[----:B------:R-:W3:Y:S04]  /*11610*/  LDG.E.U16 R0, [R4.64] ;  /* 0x0000000404007981 */ /* 0x000ee8000c1e1500 */
[----:B--2---:R0:W-:Y:S01]  /*11620*/  STL.64 [R1+0x1a78], R2 ;  /* 0x001a780201007387 */ /* 0x0041e20000100a00 */
[----:B------:R-:W-:Y:S03]  /*11630*/  STL [R1+0x33c], R13 ;  /* 0x00033c0d01007387 */ /* 0x000fe60000100800 */
[----:B0-----:R-:W2:Y:S01]  /*11640*/  LDL.LU.64 R2, [R1+0x750] ;  /* 0x0007500001027983 */ /* 0x001ea20000300a00 */
[----:B------:R-:W-:Y:S03]  /*11650*/  STL [R1+0x338], R12 ;  /* 0x0003380c01007387 */ /* 0x000fe60000100800 */
[----:B--2---:R0:W-:Y:S01]  /*11660*/  STL.64 [R1+0x1a80], R2 ;  /* 0x001a800201007387 */ /* 0x0041e20000100a00 */
[----:B----4-:R-:W-:Y:S03]  /*11670*/  STL [R1+0x334], R11 ;  /* 0x0003340b01007387 */ /* 0x010fe60000100800 */
[----:B0-----:R-:W2:Y:S01]  /*11680*/  LDL.LU.64 R2, [R1+0x770] ;  /* 0x0007700001027983 */ /* 0x001ea20000300a00 */
[----:B---3--:R-:W-:Y:S03]  /*11690*/  STL [R1+0x330], R10 ;  /* 0x0003300a01007387 */ /* 0x008fe60000100800 */
[----:B--2---:R0:W-:Y:S01]  /*116a0*/  STL.64 [R1+0x1a88], R2 ;  /* 0x001a880201007387 */ /* 0x0041e20000100a00 */
[----:B------:R-:W-:Y:S03]  /*116b0*/  STL [R1+0x324], R9 ;  /* 0x0003240901007387 */ /* 0x000fe60000100800 */
[----:B0-----:R-:W2:Y:S01]  /*116c0*/  LDL.LU.64 R2, [R1+0x790] ;  /* 0x0007900001027983 */ /* 0x001ea20000300a00 */
[----:B-----5:R-:W-:Y:S03]  /*116d0*/  STL [R1+0x320], R8 ;  /* 0x0003200801007387 */ /* 0x020fe60000100800 */
[----:B--2---:R0:W-:Y:S01]  /*116e0*/  STL.64 [R1+0x1a90], R2 ;  /* 0x001a900201007387 */ /* 0x0041e20000100a00 */
[----:B------:R-:W-:Y:S03]  /*116f0*/  STL [R1+0x31c], R7 ;  /* 0x00031c0701007387 */ /* 0x000fe60000100800 */
[----:B0-----:R-:W2:Y:S01]  /*11700*/  LDL.LU.64 R2, [R1+0x7b0] ;  /* 0x0007b00001027983 */ /* 0x001ea20000300a00 */
[----:B------:R-:W-:Y:S03]  /*11710*/  STL [R1+0x318], R6 ;  /* 0x0003180601007387 */ /* 0x000fe60000100800 */
[----:B--2---:R0:W-:Y:S01]  /*11720*/  STL.64 [R1+0x1a98], R2 ;  /* 0x001a980201007387 */ /* 0x0041e20000100a00 */
[----:B------:R-:W-:Y:S03]  /*11730*/  STL [R1+0x314], R0 ;  /* 0x0003140001007387 */ /* 0x000fe60000100800 */
[----:B0-----:R-:W2:Y:S04]  /*11740*/  LDL.LU.64 R2, [R1+0x7d0] ;  /* 0x0007d00001027983 */ /* 0x001ea80000300a00 */
[----:B--2---:R0:W-:Y:S04]  /*11750*/  STL.64 [R1+0x1aa0], R2 ;  /* 0x001aa00201007387 */ /* 0x0041e80000100a00 */
[----:B0-----:R-:W2:Y:S04]  /*11760*/  LDL.LU.64 R2, [R1+0x7e8] ;  /* 0x0007e80001027983 */ /* 0x001ea80000300a00 */
[----:B--2---:R0:W-:Y:S04]  /*11770*/  STL.64 [R1+0x1aa8], R2 ;  /* 0x001aa80201007387 */ /* 0x0041e80000100a00 */
[----:B0-----:R-:W2:Y:S01]  /*11780*/  LDL.LU.64 R2, [R1+0x808] ;  /* 0x0008080001027983 */ /* 0x001ea20000300a00 */
[----:B------:R-:W3:Y:S02]  /*11790*/  LDL.LU.64 R6, [R1+0x670] ;  /* 0x0006700001067983 */ /* 0x000ee40000300a00 */
[----:B------:R-:W4:Y:S02]  /*117a0*/  LDL.LU.64 R8, [R1+0x658] ;  /* 0x0006580001087983 */ /* 0x000f240000300a00 */
[----:B------:R-:W5:Y:S01]  /*117b0*/  LDL.LU.64 R10, [R1+0x640] ;  /* 0x00064000010a7983 */ /* 0x000f620000300a00 */
[----:B------:R-:W4:Y:S01]  /*117c0*/  LDL.LU.64 R12, [R1+0x638] ;  /* 0x00063800010c7983 */ /* 0x000f220000300a00 */
[----:B------:R-:W4:Y:S02]  /*117d0*/  LDL.LU.64 R14, [R1+0x620] ;  /* 0x00062000010e7983 */ /* 0x000f240000300a00 */
[----:B------:R-:W4:Y:S02]  /*117e0*/  LDL.LU.64 R16, [R1+0x608] ;  /* 0x0006080001107983 */ /* 0x000f240000300a00 */
[----:B------:R-:W4:Y:S01]  /*117f0*/  LDL.LU.64 R18, [R1+0x600] ;  /* 0x0006000001127983 */ /* 0x000f220000300a00 */
[----:B------:R-:W4:Y:S01]  /*11800*/  LDL.LU.64 R20, [R1+0x5e8] ;  /* 0x0005e80001147983 */ /* 0x000f220000300a00 */
[----:B------:R-:W4:Y:S02]  /*11810*/  LDL.LU.64 R22, [R1+0x5d0] ;  /* 0x0005d00001167983 */ /* 0x000f240000300a00 */
[----:B------:R-:W4:Y:S02]  /*11820*/  LDL.LU.64 R24, [R1+0x5c8] ;  /* 0x0005c80001187983 */ /* 0x000f240000300a00 */
[----:B------:R-:W4:Y:S01]  /*11830*/  LDL.LU.64 R26, [R1+0x5b0] ;  /* 0x0005b000011a7983 */ /* 0x000f220000300a00 */
[----:B------:R-:W5:Y:S01]  /*11840*/  LDL.LU.64 R28, [R1+0x598] ;  /* 0x00059800011c7983 */ /* 0x000f620000300a00 */
[----:B------:R-:W5:Y:S03]  /*11850*/  LDL.LU.64 R4, [R1+0x590] ;  /* 0x0005900001047983 */ /* 0x000f660000300a00 */
[----:B--2---:R0:W2:Y:S04]  /*11860*/  LDG.E.U16 R0, [R2.64] ;  /* 0x0000000402007981 */ /* 0x0040a8000c1e1500 */
[----:B---3--:R4:W3:Y:S04]  /*11870*/  LDG.E.U16 R6, [R6.64] ;  /* 0x0000000406067981 */ /* 0x0088e8000c1e1500 */
[----:B0-----:R-:W3:Y:S04]  /*11880*/  LDL.LU.64 R2, [R1+0x1aa8] ;  /* 0x001aa80001027983 */ /* 0x001ee80000300a00 */
[----:B----4-:R-:W4:Y:S04]  /*11890*/  LDG.E.U16 R7, [R26.64] ;  /* 0x000000041a077981 */ /* 0x010f28000c1e1500 */
[----:B--2---:R3:W-:Y:S04]  /*118a0*/  STL [R1+0x310], R0 ;  /* 0x0003100001007387 */ /* 0x0047e80000100800 */
[----:B---3--:R0:W2:Y:S04]  /*118b0*/  LDG.E.U16 R0, [R2.64] ;  /* 0x0000000402007981 */ /* 0x0080a8000c1e1500 */
[----:B0-----:R-:W3:Y:S04]  /*118c0*/  LDL.LU.64 R2, [R1+0x1aa0] ;  /* 0x001aa00001027983 */ /* 0x001ee80000300a00 */
        /* <DEDUP_REMOVED lines=45> */
[----:B---3--:R5:W3:Y:S04]  /*11ba0*/  LDG.E.U16 R3, [R2.64] ;  /* 0x0000000402037981 */ /* 0x008ae8000c1e1500 */
[----:B--2---:R0:W-:Y:S04]  /*11bb0*/  STL [R1+0x2b8], R0 ;  /* 0x0002b80001007387 */ /* 0x0041e80000100800 */
[----:B-----5:R1:W2:Y:S04]  /*11bc0*/  LDG.E.U16 R2, [R10.64] ;  /* 0x000000040a027981 */ /* 0x0202a8000c1e1500 */
[----:B0-----:R0:W5:Y:S04]  /*11bd0*/  LDG.E.U16 R0, [R8.64] ;  /* 0x0000000408007981 */ /* 0x001168000c1e1500 */
[----:B-1----:R-:W2:Y:S04]  /*11be0*/  LDG.E.U16 R11, [R18.64] ;  /* 0x00000004120b7981 */ /* 0x002ea8000c1e1500 */
[----:B------:R-:W2:Y:S04]  /*11bf0*/  LDG.E.U16 R10, [R20.64] ;  /* 0x00000004140a7981 */ /* 0x000ea8000c1e1500 */
[----:B0-----:R-:W2:Y:S04]  /*11c00*/  LDG.E.U16 R9, [R22.64] ;  /* 0x0000000416097981 */ /* 0x001ea8000c1e1500 */
[----:B------:R-:W2:Y:S04]  /*11c10*/  LDG.E.U16 R8, [R24.64] ;  /* 0x0000000418087981 */ /* 0x000ea8000c1e1500 */
[----:B---3--:R0:W-:Y:S04]  /*11c20*/  STL [R1+0x2b4], R3 ;  /* 0x0002b40301007387 */ /* 0x0081e80000100800 */
[----:B0-----:R0:W3:Y:S01]  /*11c30*/  LDG.E.U16 R3, [R12.64] ;  /* 0x000000040c037981 */ /* 0x0010e2000c1e1500 */
[----:B------:R1:W-:Y:S02]  /*11c40*/  STL [R1+0x2b0], R6 ;  /* 0x0002b00601007387 */ /* 0x0003e40000100800 */
[----:B-----5:R5:W-:Y:S01]  /*11c50*/  STL [R1+0x2a4], R0 ;  /* 0x0002a40001007387 */ /* 0x020be20000100800 */
[----:B0-----:R-:W4:Y:S04]  /*11c60*/  LDG.E.U16 R13, [R14.64] ;  /* 0x000000040e0d7981 */ /* 0x001f28000c1e1500 */
[----:B------:R-:W4:Y:S04]  /*11c70*/  LDG.E.U16 R12, [R16.64] ;  /* 0x00000004100c7981 */ /* 0x000f28000c1e1500 */
[----:B-1----:R-:W4:Y:S04]  /*11c80*/  LDG.E.U16 R6, [R28.64] ;  /* 0x000000041c067981 */ /* 0x002f28000c1e1500 */
[----:B-----5:R-:W5:Y:S04]  /*11c90*/  LDG.E.U16 R0, [R4.64] ;  /* 0x0000000404007981 */ /* 0x020f68000c1e1500 */
[----:B---3--:R-:W-:Y:S01]  /*11ca0*/  STL [R1+0x29c], R3 ;  /* 0x00029c0301007387 */ /* 0x008fe20000100800 */
[----:B--2---:R0:W-:Y:S03]  /*11cb0*/  STL [R1+0x2a0], R2 ;  /* 0x0002a00201007387 */ /* 0x0041e60000100800 */
        /* <DEDUP_REMOVED lines=21> */
[----:B--2---:R0:W-:Y:S01]  /*11e10*/  STL.64 [R1+0x19f0], R2 ;  /* 0x0019f00201007387 */ /* 0x0041e20000100a00 */
[----:B----4-:R-:W-:Y:S03]  /*11e20*/  STL [R1+0x298], R13 ;  /* 0x0002980d01007387 */ /* 0x010fe60000100800 */
[----:B0-----:R-:W2:Y:S01]  /*11e30*/  LDL.LU.64 R2, [R1+0x508] ;  /* 0x0005080001027983 */ /* 0x001ea20000300a00 */
[----:B------:R-:W-:Y:S03]  /*11e40*/  STL [R1+0x294], R12 ;  /* 0x0002940c01007387 */ /* 0x000fe60000100800 */
[----:B--2---:R0:W-:Y:S01]  /*11e50*/  STL.64 [R1+0x19f8], R2 ;  /* 0x0019f80201007387 */ /* 0x0041e20000100a00 */
[----:B------:R-:W-:Y:S03]  /*11e60*/  STL [R1+0x290], R11 ;  /* 0x0002900b01007387 */ /* 0x000fe60000100800 */
        /* <DEDUP_REMOVED lines=11> */
[----:B-----5:R-:W-:Y:S03]  /*11f20*/  STL [R1+0x270], R0 ;  /* 0x0002700001007387 */ /* 0x020fe60000100800 */
        /* <DEDUP_REMOVED lines=21> */
[----:B----4-:R0:W4:Y:S04]  /*12080*/  LDG.E.U16 R7, [R24.64] ;  /* 0x0000000418077981 */ /* 0x010128000c1e1500 */
        /* <DEDUP_REMOVED lines=48> */
[----:B---3--:R5:W3:Y:S04]  /*12390*/  LDG.E.U16 R3, [R2.64] ;  /* 0x0000000402037981 */ /* 0x008ae8000c1e1500 */
[----:B--2---:R1:W-:Y:S04]  /*123a0*/  STL [R1+0x224], R0 ;  /* 0x0002240001007387 */ /* 0x0043e80000100800 */
[----:B-----5:R2:W5:Y:S04]  /*123b0*/  LDG.E.U16 R2, [R10.64] ;  /* 0x000000040a027981 */ /* 0x020568000c1e1500 */
[----:B-1----:R1:W4:Y:S04]  /*123c0*/  LDG.E.U16 R0, [R8.64] ;  /* 0x0000000408007981 */ /* 0x002328000c1e1500 */
[----:B--2---:R2:W5:Y:S04]  /*123d0*/  LDG.E.U16 R11, [R18.64] ;  /* 0x00000004120b7981 */ /* 0x004568000c1e1500 */
[----:B------:R0:W5:Y:S04]  /*123e0*/  LDG.E.U16 R10, [R20.64] ;  /* 0x00000004140a7981 */ /* 0x000168000c1e1500 */
[----:B-1----:R1:W5:Y:S04]  /*123f0*/  LDG.E.U16 R9, [R22.64] ;  /* 0x0000000416097981 */ /* 0x002368000c1e1500 */
[----:B------:R0:W5:Y:S04]  /*12400*/  LDG.E.U16 R8, [R28.64] ;  /* 0x000000041c087981 */ /* 0x000168000c1e1500 */
[----:B---3--:R3:W-:Y:S04]  /*12410*/  STL [R1+0x220], R3 ;  /* 0x0002200301007387 */ /* 0x0087e80000100800 */
[----:B---3--:R3:W5:Y:S01]  /*12420*/  LDG.E.U16 R3, [R12.64] ;  /* 0x000000040c037981 */ /* 0x008762000c1e1500 */
[----:B------:R3:W-:Y:S02]  /*12430*/  STL [R1+0x21c], R6 ;  /* 0x00021c0601007387 */ /* 0x0007e40000100800 */
[----:B----4-:R4:W-:Y:S02]  /*12440*/  STL [R1+0x218], R0 ;  /* 0x0002180001007387 */ /* 0x0109e40000100800 */
[----:B--2---:R-:W2:Y:S01]  /*12450*/  LDL.LU.64 R18, [R1+0x348] ;  /* 0x0003480001127983 */ /* 0x004ea20000300a00 */
[----:B0-----:R-:W2:Y:S01]  /*12460*/  LDL.LU.64 R20, [R1+0x328] ;  /* 0x0003280001147983 */ /* 0x001ea20000300a00 */
[----:B-1----:R-:W2:Y:S02]  /*12470*/  LDL.LU.64 R22, [R1+0x308] ;  /* 0x0003080001167983 */ /* 0x002ea40000300a00 */
[----:B------:R-:W2:Y:S01]  /*12480*/  LDL.LU.64 R24, [R1+0x2e8] ;  /* 0x0002e80001187983 */ /* 0x000ea20000300a00 */
[----:B---3--:R-:W3:Y:S04]  /*12490*/  LDG.E.U16 R13, [R14.64] ;  /* 0x000000040e0d7981 */ /* 0x008ee8000c1e1500 */
[----:B------:R0:W2:Y:S04]  /*124a0*/  LDG.E.U16 R6, [R26.64] ;  /* 0x000000041a067981 */ /* 0x0000a8000c1e1500 */
[----:B----4-:R1:W4:Y:S04]  /*124b0*/  LDG.E.U16 R0, [R4.64] ;  /* 0x0000000404007981 */ /* 0x010328000c1e1500 */
[----:B------:R-:W2:Y:S04]  /*124c0*/  LDG.E.U16 R12, [R16.64] ;  /* 0x00000004100c7981 */ /* 0x000ea8000c1e1500 */
[----:B0-----:R-:W2:Y:S01]  /*124d0*/  LDL.LU.64 R26, [R1+0x2c8] ;  /* 0x0002c800011a7983 */ /* 0x001ea20000300a00 */
[----:B------:R-:W2:Y:S02]  /*124e0*/  LDL.LU.64 R28, [R1+0x2a8] ;  /* 0x0002a800011c7983 */ /* 0x000ea40000300a00 */
[----:B-1----:R-:W2:Y:S01]  /*124f0*/  LDL.LU.64 R4, [R1+0x288] ;  /* 0x0002880001047983 */ /* 0x002ea20000300a00 */
[----:B-----5:R-:W-:Y:S01]  /*12500*/  STL [R1+0x210], R3 ;  /* 0x0002100301007387 */ /* 0x020fe20000100800 */
[----:B------:R0:W-:Y:S03]  /*12510*/  STL [R1+0x214], R2 ;  /* 0x0002140201007387 */ /* 0x0001e60000100800 */
        /* <DEDUP_REMOVED lines=14> */
[----:B0-----:R-:W5:Y:S01]  /*12600*/  LDL.LU.64 R2, [R1+0xb30] ;  /* 0x000b300001027983 */ /* 0x001f620000300a00 */
[----:B---3--:R-:W-:Y:S03]  /*12610*/  STL [R1+0x20c], R13 ;  /* 0x00020c0d01007387 */ /* 0x008fe60000100800 */
[----:B-----5:R0:W-:Y:S01]  /*12620*/  STL.64 [R1+0x1988], R2 ;  /* 0x0019880201007387 */ /* 0x0201e20000100a00 */
[----:B--2---:R-:W-:Y:S03]  /*12630*/  STL [R1+0x208], R12 ;  /* 0x0002080c01007387 */ /* 0x004fe60000100800 */
        /* <DEDUP_REMOVED lines=9> */
[----:B------:R0:W-:Y:S03]  /*126d0*/  STL [R1+0x1f4], R6 ;  /* 0x0001f40601007387 */ /* 0x0001e60000100800 */
[----:B0-----:R-:W3:Y:S01]  /*126e0*/  LDL.LU.64 R6, [R1+0xb70] ;  /* 0x000b700001067983 */ /* 0x001ee20000300a00 */
[----:B------:R0:W-:Y:S03]  /*126f0*/  STL [R1+0x1f0], R8 ;  /* 0x0001f00801007387 */ /* 0x0001e60000100800 */
[----:B0-----:R-:W5:Y:S01]  /*12700*/  LDL.LU.64 R8, [R1+0xb78] ;  /* 0x000b780001087983 */ /* 0x001f620000300a00 */
[----:B----4-:R0:W-:Y:S02]  /*12710*/  STL [R1+0x1ec], R0 ;  /* 0x0001ec0001007387 */ /* 0x0101e40000100800 */
[----:B------:R-:W4:Y:S02]  /*12720*/  LDL.LU.64 R10, [R1+0xb80] ;  /* 0x000b8000010a7983 */ /* 0x000f240000300a00 */
[----:B------:R-:W2:Y:S01]  /*12730*/  LDL.LU.64 R12, [R1+0xb88] ;  /* 0x000b8800010c7983 */ /* 0x000ea20000300a00 */
[----:B------:R-:W2:Y:S01]  /*12740*/  LDL.LU.64 R14, [R1+0xb90] ;  /* 0x000b9000010e7983 */ /* 0x000ea20000300a00 */
[----:B------:R-:W2:Y:S03]  /*12750*/  LDL.LU.64 R16, [R1+0xb98] ;  /* 0x000b980001107983 */ /* 0x000ea60000300a00 */
        /* <DEDUP_REMOVED lines=52> */
[----:B0-----:R0:W2:Y:S04]  /*12aa0*/  LDG.E.U16 R3, [R12.64] ;  /* 0x000000040c037981 */ /* 0x0010a8000c1e1500 */
[----:B-1----:R4:W2:Y:S04]  /*12ab0*/  LDG.E.U16 R0, [R6.64] ;  /* 0x0000000406007981 */ /* 0x0028a8000c1e1500 */
[----:B0-----:R-:W2:Y:S04]  /*12ac0*/  LDG.E.U16 R13, [R18.64] ;  /* 0x00000004120d7981 */ /* 0x001ea8000c1e1500 */
[----:B------:R-:W2:Y:S04]  /*12ad0*/  LDG.E.U16 R12, [R20.64] ;  /* 0x00000004140c7981 */ /* 0x000ea8000c1e1500 */
[----:B----4-:R0:W4:Y:S04]  /*12ae0*/  LDG.E.U16 R6, [R10.64] ;  /* 0x000000040a067981 */ /* 0x010128000c1e1500 */
[----:B-----5:R1:W5:Y:S04]  /*12af0*/  LDG.E.U16 R7, [R8.64] ;  /* 0x0000000408077981 */ /* 0x020368000c1e1500 */
[----:B0-----:R-:W2:Y:S04]  /*12b00*/  LDG.E.U16 R11, [R24.64] ;  /* 0x00000004180b7981 */ /* 0x001ea8000c1e1500 */
[----:B------:R-:W2:Y:S04]  /*12b10*/  LDG.E.U16 R10, [R26.64] ;  /* 0x000000041a0a7981 */ /* 0x000ea8000c1e1500 */
[----:B-1----:R-:W2:Y:S04]  /*12b20*/  LDG.E.U16 R9, [R28.64] ;  /* 0x000000041c097981 */ /* 0x002ea8000c1e1500 */
[----:B---3--:R0:W-:Y:S04]  /*12b30*/  STL [R1+0x50], R2 ;  /* 0x0000500201007387 */ /* 0x0081e80000100800 */
[----:B0-----:R0:W3:Y:S04]  /*12b40*/  LDG.E.U16 R2, [R14.64] ;  /* 0x000000040e027981 */ /* 0x0010e8000c1e1500 */
[----:B0-----:R-:W2:Y:S04]  /*12b50*/  LDG.E.U16 R14, [R16.64] ;  /* 0x00000004100e7981 */ /* 0x001ea8000c1e1500 */
[----:B--2---:R-:W-:Y:S01]  /*12b60*/  STL [R1+0x1800], R14 ;  /* 0x0018000e01007387 */ /* 0x004fe20000100800 */
[----:B------:R-:W-:Y:S02]  /*12b70*/  STL [R1+0x1804], R13 ;  /* 0x0018040d01007387 */ /* 0x000fe40000100800 */
[----:B------:R-:W-:Y:S02]  /*12b80*/  STL [R1+0x1808], R12 ;  /* 0x0018080c01007387 */ /* 0x000fe40000100800 */
[----:B------:R0:W-:Y:S02]  /*12b90*/  STL [R1+0x40], R0 ;  /* 0x0000400001007387 */ /* 0x0001e40000100800 */
[----:B0-----:R-:W2:Y:S04]  /*12ba0*/  LDG.E.U16 R0, [R22.64] ;  /* 0x0000000416007981 */ /* 0x001ea8000c1e1500 */
[----:B--2---:R0:W-:Y:S01]  /*12bb0*/  STL [R1+0x180c], R0 ;  /* 0x00180c0001007387 */ /* 0x0041e20000100800 */
[----:B------:R-:W-:Y:S02]  /*12bc0*/  STL [R1+0x1810], R11 ;  /* 0x0018100b01007387 */ /* 0x000fe40000100800 */
[----:B------:R-:W-:Y:S02]  /*12bd0*/  STL [R1+0x17fc], R10 ;  /* 0x0017fc0a01007387 */ /* 0x000fe40000100800 */
[----:B------:R1:W-:Y:S01]  /*12be0*/  STL [R1+0x1814], R9 ;  /* 0x0018140901007387 */ /* 0x0003e20000100800 */
[----:B------:R-:W2:Y:S01]  /*12bf0*/  LDL.LU.64 R18, [R1+0xbd8] ;  /* 0x000bd80001127983 */ /* 0x000ea20000300a00 */
[----:B------:R-:W2:Y:S02]  /*12c00*/  LDL.LU.64 R20, [R1+0xbe0] ;  /* 0x000be00001147983 */ /* 0x000ea40000300a00 */
[----:B------:R-:W2:Y:S02]  /*12c10*/  LDL.LU.64 R22, [R1+0xbe8] ;  /* 0x000be80001167983 */ /* 0x000ea40000300a00 */
[----:B------:R-:W2:Y:S01]  /*12c20*/  LDL.LU.64 R24, [R1+0xbf0] ;  /* 0x000bf00001187983 */ /* 0x000ea20000300a00 */
[----:B0-----:R0:W2:Y:S04]  /*12c30*/  LDG.E.U16 R0, [R4.64] ;  /* 0x0000000404007981 */ /* 0x0010a8000c1e1500 */
[----:B0-----:R-:W2:Y:S01]  /*12c40*/  LDL.LU.64 R4, [R1+0xbf8] ;  /* 0x000bf80001047983 */ /* 0x001ea20000300a00 */
[----:B------:R-:W2:Y:S02]  /*12c50*/  LDL.LU.64 R26, [R1+0xc00] ;  /* 0x000c0000011a7983 */ /* 0x000ea40000300a00 */
[----:B-1----:R-:W2:Y:S02]  /*12c60*/  LDL.LU.64 R8, [R1+0xc60] ;  /* 0x000c600001087983 */ /* 0x002ea40000300a00 */
[----:B--2---:R0:W-:Y:S04]  /*12c70*/  STL.64 [R1+0x18f8], R8 ;  /* 0x0018f80801007387 */ /* 0x0041e80000100a00 */
[----:B0-----:R-:W2:Y:S04]  /*12c80*/  LDL.LU.64 R8, [R1+0xc58] ;  /* 0x000c580001087983 */ /* 0x001ea80000300a00 */
[----:B--2---:R0:W-:Y:S04]  /*12c90*/  STL.64 [R1+0x1900], R8 ;  /* 0x0019000801007387 */ /* 0x0041e80000100a00 */
[----:B0-----:R-:W2:Y:S04]  /*12ca0*/  LDL.LU.64 R8, [R1+0xc50] ;  /* 0x000c500001087983 */ /* 0x001ea80000300a00 */
[----:B--2---:R0:W-:Y:S01]  /*12cb0*/  STL.64 [R1+0x1908], R8 ;  /* 0x0019080801007387 */ /* 0x0041e20000100a00 */
[----:B-----5:R-:W-:Y:S03]  /*12cc0*/  STL [R1+0x30], R7 ;  /* 0x0000300701007387 */ /* 0x020fe60000100800 */
[----:B0-----:R-:W2:Y:S01]  /*12cd0*/  LDL.LU.64 R8, [R1+0xc48] ;  /* 0x000c480001087983 */ /* 0x001ea20000300a00 */
[----:B----4-:R-:W-:Y:S03]  /*12ce0*/  STL [R1+0x20], R6 ;  /* 0x0000200601007387 */ /* 0x010fe60000100800 */
[----:B--2---:R0:W-:Y:S01]  /*12cf0*/  STL.64 [R1+0x1910], R8 ;  /* 0x0019100801007387 */ /* 0x0041e20000100a00 */
[----:B------:R-:W-:Y:S03]  /*12d00*/  STL [R1+0x10], R3 ;  /* 0x0000100301007387 */ /* 0x000fe60000100800 */
[----:B0-----:R-:W2:Y:S01]  /*12d10*/  LDL.LU.64 R8, [R1+0xc40] ;  /* 0x000c400001087983 */ /* 0x001ea20000300a00 */
[----:B---3--:R-:W-:Y:S03]  /*12d20*/  STL [R1], R2 ;  /* 0x0000000201007387 */ /* 0x008fe60000100800 */
        /* <DEDUP_REMOVED lines=13> */
[----:B0-----:R-:W2:Y:S01]  /*12e00*/  LDL.LU.64 R8, [R1+0xc08] ;  /* 0x000c080001087983 */ /* 0x001ea20000300a00 */
[----:B------:R-:W3:Y:S02]  /*12e10*/  LDL.LU.64 R10, [R1+0xc68] ;  /* 0x000c6800010a7983 */ /* 0x000ee40000300a00 */
[----:B------:R0:W-:Y:S02]  /*12e20*/  STL [R1+0x14c], R0 ;  /* 0x00014c0001007387 */ /* 0x0001e40000100800 */
[----:B------:R-:W4:Y:S01]  /*12e30*/  LDL.LU.64 R12, [R1+0xc70] ;  /* 0x000c7000010c7983 */ /* 0x000f220000300a00 */
[----:B------:R-:W5:Y:S01]  /*12e40*/  LDL.LU.64 R14, [R1+0xc78] ;  /* 0x000c7800010e7983 */ /* 0x000f620000300a00 */
[----:B------:R-:W2:Y:S02]  /*12e50*/  LDL.64 R2, [R1+0xc80] ;  /* 0x000c800001027983 */ /* 0x000ea40000100a00 */
[----:B------:R-:W2:Y:S02]  /*12e60*/  LDL.64 R6, [R1+0xc88] ;  /* 0x000c880001067983 */ /* 0x000ea40000100a00 */
[----:B------:R-:W2:Y:S01]  /*12e70*/  LDL.LU.64 R16, [R1+0xc90] ;  /* 0x000c900001107983 */ /* 0x000ea20000300a00 */
[----:B------:R-:W2:Y:S04]  /*12e80*/  LDL.LU.64 R28, [R1+0xc98] ;  /* 0x000c9800011c7983 */ /* 0x000ea80000300a00 */
[----:B0-----:R0:W3:Y:S04]  /*12e90*/  LDG.E.U16 R0, [R18.64] ;  /* 0x0000000412007981 */ /* 0x0010e8000c1e1500 */
[----:B0-----:R-:W4:Y:S04]  /*12ea0*/  LDL.LU.64 R18, [R1+0xca0] ;  /* 0x000ca00001127983 */ /* 0x001f280000300a00 */
[----:B--2---:R-:W2:Y:S04]  /*12eb0*/  LDG.E.U16 R29, [R28.64] ;  /* 0x000000041c1d7981 */ /* 0x004ea8000c1e1500 */
[----:B---3--:R0:W-:Y:S04]  /*12ec0*/  STL [R1+0x148], R0 ;  /* 0x0001480001007387 */ /* 0x0081e80000100800 */
[----:B0-----:R0:W3:Y:S04]  /*12ed0*/  LDG.E.U16 R0, [R20.64] ;  /* 0x0000000414007981 */ /* 0x0010e8000c1e1500 */
[----:B0-----:R-:W2:Y:S04]  /*12ee0*/  LDL.LU.64 R20, [R1+0xca8] ;  /* 0x000ca80001147983 */ /* 0x001ea80000300a00 */
        /* <DEDUP_REMOVED lines=11> */
[----:B--2---:R1:W2:Y:S04]  /*12fa0*/  LDG.E.U16 R5, [R4.64] ;  /* 0x0000000404057981 */ /* 0x0042a8000c1e1500 */
[----:B0-----:R-:W1:Y:S04]  /*12fb0*/  LDL.LU.64 R26, [R1+0xcc8] ;  /* 0x000cc800011a7983 */ /* 0x001e680000300a00 */
[----:B---3--:R0:W-:Y:S04]  /*12fc0*/  STL [R1+0x120], R0 ;  /* 0x0001200001007387 */ /* 0x0081e80000100800 */
[----:B0-----:R0:W3:Y:S04]  /*12fd0*/  LDG.E.U16 R0, [R8.64] ;  /* 0x0000000408007981 */ /* 0x0010e8000c1e1500 */
[----:B-1----:R1:W2:Y:S04]  /*12fe0*/  LDG.E.U16 R4, [R26.64] ;  /* 0x000000041a047981 */ /* 0x0022a8000c1e1500 */
[----:B0-----:R-:W2:Y:S04]  /*12ff0*/  LDL.LU.64 R8, [R1+0x1948] ;  /* 0x0019480001087983 */ /* 0x001ea80000300a00 */
[----:B---3--:R2:W-:Y:S04]  /*13000*/  STL [R1+0x114], R0 ;  /* 0x0001140001007387 */ /* 0x0085e80000100800 */
[----:B--2---:R0:W2:Y:S04]  /*13010*/  LDG.E.U16 R0, [R8.64] ;  /* 0x0000000408007981 */ /* 0x0040a8000c1e1500 */
        /* <DEDUP_REMOVED lines=30> */
[----:B0-----:R4:W3:Y:S04]  /*13200*/  LDG.E.U16 R8, [R10.64] ;  /* 0x000000040a087981 */ /* 0x0018e8000c1e1500 */
[----:B------:R0:W3:Y:S04]  /*13210*/  LDG.E.U16 R9, [R2.64] ;  /* 0x0000000402097981 */ /* 0x0000e8000c1e1500 */
[----:B----4-:R-:W4:Y:S04]  /*13220*/  LDG.E.U16 R11, [R12.64] ;  /* 0x000000040c0b7981 */ /* 0x010f28000c1e1500 */
[----:B0-----:R0:W4:Y:S04]  /*13230*/  LDG.E.U16 R3, [R6.64] ;  /* 0x0000000406037981 */ /* 0x001128000c1e1500 */
[----:B------:R-:W4:Y:S04]  /*13240*/  LDG.E.U16 R2, [R24.64] ;  /* 0x0000000418027981 */ /* 0x000f28000c1e1500 */
[----:B-----5:R-:W5:Y:S04]  /*13250*/  LDG.E.U16 R10, [R14.64] ;  /* 0x000000040e0a7981 */ /* 0x020f68000c1e1500 */
[----:B0-----:R-:W4:Y:S04]  /*13260*/  LDG.E.U16 R7, [R20.64] ;  /* 0x0000000414077981 */ /* 0x001f28000c1e1500 */
[----:B------:R-:W4:Y:S04]  /*13270*/  LDG.E.U16 R6, [R22.64] ;  /* 0x0000000416067981 */ /* 0x000f28000c1e1500 */
[----:B--2---:R0:W-:Y:S01]  /*13280*/  STL [R1+0x6c], R0 ;  /* 0x00006c0001007387 */ /* 0x0041e20000100800 */
[----:B------:R-:W-:Y:S03]  /*13290*/  STL [R1+0x17d8], R29 ;  /* 0x0017d81d01007387 */ /* 0x000fe60000100800 */
[----:B---3--:R2:W-:Y:S04]  /*132a0*/  STL [R1+0x5c], R8 ;  /* 0x00005c0801007387 */ /* 0x0085e80000100800 */
[----:B0-----:R0:W3:Y:S04]  /*132b0*/  LDG.E.U16 R0, [R16.64] ;  /* 0x0000000410007981 */ /* 0x0010e8000c1e1500 */
[----:B--2---:R-:W2:Y:S04]  /*132c0*/  LDG.E.U16 R8, [R18.64] ;  /* 0x0000000412087981 */ /* 0x004ea8000c1e1500 */
[----:B--2---:R-:W-:Y:S01]  /*132d0*/  STL [R1+0x17dc], R8 ;  /* 0x0017dc0801007387 */ /* 0x004fe20000100800 */
[----:B----4-:R-:W-:Y:S02]  /*132e0*/  STL [R1+0x17e0], R7 ;  /* 0x0017e00701007387 */ /* 0x010fe40000100800 */
[----:B------:R-:W-:Y:S02]  /*132f0*/  STL [R1+0x17e4], R6 ;  /* 0x0017e40601007387 */ /* 0x000fe40000100800 */
[----:B------:R-:W-:Y:S01]  /*13300*/  STL [R1+0x17e8], R2 ;  /* 0x0017e80201007387 */ /* 0x000fe20000100800 */
[----:B------:R-:W-:Y:S01]  /*13310*/  STL [R1+0x17ec], R5 ;  /* 0x0017ec0501007387 */ /* 0x000fe20000100800 */
[----:B------:R-:W2:Y:S02]  /*13320*/  LDL.LU.64 R24, [R1+0xcd0] ;  /* 0x000cd00001187983 */ /* 0x000ea40000300a00 */
[----:B0-----:R-:W4:Y:S02]  /*13330*/  LDL.LU.64 R16, [R1+0xcd8] ;  /* 0x000cd80001107983 */ /* 0x001f240000300a00 */
[----:B------:R-:W2:Y:S02]  /*13340*/  LDL.LU.64 R22, [R1+0xce8] ;  /* 0x000ce80001167983 */ /* 0x000ea40000300a00 */
[----:B--2---:R0:W-:Y:S04]  /*13350*/  STL.64 [R1+0x18f0], R22 ;  /* 0x0018f01601007387 */ /* 0x0041e80000100a00 */
[----:B0-----:R-:W2:Y:S01]  /*13360*/  LDL.LU.64 R22, [R1+0xce0] ;  /* 0x000ce00001167983 */ /* 0x001ea20000300a00 */
[----:B-1----:R-:W2:Y:S02]  /*13370*/  LDL.LU.64 R26, [R1+0xcf0] ;  /* 0x000cf000011a7983 */ /* 0x002ea40000300a00 */
[----:B------:R-:W2:Y:S02]  /*13380*/  LDL.LU.64 R6, [R1+0xd58] ;  /* 0x000d580001067983 */ /* 0x000ea40000300a00 */
[----:B--2---:R0:W-:Y:S04]  /*13390*/  STL.64 [R1+0x18a0], R6 ;  /* 0x0018a00601007387 */ /* 0x0041e80000100a00 */
[----:B0-----:R-:W2:Y:S04]  /*133a0*/  LDL.LU.64 R6, [R1+0xd40] ;  /* 0x000d400001067983 */ /* 0x001ea80000300a00 */
[----:B--2---:R0:W-:Y:S04]  /*133b0*/  STL.64 [R1+0x18a8], R6 ;  /* 0x0018a80601007387 */ /* 0x0041e80000100a00 */
[----:B0-----:R-:W2:Y:S04]  /*133c0*/  LDL.LU.64 R6, [R1+0xd38] ;  /* 0x000d380001067983 */ /* 0x001ea80000300a00 */
[----:B--2---:R0:W-:Y:S04]  /*133d0*/  STL.64 [R1+0x18b0], R6 ;  /* 0x0018b00601007387 */ /* 0x0041e80000100a00 */
[----:B0-----:R-:W2:Y:S01]  /*133e0*/  LDL.LU.64 R6, [R1+0xd30] ;  /* 0x000d300001067983 */ /* 0x001ea20000300a00 */
[----:B------:R-:W-:Y:S03]  /*133f0*/  STL [R1+0x4c], R11 ;  /* 0x00004c0b01007387 */ /* 0x000fe60000100800 */
[----:B--2---:R0:W-:Y:S01]  /*13400*/  STL.64 [R1+0x18b8], R6 ;  /* 0x0018b80601007387 */ /* 0x0041e20000100a00 */
[----:B-----5:R-:W-:Y:S03]  /*13410*/  STL [R1+0x3c], R10 ;  /* 0x00003c0a01007387 */ /* 0x020fe60000100800 */
[----:B0-----:R-:W2:Y:S01]  /*13420*/  LDL.LU.64 R6, [R1+0xd28] ;  /* 0x000d280001067983 */ /* 0x001ea20000300a00 */
[----:B------:R-:W-:Y:S03]  /*13430*/  STL [R1+0x2c], R9 ;  /* 0x00002c0901007387 */ /* 0x000fe60000100800 */
[----:B--2---:R-:W-:Y:S01]  /*13440*/  STL.64 [R1+0x18c0], R6 ;  /* 0x0018c00601007387 */ /* 0x004fe20000100a00 */
[----:B------:R0:W-:Y:S03]  /*13450*/  STL [R1+0x1c], R3 ;  /* 0x00001c0301007387 */ /* 0x0001e60000100800 */
[----:B0-----:R0:W2:Y:S04]  /*13460*/  LDG.E.U16 R3, [R24.64] ;  /* 0x0000000418037981 */ /* 0x0010a8000c1e1500 */
[----:B------:R-:W5:Y:S01]  /*13470*/  LDL.LU.64 R6, [R1+0xd20] ;  /* 0x000d200001067983 */ /* 0x000f620000300a00 */
[----:B---3--:R4:W-:Y:S03]  /*13480*/  STL [R1+0xc], R0 ;  /* 0x00000c0001007387 */ /* 0x0089e60000100800 */
[----:B----4-:R1:W3:Y:S04]  /*13490*/  LDG.E.U16 R0, [R16.64] ;  /* 0x0000000410007981 */ /* 0x0102e8000c1e1500 */
[----:B-----5:R4:W-:Y:S04]  /*134a0*/  STL.64 [R1+0x18c8], R6 ;  /* 0x0018c80601007387 */ /* 0x0209e80000100a00 */
[----:B----4-:R-:W4:Y:S04]  /*134b0*/  LDL.LU.64 R6, [R1+0xd18] ;  /* 0x000d180001067983 */ /* 0x010f280000300a00 */
[----:B----4-:R4:W-:Y:S04]  /*134c0*/  STL.64 [R1+0x18d0], R6 ;  /* 0x0018d00601007387 */ /* 0x0109e80000100a00 */
[----:B----4-:R-:W4:Y:S04]  /*134d0*/  LDL.LU.64 R6, [R1+0xd10] ;  /* 0x000d100001067983 */ /* 0x010f280000300a00 */
[----:B----4-:R4:W-:Y:S04]  /*134e0*/  STL.64 [R1+0x18d8], R6 ;  /* 0x0018d80601007387 */ /* 0x0109e80000100a00 */
[----:B----4-:R-:W4:Y:S04]  /*134f0*/  LDL.LU.64 R6, [R1+0xd08] ;  /* 0x000d080001067983 */ /* 0x010f280000300a00 */
[----:B----4-:R4:W-:Y:S04]  /*13500*/  STL.64 [R1+0x18e0], R6 ;  /* 0x0018e00601007387 */ /* 0x0109e80000100a00 */
[----:B----4-:R-:W4:Y:S04]  /*13510*/  LDL.LU.64 R6, [R1+0xd00] ;  /* 0x000d000001067983 */ /* 0x010f280000300a00 */
[----:B----4-:R4:W-:Y:S04]  /*13520*/  STL.64 [R1+0x18e8], R6 ;  /* 0x0018e80601007387 */ /* 0x0109e80000100a00 */
[----:B----4-:R-:W4:Y:S01]  /*13530*/  LDL.LU.64 R6, [R1+0xcf8] ;  /* 0x000cf80001067983 */ /* 0x010f220000300a00 */
[----:B------:R-:W5:Y:S02]  /*13540*/  LDL.LU.64 R8, [R1+0xd60] ;  /* 0x000d600001087983 */ /* 0x000f640000300a00 */
[----:B------:R-:W4:Y:S02]  /*13550*/  LDL.LU.64 R28, [R1+0xd68] ;  /* 0x000d6800011c7983 */ /* 0x000f240000300a00 */
[----:B------:R-:W4:Y:S01]  /*13560*/  LDL.LU.64 R18, [R1+0xd70] ;  /* 0x000d700001127983 */ /* 0x000f220000300a00 */
[----:B------:R-:W4:Y:S01]  /*13570*/  LDL.LU.64 R20, [R1+0xd78] ;  /* 0x000d780001147983 */ /* 0x000f220000300a00 */
[----:B------:R0:W-:Y:S03]  /*13580*/  STL [R1+0x17d4], R4 ;  /* 0x0017d40401007387 */ /* 0x0001e60000100800 */
[----:B0-----:R-:W4:Y:S01]  /*13590*/  LDL.LU.64 R4, [R1+0xd50] ;  /* 0x000d500001047983 */ /* 0x001f220000300a00 */
[----:B------:R-:W4:Y:S02]  /*135a0*/  LDL.LU.64 R10, [R1+0xd80] ;  /* 0x000d8000010a7983 */ /* 0x000f240000300a00 */
[----:B------:R-:W4:Y:S02]  /*135b0*/  LDL.LU.64 R24, [R1+0xd88] ;  /* 0x000d880001187983 */ /* 0x000f240000300a00 */
[----:B------:R-:W4:Y:S01]  /*135c0*/  LDL.LU.64 R12, [R1+0xd90] ;  /* 0x000d9000010c7983 */ /* 0x000f220000300a00 */
[----:B------:R-:W4:Y:S01]  /*135d0*/  LDL.LU.64 R14, [R1+0xd98] ;  /* 0x000d9800010e7983 */ /* 0x000f220000300a00 */
[----:B--2---:R0:W-:Y:S03]  /*135e0*/  STL [R1+0x17f0], R3 ;  /* 0x0017f00301007387 */ /* 0x0041e60000100800 */
[----:B0-----:R-:W2:Y:S01]  /*135f0*/  LDL.LU.64 R2, [R1+0xd48] ;  /* 0x000d480001027983 */ /* 0x001ea20000300a00 */
[----:B-1----:R-:W2:Y:S02]  /*13600*/  LDL.LU.64 R16, [R1+0xda0] ;  /* 0x000da00001107983 */ /* 0x002ea40000300a00 */
[----:B---3--:R0:W-:Y:S02]  /*13610*/  STL [R1+0x140], R0 ;  /* 0x0001400001007387 */ /* 0x0081e40000100800 */
[----:B0-----:R0:W3:Y:S04]  /*13620*/  LDG.E.U16 R0, [R22.64] ;  /* 0x0000000416007981 */ /* 0x0010e8000c1e1500 */
[----:B0-----:R-:W3:Y:S04]  /*13630*/  LDL.LU.64 R22, [R1+0x18f0] ;  /* 0x0018f00001167983 */ /* 0x001ee80000300a00 */
[----:B-----5:R4:W5:Y:S04]  /*13640*/  LDG.E.U16 R9, [R8.64] ;  /* 0x0000000408097981 */ /* 0x020968000c1e1500 */
[----:B----4-:R0:W4:Y:S04]  /*13650*/  LDG.E.U16 R8, [R28.64] ;  /* 0x000000041c087981 */ /* 0x010128000c1e1500 */
[----:B0-----:R0:W4:Y:S04]  /*13660*/  LDG.E.U16 R28, [R14.64] ;  /* 0x000000040e1c7981 */ /* 0x001128000c1e1500 */
[----:B--2---:R1:W2:Y:S04]  /*13670*/  LDG.E.U16 R2, [R2.64] ;  /* 0x0000000402027981 */ /* 0x0042a8000c1e1500 */
[----:B0-----:R0:W2:Y:S04]  /*13680*/  LDG.E.U16 R15, [R16.64] ;  /* 0x00000004100f7981 */ /* 0x0010a8000c1e1500 */
[----:B-1----:R1:W2:Y:S04]  /*13690*/  LDG.E.U16 R3, [R10.64] ;  /* 0x000000040a037981 */ /* 0x0022a8000c1e1500 */
[----:B---3--:R3:W-:Y:S04]  /*136a0*/  STL [R1+0x13c], R0 ;  /* 0x00013c0001007387 */ /* 0x0087e80000100800 */
[----:B---3--:R3:W2:Y:S04]  /*136b0*/  LDG.E.U16 R0, [R22.64] ;  /* 0x0000000416007981 */ /* 0x0086a8000c1e1500 */
[----:B---3--:R-:W0:Y:S04]  /*136c0*/  LDL.LU.64 R22, [R1+0xda8] ;  /* 0x000da80001167983 */ /* 0x008e280000300a00 */
[----:B--2---:R2:W-:Y:S04]  /*136d0*/  STL [R1+0x1c8], R0 ;  /* 0x0001c80001007387 */ /* 0x0045e80000100800 */
[----:B--2---:R2:W3:Y:S04]  /*136e0*/  LDG.E.U16 R0, [R26.64] ;  /* 0x000000041a007981 */ /* 0x0044e8000c1e1500 */
[----:B0-----:R-:W4:Y:S04]  /*136f0*/  LDG.E.U16 R16, [R22.64] ;  /* 0x0000000416107981 */ /* 0x001f28000c1e1500 */
[----:B--2---:R-:W2:Y:S04]  /*13700*/  LDL.LU.64 R26, [R1+0xdb0] ;  /* 0x000db000011a7983 */ /* 0x004ea80000300a00 */
[----:B---3--:R0:W-:Y:S04]  /*13710*/  STL [R1+0x134], R0 ;  /* 0x0001340001007387 */ /* 0x0081e80000100800 */
[----:B0-----:R0:W3:Y:S04]  /*13720*/  LDG.E.U16 R0, [R6.64] ;  /* 0x0000000406007981 */ /* 0x0010e8000c1e1500 */
[----:B--2---:R2:W2:Y:S04]  /*13730*/  LDG.E.U16 R17, [R26.64] ;  /* 0x000000041a117981 */ /* 0x0044a8000c1e1500 */
        /* <DEDUP_REMOVED lines=29> */
[----:B0-----:R0:W2:Y:S04]  /*13910*/  LDG.E.U16 R0, [R4.64] ;  /* 0x0000000404007981 */ /* 0x0010a8000c1e1500 */
[----:B---3--:R-:W3:Y:S04]  /*13920*/  LDG.E.U16 R7, [R6.64] ;  /* 0x0000000406077981 */ /* 0x008ee8000c1e1500 */
[----:B0-----:R0:W3:Y:S04]  /*13930*/  LDG.E.U16 R5, [R18.64] ;  /* 0x0000000412057981 */ /* 0x0010e8000c1e1500 */
[----:B------:R1:W3:Y:S04]  /*13940*/  LDG.E.U16 R4, [R20.64] ;  /* 0x0000000414047981 */ /* 0x0002e8000c1e1500 */
[----:B0-----:R-:W3:Y:S01]  /*13950*/  LDL.LU.64 R18, [R1+0xdb8] ;  /* 0x000db80001127983 */ /* 0x001ee20000300a00 */
[----:B-1----:R-:W3:Y:S02]  /*13960*/  LDL.LU.64 R20, [R1+0xdc0] ;  /* 0x000dc00001147983 */ /* 0x002ee40000300a00 */
[----:B------:R0:W-:Y:S02]  /*13970*/  STL [R1+0x98], R2 ;  /* 0x0000980201007387 */ /* 0x0001e40000100800 */
[----:B0-----:R0:W5:Y:S04]  /*13980*/  LDG.E.U16 R2, [R24.64] ;  /* 0x0000000418027981 */ /* 0x001168000c1e1500 */
[----:B0-----:R-:W5:Y:S04]  /*13990*/  LDL.LU.64 R24, [R1+0xdc8] ;  /* 0x000dc80001187983 */ /* 0x001f680000300a00 */
[----:B--2---:R0:W-:Y:S01]  /*139a0*/  STL [R1+0x88], R0 ;  /* 0x0000880001007387 */ /* 0x0041e20000100800 */
[----:B----4-:R-:W-:Y:S02]  /*139b0*/  STL [R1+0x17a8], R28 ;  /* 0x0017a81c01007387 */ /* 0x010fe40000100800 */
[----:B------:R-:W2:Y:S02]  /*139c0*/  LDL.LU.64 R10, [R1+0xdd0] ;  /* 0x000dd000010a7983 */ /* 0x000ea40000300a00 */
[----:B------:R-:W-:Y:S01]  /*139d0*/  STL [R1+0x17ac], R15 ;  /* 0x0017ac0f01007387 */ /* 0x000fe20000100800 */
[----:B------:R-:W-:Y:S04]  /*139e0*/  STL [R1+0x17b0], R16 ;  /* 0x0017b01001007387 */ /* 0x000fe80000100800 */
[----:B0-----:R0:W4:Y:S04]  /*139f0*/  LDG.E.U16 R0, [R12.64] ;  /* 0x000000040c007981 */ /* 0x001128000c1e1500 */
[----:B0-----:R-:W4:Y:S01]  /*13a00*/  LDL.LU.64 R12, [R1+0xdd8] ;  /* 0x000dd800010c7983 */ /* 0x001f220000300a00 */
[----:B------:R-:W4:Y:S03]  /*13a10*/  LDL.LU.64 R26, [R1+0xdf0] ;  /* 0x000df000011a7983 */ /* 0x000f260000300a00 */
[----:B---3--:R0:W3:Y:S04]  /*13a20*/  LDG.E.U16 R18, [R18.64] ;  /* 0x0000000412127981 */ /* 0x0080e8000c1e1500 */
[----:B0-----:R5:W3:Y:S04]  /*13a30*/  LDG.E.U16 R19, [R20.64] ;  /* 0x0000000414137981 */ /* 0x001ae8000c1e1500 */
[----:B-----5:R0:W5:Y:S04]  /*13a40*/  LDG.E.U16 R20, [R24.64] ;  /* 0x0000000418147981 */ /* 0x020168000c1e1500 */
[----:B--2---:R1:W2:Y:S04]  /*13a50*/  LDG.E.U16 R21, [R10.64] ;  /* 0x000000040a157981 */ /* 0x0042a8000c1e1500 */
[----:B----4-:R4:W-:Y:S04]  /*13a60*/  STL.64 [R1+0x1890], R26 ;  /* 0x0018901a01007387 */ /* 0x0109e80000100a00 */
[----:B----4-:R-:W4:Y:S04]  /*13a70*/  LDL.LU.64 R26, [R1+0xde8] ;  /* 0x000de800011a7983 */ /* 0x010f280000300a00 */
[----:B----4-:R4:W-:Y:S04]  /*13a80*/  STL.64 [R1+0x1898], R26 ;  /* 0x0018981a01007387 */ /* 0x0109e80000100a00 */
[----:B----4-:R-:W4:Y:S01]  /*13a90*/  LDL.LU.64 R26, [R1+0xde0] ;  /* 0x000de000011a7983 */ /* 0x010f220000300a00 */
[----:B------:R0:W-:Y:S03]  /*13aa0*/  STL [R1+0x78], R7 ;  /* 0x0000780701007387 */ /* 0x0001e60000100800 */
[----:B0-----:R-:W2:Y:S01]  /*13ab0*/  LDL.LU.64 R6, [R1+0xdf8] ;  /* 0x000df80001067983 */ /* 0x001ea20000300a00 */
[----:B------:R-:W2:Y:S03]  /*13ac0*/  LDL.LU.64 R22, [R1+0xe30] ;  /* 0x000e300001167983 */ /* 0x000ea60000300a00 */
[----:B--2---:R0:W-:Y:S04]  /*13ad0*/  STL.64 [R1+0x1878], R22 ;  /* 0x0018781601007387 */ /* 0x0041e80000100a00 */
[----:B0-----:R-:W2:Y:S04]  /*13ae0*/  LDL.LU.64 R22, [R1+0xe10] ;  /* 0x000e100001167983 */ /* 0x001ea80000300a00 */
[----:B--2---:R0:W-:Y:S04]  /*13af0*/  STL.64 [R1+0x1880], R22 ;  /* 0x0018801601007387 */ /* 0x0041e80000100a00 */
[----:B0-----:R-:W2:Y:S04]  /*13b00*/  LDL.LU.64 R22, [R1+0xe08] ;  /* 0x000e080001167983 */ /* 0x001ea80000300a00 */
[----:B--2---:R0:W-:Y:S01]  /*13b10*/  STL.64 [R1+0x1888], R22 ;  /* 0x0018881601007387 */ /* 0x0041e20000100a00 */
[----:B------:R-:W-:Y:S03]  /*13b20*/  STL [R1+0x68], R9 ;  /* 0x0000680901007387 */ /* 0x000fe60000100800 */
[----:B0-----:R-:W2:Y:S01]  /*13b30*/  LDL.LU.64 R22, [R1+0xe00] ;  /* 0x000e000001167983 */ /* 0x001ea20000300a00 */
[----:B------:R-:W-:Y:S02]  /*13b40*/  STL [R1+0x58], R8 ;  /* 0x0000580801007387 */ /* 0x000fe40000100800 */
[----:B------:R0:W-:Y:S02]  /*13b50*/  STL [R1+0x17b4], R17 ;  /* 0x0017b41101007387 */ /* 0x0001e40000100800 */
[----:B------:R-:W-:Y:S01]  /*13b60*/  STL [R1+0x48], R5 ;  /* 0x0000480501007387 */ /* 0x000fe20000100800 */
[----:B0-----:R-:W2:Y:S01]  /*13b70*/  LDL.LU.64 R16, [R1+0xe28] ;  /* 0x000e280001107983 */ /* 0x001ea20000300a00 */
[----:B------:R-:W-:Y:S02]  /*13b80*/  STL [R1+0x38], R4 ;  /* 0x0000380401007387 */ /* 0x000fe40000100800 */
[----:B---3--:R-:W-:Y:S02]  /*13b90*/  STL [R1+0x17b8], R18 ;  /* 0x0017b81201007387 */ /* 0x008fe40000100800 */
[----:B------:R-:W-:Y:S01]  /*13ba0*/  STL [R1+0x28], R3 ;  /* 0x0000280301007387 */ /* 0x000fe20000100800 */
[----:B------:R0:W-:Y:S01]  /*13bb0*/  STL [R1+0x17bc], R19 ;  /* 0x0017bc1301007387 */ /* 0x0001e20000100800 */
[----:B------:R3:W-:Y:S03]  /*13bc0*/  STL [R1+0x18], R2 ;  /* 0x0000180201007387 */ /* 0x0007e60000100800 */
[----:B0-----:R-:W2:Y:S01]  /*13bd0*/  LDL.LU.64 R18, [R1+0xe20] ;  /* 0x000e200001127983 */ /* 0x001ea20000300a00 */
[----:B------:R0:W-:Y:S02]  /*13be0*/  STL [R1+0x8], R0 ;  /* 0x0000080001007387 */ /* 0x0001e40000100800 */
[----:B------:R-:W4:Y:S02]  /*13bf0*/  LDL.LU.64 R14, [R1+0xe38] ;  /* 0x000e3800010e7983 */ /* 0x000f240000300a00 */
[----:B------:R-:W4:Y:S01]  /*13c00*/  LDL.LU.64 R28, [R1+0xe40] ;  /* 0x000e4000011c7983 */ /* 0x000f220000300a00 */
[----:B---3--:R-:W3:Y:S01]  /*13c10*/  LDL.LU.64 R2, [R1+0xe48] ;  /* 0x000e480001027983 */ /* 0x008ee20000300a00 */
[----:B------:R-:W3:Y:S03]  /*13c20*/  LDL.LU.64 R24, [R1+0xe50] ;  /* 0x000e500001187983 */ /* 0x000ee60000300a00 */
[----:B0-----:R0:W3:Y:S01]  /*13c30*/  LDG.E.U16 R0, [R12.64] ;  /* 0x000000040c007981 */ /* 0x0010e2000c1e1500 */
[----:B-----5:R-:W-:Y:S02]  /*13c40*/  STL [R1+0x17c0], R20 ;  /* 0x0017c01401007387 */ /* 0x020fe40000100800 */
[----:B------:R-:W5:Y:S02]  /*13c50*/  LDL.LU.64 R8, [R1+0xe58] ;  /* 0x000e580001087983 */ /* 0x000f640000300a00 */
[----:B------:R-:W4:Y:S01]  /*13c60*/  LDL.LU.64 R4, [R1+0xe60] ;  /* 0x000e600001047983 */ /* 0x000f220000300a00 */
[----:B-1----:R-:W4:Y:S01]  /*13c70*/  LDL.LU.64 R10, [R1+0xe68] ;  /* 0x000e6800010a7983 */ /* 0x002f220000300a00 */
[----:B------:R1:W-:Y:S03]  /*13c80*/  STL [R1+0x17a4], R21 ;  /* 0x0017a41501007387 */ /* 0x0003e60000100800 */
[----:B-1----:R-:W5:Y:S01]  /*13c90*/  LDL.LU.64 R20, [R1+0xe18] ;  /* 0x000e180001147983 */ /* 0x002f620000300a00 */
[----:B0-----:R-:W5:Y:S03]  /*13ca0*/  LDL.LU.64 R12, [R1+0xe70] ;  /* 0x000e7000010c7983 */ /* 0x001f660000300a00 */
[----:B--2---:R0:W2:Y:S04]  /*13cb0*/  LDG.E.U16 R18, [R18.64] ;  /* 0x0000000412127981 */ /* 0x0040a8000c1e1500 */
[----:B0-----:R4:W2:Y:S04]  /*13cc0*/  LDG.E.U16 R19, [R16.64] ;  /* 0x0000000410137981 */ /* 0x0018a8000c1e1500 */
[----:B---3--:R0:W-:Y:S04]  /*13cd0*/  STL [R1+0x130], R0 ;  /* 0x0001300001007387 */ /* 0x0081e80000100800 */
[----:B----4-:R1:W3:Y:S04]  /*13ce0*/  LDG.E.U16 R17, [R14.64] ;  /* 0x000000040e117981 */ /* 0x0102e8000c1e1500 */
[----:B0-----:R0:W4:Y:S04]  /*13cf0*/  LDG.E.U16 R0, [R26.64] ;  /* 0x000000041a007981 */ /* 0x001128000c1e1500 */
[----:B-----5:R-:W5:Y:S04]  /*13d00*/  LDG.E.U16 R21, [R20.64] ;  /* 0x0000000414157981 */ /* 0x020f68000c1e1500 */
[----:B-1----:R1:W2:Y:S04]  /*13d10*/  LDG.E.U16 R14, [R28.64] ;  /* 0x000000041c0e7981 */ /* 0x0022a8000c1e1500 */
[----:B0-----:R-:W2:Y:S04]  /*13d20*/  LDL.LU.64 R26, [R1+0x1898] ;  /* 0x00189800011a7983 */ /* 0x001ea80000300a00 */
[----:B------:R0:W3:Y:S04]  /*13d30*/  LDG.E.U16 R15, [R2.64] ;  /* 0x00000004020f7981 */ /* 0x0000e8000c1e1500 */
[----:B-1----:R1:W3:Y:S04]  /*13d40*/  LDG.E.U16 R28, [R24.64] ;  /* 0x00000004181c7981 */ /* 0x0022e8000c1e1500 */
[----:B------:R1:W3:Y:S04]  /*13d50*/  LDG.E.U16 R29, [R8.64] ;  /* 0x00000004081d7981 */ /* 0x0002e8000c1e1500 */
[----:B0-----:R0:W3:Y:S04]  /*13d60*/  LDG.E.U16 R2, [R4.64] ;  /* 0x0000000404027981 */ /* 0x0010e8000c1e1500 */
[----:B------:R1:W3:Y:S04]  /*13d70*/  LDG.E.U16 R3, [R10.64] ;  /* 0x000000040a037981 */ /* 0x0002e8000c1e1500 */
[----:B0-----:R0:W3:Y:S04]  /*13d80*/  LDG.E.U16 R4, [R12.64] ;  /* 0x000000040c047981 */ /* 0x0010e8000c1e1500 */
[----:B----4-:R2:W-:Y:S04]  /*13d90*/  STL [R1+0x1c4], R0 ;  /* 0x0001c40001007387 */ /* 0x0105e80000100800 */
[----:B--2---:R2:W4:Y:S04]  /*13da0*/  LDG.E.U16 R0, [R26.64] ;  /* 0x000000041a007981 */ /* 0x004528000c1e1500 */
[----:B--2---:R-:W2:Y:S04]  /*13db0*/  LDL.LU.64 R26, [R1+0x1890] ;  /* 0x00189000011a7983 */ /* 0x004ea80000300a00 */
[----:B----4-:R2:W-:Y:S04]  /*13dc0*/  STL [R1+0x124], R0 ;  /* 0x0001240001007387 */ /* 0x0105e80000100800 */
[----:B--2---:R2:W4:Y:S04]  /*13dd0*/  LDG.E.U16 R0, [R26.64] ;  /* 0x000000041a007981 */ /* 0x004528000c1e1500 */
[----:B--2---:R-:W2:Y:S04]  /*13de0*/  LDL.LU.64 R26, [R1+0xe78] ;  /* 0x000e7800011a7983 */ /* 0x004ea80000300a00 */
[----:B----4-:R4:W-:Y:S04]  /*13df0*/  STL [R1+0x1c0], R0 ;  /* 0x0001c00001007387 */ /* 0x0109e80000100800 */
[----:B----4-:R4:W3:Y:S04]  /*13e00*/  LDG.E.U16 R0, [R6.64] ;  /* 0x0000000406007981 */ /* 0x0108e8000c1e1500 */
[----:B--2---:R2:W2:Y:S04]  /*13e10*/  LDG.E.U16 R5, [R26.64] ;  /* 0x000000041a057981 */ /* 0x0044a8000c1e1500 */
[----:B----4-:R-:W4:Y:S04]  /*13e20*/  LDL.LU.64 R6, [R1+0xe80] ;  /* 0x000e800001067983 */ /* 0x010f280000300a00 */
[----:B---3--:R3:W-:Y:S04]  /*13e30*/  STL [R1+0x118], R0 ;  /* 0x0001180001007387 */ /* 0x0087e80000100800 */
[----:B---3--:R3:W2:Y:S04]  /*13e40*/  LDG.E.U16 R0, [R22.64] ;  /* 0x0000000416007981 */ /* 0x0086a8000c1e1500 */
[----:B---3--:R-:W3:Y:S04]  /*13e50*/  LDL.LU.64 R22, [R1+0x1888] ;  /* 0x0018880001167983 */ /* 0x008ee80000300a00 */
[----:B--2---:R3:W-:Y:S04]  /*13e60*/  STL [R1+0x1bc], R0 ;  /* 0x0001bc0001007387 */ /* 0x0047e80000100800 */
[----:B---3--:R2:W3:Y:S04]  /*13e70*/  LDG.E.U16 R0, [R22.64] ;  /* 0x0000000416007981 */ /* 0x0084e8000c1e1500 */
[----:B--2---:R-:W2:Y:S04]  /*13e80*/  LDL.LU.64 R22, [R1+0x1880] ;  /* 0x0018800001167983 */ /* 0x004ea80000300a00 */
[----:B---3--:R2:W-:Y:S04]  /*13e90*/  STL [R1+0x10c], R0 ;  /* 0x00010c0001007387 */ /* 0x0085e80000100800 */
[----:B--2---:R2:W3:Y:S04]  /*13ea0*/  LDG.E.U16 R0, [R22.64] ;  /* 0x0000000416007981 */ /* 0x0044e8000c1e1500 */
[----:B--2---:R-:W2:Y:S04]  /*13eb0*/  LDL.LU.64 R22, [R1+0x1878] ;  /* 0x0018780001167983 */ /* 0x004ea80000300a00 */
[----:B--2---:R2:W3:Y:S04]  /*13ec0*/  LDG.E.U16 R16, [R22.64] ;  /* 0x0000000416107981 */ /* 0x0044e8000c1e1500 */
[----:B--2---:R-:W2:Y:S04]  /*13ed0*/  LDL.LU.64 R22, [R1+0xea0] ;  /* 0x000ea00001167983 */ /* 0x004ea80000300a00 */
[----:B--2---:R2:W-:Y:S04]  /*13ee0*/  STL.64 [R1+0x1860], R22 ;  /* 0x0018601601007387 */ /* 0x0045e80000100a00 */
[----:B--2---:R-:W2:Y:S04]  /*13ef0*/  LDL.LU.64 R22, [R1+0xe98] ;  /* 0x000e980001167983 */ /* 0x004ea80000300a00 */
[----:B--2---:R2:W-:Y:S04]  /*13f00*/  STL.64 [R1+0x1868], R22 ;  /* 0x0018681601007387 */ /* 0x0045e80000100a00 */
[----:B--2---:R-:W2:Y:S04]  /*13f10*/  LDL.LU.64 R22, [R1+0xe90] ;  /* 0x000e900001167983 */ /* 0x004ea80000300a00 */
[----:B--2---:R2:W-:Y:S04]  /*13f20*/  STL.64 [R1+0x1870], R22 ;  /* 0x0018701601007387 */ /* 0x0045e80000100a00 */
[----:B--2---:R-:W2:Y:S01]  /*13f30*/  LDL.LU.64 R22, [R1+0xe88] ;  /* 0x000e880001167983 */ /* 0x004ea20000300a00 */
[----:B-1----:R-:W2:Y:S02]  /*13f40*/  LDL.LU.64 R24, [R1+0xeb0] ;  /* 0x000eb00001187983 */ /* 0x002ea40000300a00 */
[----:B------:R-:W3:Y:S02]  /*13f50*/  LDL.LU.64 R8, [R1+0xeb8] ;  /* 0x000eb80001087983 */ /* 0x000ee40000300a00 */
[----:B------:R-:W3:Y:S01]  /*13f60*/  LDL.LU.64 R10, [R1+0xec0] ;  /* 0x000ec000010a7983 */ /* 0x000ee20000300a00 */
[----:B0-----:R-:W3:Y:S04]  /*13f70*/  LDL.LU.64 R12, [R1+0xed0] ;  /* 0x000ed000010c7983 */ /* 0x001ee80000300a00 */
[----:B--2---:R0:W2:Y:S04]  /*13f80*/  LDG.E.U16 R24, [R24.64] ;  /* 0x0000000418187981 */ /* 0x0040a8000c1e1500 */
[----:B---3--:R1:W-:Y:S04]  /*13f90*/  STL.64 [R1+0x1858], R12 ;  /* 0x0018580c01007387 */ /* 0x0083e80000100a00 */
[----:B0-----:R-:W3:Y:S04]  /*13fa0*/  LDG.E.U16 R25, [R8.64] ;  /* 0x0000000408197981 */ /* 0x001ee8000c1e1500 */
[----:B-1----:R-:W2:Y:S01]  /*13fb0*/  LDL.LU.64 R12, [R1+0xec8] ;  /* 0x000ec800010c7983 */ /* 0x002ea20000300a00 */
[----:B------:R-:W2:Y:S02]  /*13fc0*/  LDL.LU.64 R26, [R1+0xed8] ;  /* 0x000ed800011a7983 */ /* 0x000ea40000300a00 */
[----:B------:R4:W-:Y:S02]  /*13fd0*/  STL [R1+0x1b8], R0 ;  /* 0x0001b80001007387 */ /* 0x0009e40000100800 */
[----:B-----5:R0:W-:Y:S01]  /*13fe0*/  STL [R1+0x100], R21 ;  /* 0x0001001501007387 */ /* 0x0201e20000100800 */
[----:B----4-:R1:W4:Y:S04]  /*13ff0*/  LDG.E.U16 R0, [R6.64] ;  /* 0x0000000406007981 */ /* 0x010328000c1e1500 */
[----:B0-----:R-:W5:Y:S04]  /*14000*/  LDL.LU.64 R20, [R1+0xf00] ;  /* 0x000f000001147983 */ /* 0x001f680000300a00 */
[----:B--2---:R-:W2:Y:S04]  /*14010*/  LDG.E.U16 R26, [R26.64] ;  /* 0x000000041a1a7981 */ /* 0x004ea8000c1e1500 */
[----:B-----5:R0:W-:Y:S04]  /*14020*/  STL.64 [R1+0x1850], R20 ;  /* 0x0018501401007387 */ /* 0x0201e80000100a00 */
[----:B0-----:R-:W5:Y:S01]  /*14030*/  LDL.LU.64 R20, [R1+0xee0] ;  /* 0x000ee00001147983 */ /* 0x001f620000300a00 */
[----:B------:R-:W-:Y:S02]  /*14040*/  STL [R1+0xe4], R19 ;  /* 0x0000e41301007387 */ /* 0x000fe40000100800 */
[----:B------:R0:W-:Y:S02]  /*14050*/  STL [R1+0xf4], R18 ;  /* 0x0000f41201007387 */ /* 0x0001e40000100800 */
[----:B0-----:R-:W2:Y:S01]  /*14060*/  LDL.LU.64 R18, [R1+0xf08] ;  /* 0x000f080001127983 */ /* 0x001ea20000300a00 */
[----:B------:R-:W-:Y:S02]  /*14070*/  STL [R1+0xc4], R17 ;  /* 0x0000c41101007387 */ /* 0x000fe40000100800 */
[----:B------:R0:W-:Y:S02]  /*14080*/  STL [R1+0xd4], R16 ;  /* 0x0000d41001007387 */ /* 0x0001e40000100800 */
[----:B0-----:R-:W3:Y:S01]  /*14090*/  LDL.LU.64 R16, [R1+0xf10] ;  /* 0x000f100001107983 */ /* 0x001ee20000300a00 */
[----:B------:R-:W-:Y:S02]  /*140a0*/  STL [R1+0xa4], R15 ;  /* 0x0000a40f01007387 */ /* 0x000fe40000100800 */
[----:B------:R0:W-:Y:S02]  /*140b0*/  STL [R1+0xb4], R14 ;  /* 0x0000b40e01007387 */ /* 0x0001e40000100800 */
[----:B0-----:R-:W5:Y:S01]  /*140c0*/  LDL.LU.64 R14, [R1+0xf18] ;  /* 0x000f1800010e7983 */ /* 0x001f620000300a00 */
        /* <DEDUP_REMOVED lines=9> */
[----:B-1----:R-:W5:Y:S02]  /*14160*/  LDL.LU.64 R6, [R1+0xf38] ;  /* 0x000f380001067983 */ /* 0x002f640000300a00 */
[----:B----4-:R0:W-:Y:S02]  /*14170*/  STL [R1+0x34], R0 ;  /* 0x0000340001007387 */ /* 0x0101e40000100800 */
[----:B0-----:R0:W4:Y:S04]  /*14180*/  LDG.E.U16 R0, [R22.64] ;  /* 0x0000000416007981 */ /* 0x001128000c1e1500 */
[----:B0-----:R-:W4:Y:S04]  /*14190*/  LDL.LU.64 R22, [R1+0x1870] ;  /* 0x0018700001167983 */ /* 0x001f280000300a00 */
[----:B--2---:R0:W2:Y:S04]  /*141a0*/  LDG.E.U16 R18, [R18.64] ;  /* 0x0000000412127981 */ /* 0x0040a8000c1e1500 */
[----:B---3--:R1:W3:Y:S04]  /*141b0*/  LDG.E.U16 R16, [R16.64] ;  /* 0x0000000410107981 */ /* 0x0082e8000c1e1500 */
[----:B-----5:R5:W2:Y:S04]  /*141c0*/  LDG.E.U16 R15, [R14.64] ;  /* 0x000000040e0f7981 */ /* 0x020aa8000c1e1500 */
[----:B------:R0:W2:Y:S04]  /*141d0*/  LDG.E.U16 R28, [R28.64] ;  /* 0x000000041c1c7981 */ /* 0x0000a8000c1e1500 */
[----:B------:R0:W2:Y:S04]  /*141e0*/  LDG.E.U16 R3, [R2.64] ;  /* 0x0000000402037981 */ /* 0x0000a8000c1e1500 */
[----:B0-----:R0:W2:Y:S04]  /*141f0*/  LDG.E.U16 R2, [R4.64] ;  /* 0x0000000404027981 */ /* 0x0010a8000c1e1500 */
[----:B----4-:R4:W-:Y:S04]  /*14200*/  STL [R1+0x24], R0 ;  /* 0x0000240001007387 */ /* 0x0109e80000100800 */
[----:B----4-:R4:W2:Y:S04]  /*14210*/  LDG.E.U16 R0, [R22.64] ;  /* 0x0000000416007981 */ /* 0x0108a8000c1e1500 */
[----:B----4-:R-:W4:Y:S04]  /*14220*/  LDL.LU.64 R22, [R1+0x1868] ;  /* 0x0018680001167983 */ /* 0x010f280000300a00 */
[----:B--2---:R4:W-:Y:S04]  /*14230*/  STL [R1+0x14], R0 ;  /* 0x0000140001007387 */ /* 0x0049e80000100800 */
[----:B----4-:R2:W4:Y:S04]  /*14240*/  LDG.E.U16 R0, [R22.64] ;  /* 0x0000000416007981 */ /* 0x010528000c1e1500 */
[----:B--2---:R-:W2:Y:S04]  /*14250*/  LDL.LU.64 R22, [R1+0x1860] ;  /* 0x0018600001167983 */ /* 0x004ea80000300a00 */
[----:B--2---:R-:W2:Y:S04]  /*14260*/  LDG.E.U16 R22, [R22.64] ;  /* 0x0000000416167981 */ /* 0x004ea8000c1e1500 */
[----:B--2---:R2:W-:Y:S04]  /*14270*/  STL [R1+0x1790], R22 ;  /* 0x0017901601007387 */ /* 0x0045e80000100800 */
[----:B--2---:R-:W2:Y:S04]  /*14280*/  LDL.LU.64 R22, [R1+0xea8] ;  /* 0x000ea80001167983 */ /* 0x004ea80000300a00 */
[----:B--2---:R-:W2:Y:S04]  /*14290*/  LDG.E.U16 R23, [R22.64] ;  /* 0x0000000416177981 */ /* 0x004ea8000c1e1500 */
[----:B--2---:R2:W-:Y:S04]  /*142a0*/  STL [R1+0x1794], R23 ;  /* 0x0017941701007387 */ /* 0x0045e80000100800 */
[----:B--2---:R-:W2:Y:S01]  /*142b0*/  LDL.LU.64 R22, [R1+0xef8] ;  /* 0x000ef80001167983 */ /* 0x004ea20000300a00 */
[----:B------:R-:W-:Y:S02]  /*142c0*/  STL [R1+0x1798], R24 ;  /* 0x0017981801007387 */ /* 0x000fe40000100800 */
[----:B------:R0:W-:Y:S02]  /*142d0*/  STL [R1+0x179c], R25 ;  /* 0x00179c1901007387 */ /* 0x0001e40000100800 */
[----:B0-----:R-:W3:Y:S01]  /*142e0*/  LDL.LU.64 R24, [R1+0xef0] ;  /* 0x000ef00001187983 */ /* 0x001ee20000300a00 */
[----:B----4-:R0:W-:Y:S02]  /*142f0*/  STL [R1+0x4], R0 ;  /* 0x0000040001007387 */ /* 0x0101e40000100800 */
[----:B------:R-:W5:Y:S01]  /*14300*/  LDL.LU.64 R8, [R1+0xf40] ;  /* 0x000f400001087983 */ /* 0x000f620000300a00 */
[----:B0-----:R0:W4:Y:S04]  /*14310*/  LDG.E.U16 R0, [R10.64] ;  /* 0x000000040a007981 */ /* 0x001128000c1e1500 */
[----:B0-----:R-:W4:Y:S04]  /*14320*/  LDL.LU.64 R10, [R1+0xf48] ;  /* 0x000f4800010a7983 */ /* 0x001f280000300a00 */
[----:B--2---:R-:W2:Y:S04]  /*14330*/  LDG.E.U16 R23, [R22.64] ;  /* 0x0000000416177981 */ /* 0x004ea8000c1e1500 */
[----:B---3--:R-:W3:Y:S04]  /*14340*/  LDG.E.U16 R25, [R24.64] ;  /* 0x0000000418197981 */ /* 0x008ee8000c1e1500 */
[----:B-----5:R0:W5:Y:S04]  /*14350*/  LDG.E.U16 R14, [R8.64] ;  /* 0x00000004080e7981 */ /* 0x020168000c1e1500 */
[----:B----4-:R4:W-:Y:S04]  /*14360*/  STL [R1+0x160], R0 ;  /* 0x0001600001007387 */ /* 0x0109e80000100800 */
[----:B----4-:R4:W2:Y:S04]  /*14370*/  LDG.E.U16 R0, [R12.64] ;  /* 0x000000040c007981 */ /* 0x0108a8000c1e1500 */
[----:B------:R0:W3:Y:S04]  /*14380*/  LDG.E.U16 R29, [R10.64] ;  /* 0x000000040a1d7981 */ /* 0x0000e8000c1e1500 */
[----:B----4-:R-:W4:Y:S04]  /*14390*/  LDL.LU.64 R12, [R1+0x1858] ;  /* 0x00185800010c7983 */ /* 0x010f280000300a00 */
[----:B--2---:R4:W-:Y:S04]  /*143a0*/  STL [R1+0x158], R0 ;  /* 0x0001580001007387 */ /* 0x0049e80000100800 */
[----:B----4-:R2:W4:Y:S04]  /*143b0*/  LDG.E.U16 R0, [R12.64] ;  /* 0x000000040c007981 */ /* 0x010528000c1e1500 */
[----:B--2---:R-:W2:Y:S01]  /*143c0*/  LDL.LU.64 R12, [R1+0xf50] ;  /* 0x000f5000010c7983 */ /* 0x004ea20000300a00 */
[----:B------:R0:W-:Y:S03]  /*143d0*/  STL [R1+0x17a0], R26 ;  /* 0x0017a01a01007387 */ /* 0x0001e60000100800 */
[----:B0-----:R-:W3:Y:S04]  /*143e0*/  LDL.LU.64 R26, [R1+0xee8] ;  /* 0x000ee800011a7983 */ /* 0x001ee80000300a00 */
[----:B----4-:R0:W-:Y:S04]  /*143f0*/  STL [R1+0x150], R0 ;  /* 0x0001500001007387 */ /* 0x0101e80000100800 */
[----:B0-----:R0:W4:Y:S04]  /*14400*/  LDG.E.U16 R0, [R20.64] ;  /* 0x0000000414007981 */ /* 0x001128000c1e1500 */
[----:B--2---:R2:W2:Y:S04]  /*14410*/  LDG.E.U16 R19, [R12.64] ;  /* 0x000000040c137981 */ /* 0x0044a8000c1e1500 */
[----:B0-----:R-:W2:Y:S04]  /*14420*/  LDL.LU.64 R20, [R1+0x1850] ;  /* 0x0018500001147983 */ /* 0x001ea80000300a00 */
[----:B---3--:R-:W3:Y:S04]  /*14430*/  LDG.E.U16 R27, [R26.64] ;  /* 0x000000041a1b7981 */ /* 0x008ee8000c1e1500 */
[----:B----4-:R0:W-:Y:S04]  /*14440*/  STL [R1+0x1b4], R0 ;  /* 0x0001b40001007387 */ /* 0x0101e80000100800 */
[----:B--2---:R-:W2:Y:S04]  /*14450*/  LDG.E.U16 R21, [R20.64] ;  /* 0x0000000414157981 */ /* 0x004ea8000c1e1500 */
[----:B---3--:R3:W-:Y:S04]  /*14460*/  STL [R1+0x1b0], R27 ;  /* 0x0001b01b01007387 */ /* 0x0087e80000100800 */
[----:B0-----:R0:W4:Y:S04]  /*14470*/  LDG.E.U16 R0, [R6.64] ;  /* 0x0000000406007981 */ /* 0x001128000c1e1500 */
[----:B---3--:R-:W3:Y:S04]  /*14480*/  LDL.LU.64 R26, [R1+0xf80] ;  /* 0x000f8000011a7983 */ /* 0x008ee80000300a00 */
[----:B---3--:R3:W-:Y:S04]  /*14490*/  STL.64 [R1+0x1828], R26 ;  /* 0x0018281a01007387 */ /* 0x0087e80000100a00 */
        /* <DEDUP_REMOVED lines=8> */
[----:B---3--:R-:W3:Y:S01]  /*14520*/  LDL.LU.64 R26, [R1+0xf58] ;  /* 0x000f5800011a7983 */ /* 0x008ee20000300a00 */
[----:B------:R0:W-:Y:S03]  /*14530*/  STL [R1+0x1ac], R25 ;  /* 0x0001ac1901007387 */ /* 0x0001e60000100800 */
[----:B0-----:R-:W3:Y:S01]  /*14540*/  LDL.LU.64 R24, [R1+0xf88] ;  /* 0x000f880001187983 */ /* 0x001ee20000300a00 */
[----:B------:R0:W-:Y:S03]  /*14550*/  STL [R1+0x1a8], R23 ;  /* 0x0001a81701007387 */ /* 0x0001e60000100800 */
[----:B0-----:R-:W3:Y:S01]  /*14560*/  LDL.LU.64 R22, [R1+0xf90] ;  /* 0x000f900001167983 */ /* 0x001ee20000300a00 */
[----:B--2---:R0:W-:Y:S03]  /*14570*/  STL [R1+0x1a4], R21 ;  /* 0x0001a41501007387 */ /* 0x0041e60000100800 */
[----:B0-----:R-:W2:Y:S01]  /*14580*/  LDL.LU.64 R20, [R1+0xf98] ;  /* 0x000f980001147983 */ /* 0x001ea20000300a00 */
[----:B------:R0:W-:Y:S03]  /*14590*/  STL [R1+0x1a0], R18 ;  /* 0x0001a01201007387 */ /* 0x0001e60000100800 */
[----:B0-----:R-:W2:Y:S01]  /*145a0*/  LDL.LU R18, [R1+0x33c] ;  /* 0x00033c0001127983 */ /* 0x001ea20000300800 */
[----:B-1----:R-:W2:Y:S02]  /*145b0*/  LDL.LU R17, [R1+0x334] ;  /* 0x0003340001117983 */ /* 0x002ea40000300800 */
[----:B------:R0:W-:Y:S02]  /*145c0*/  STL [R1+0x19c], R16 ;  /* 0x00019c1001007387 */ /* 0x0001e40000100800 */
[----:B0-----:R-:W2:Y:S01]  /*145d0*/  LDL.LU R16, [R1+0x324] ;  /* 0x0003240001107983 */ /* 0x001ea20000300800 */
[----:B------:R0:W-:Y:S03]  /*145e0*/  STL [R1+0x198], R15 ;  /* 0x0001980f01007387 */ /* 0x0001e60000100800 */
[----:B0-----:R-:W2:Y:S01]  /*145f0*/  LDL.LU R15, [R1+0x31c] ;  /* 0x00031c00010f7983 */ /* 0x001ea20000300800 */
[----:B------:R0:W-:Y:S03]  /*14600*/  STL [R1+0x194], R28 ;  /* 0x0001941c01007387 */ /* 0x0001e60000100800 */
[----:B0-----:R-:W2:Y:S01]  /*14610*/  LDL.LU R28, [R1+0x314] ;  /* 0x00031400011c7983 */ /* 0x001ea20000300800 */
[----:B------:R0:W-:Y:S03]  /*14620*/  STL [R1+0x190], R3 ;  /* 0x0001900301007387 */ /* 0x0001e60000100800 */
[----:B0-----:R-:W2:Y:S01]  /*14630*/  LDL.LU R3, [R1+0x304] ;  /* 0x0003040001037983 */ /* 0x001ea20000300800 */
[----:B------:R-:W2:Y:S02]  /*14640*/  LDL.LU R4, [R1+0x2fc] ;  /* 0x0002fc0001047983 */ /* 0x000ea40000300800 */
[----:B------:R-:W2:Y:S02]  /*14650*/  LDL.LU R5, [R1+0x2f4] ;  /* 0x0002f40001057983 */ /* 0x000ea40000300800 */
[----:B------:R0:W-:Y:S02]  /*14660*/  STL [R1+0x18c], R2 ;  /* 0x00018c0201007387 */ /* 0x0001e40000100800 */
[----:B0-----:R-:W2:Y:S01]  /*14670*/  LDL.LU R2, [R1+0x2e4] ;  /* 0x0002e40001027983 */ /* 0x001ea20000300800 */
[----:B------:R-:W2:Y:S02]  /*14680*/  LDL.LU R6, [R1+0x2d8] ;  /* 0x0002d80001067983 */ /* 0x000ea40000300800 */
[----:B------:R-:W2:Y:S02]  /*14690*/  LDL.LU R7, [R1+0x2c4] ;  /* 0x0002c40001077983 */ /* 0x000ea40000300800 */
[----:B------:R-:W2:Y:S01]  /*146a0*/  LDL.LU R8, [R1+0x2b8] ;  /* 0x0002b80001087983 */ /* 0x000ea20000300800 */
[----:B------:R-:W2:Y:S01]  /*146b0*/  LDL.LU R9, [R1+0x2a4] ;  /* 0x0002a40001097983 */ /* 0x000ea20000300800 */
[----:B----4-:R0:W-:Y:S02]  /*146c0*/  STL [R1+0x188], R0 ;  /* 0x0001880001007387 */ /* 0x0101e40000100800 */
[----:B------:R-:W4:Y:S01]  /*146d0*/  LDL.LU R11, [R1+0x298] ;  /* 0x00029800010b7983 */ /* 0x000f220000300800 */
[----:B0-----:R-:W2:Y:S01]  /*146e0*/  LDL.LU R0, [R1+0x284] ;  /* 0x0002840001007983 */ /* 0x001ea20000300800 */
[----:B------:R-:W2:Y:S02]  /*146f0*/  LDL.LU R12, [R1+0x278] ;  /* 0x00027800010c7983 */ /* 0x000ea40000300800 */
[----:B------:R-:W2:Y:S02]  /*14700*/  LDL.LU R13, [R1+0x264] ;  /* 0x00026400010d7983 */ /* 0x000ea40000300800 */
[----:B-----5:R0:W-:Y:S02]  /*14710*/  STL [R1+0x184], R14 ;  /* 0x0001840e01007387 */ /* 0x0201e40000100800 */
[----:B0-----:R-:W5:Y:S01]  /*14720*/  LDL.LU R14, [R1+0x258] ;  /* 0x00025800010e7983 */ /* 0x001f620000300800 */
[----:B------:R3:W-:Y:S03]  /*14730*/  STL [R1+0x180], R29 ;  /* 0x0001801d01007387 */ /* 0x0007e60000100800 */
[----:B---3--:R0:W3:Y:S04]  /*14740*/  LDG.E.U16 R29, [R26.64] ;  /* 0x000000041a1d7981 */ /* 0x0080e8000c1e1500 */
[----:B0-----:R-:W2:Y:S01]  /*14750*/  LDL.LU.64 R26, [R1+0x1848] ;  /* 0x00184800011a7983 */ /* 0x001ea20000300a00 */
[----:B------:R2:W-:Y:S03]  /*14760*/  STL [R1+0x17c], R19 ;  /* 0x00017c1301007387 */ /* 0x0005e60000100800 */
[----:B------:R-:W0:Y:S04]  /*14770*/  S2R R10, SR_TID.X ;  /* 0x00000000000a7919 */ /* 0x000e280000002100 */
[----:B------:R-:W3:Y:S04]  /*14780*/  LDG.E.U16 R24, [R24.64] ;  /* 0x0000000418187981 */ /* 0x000ee8000c1e1500 */
[----:B--2---:R1:W2:Y:S04]  /*14790*/  LDG.E.U16 R19, [R26.64] ;  /* 0x000000041a137981 */ /* 0x0042a8000c1e1500 */
[----:B-1----:R-:W2:Y:S01]  /*147a0*/  LDL.LU.64 R26, [R1+0x1840] ;  /* 0x00184000011a7983 */ /* 0x002ea20000300a00 */
[----:B---3--:R2:W-:Y:S03]  /*147b0*/  STL [R1+0x178], R29 ;  /* 0x0001781d01007387 */ /* 0x0085e60000100800 */
[----:B--2---:R1:W2:Y:S04]  /*147c0*/  LDG.E.U16 R29, [R26.64] ;  /* 0x000000041a1d7981 */ /* 0x0042a8000c1e1500 */
[----:B-1----:R-:W3:Y:S01]  /*147d0*/  LDL.LU.64 R26, [R1+0x1838] ;  /* 0x00183800011a7983 */ /* 0x002ee20000300a00 */
[----:B------:R3:W-:Y:S03]  /*147e0*/  STL [R1+0x174], R19 ;  /* 0x0001741301007387 */ /* 0x0007e60000100800 */
[----:B---3--:R1:W3:Y:S04]  /*147f0*/  LDG.E.U16 R19, [R26.64] ;  /* 0x000000041a137981 */ /* 0x0082e8000c1e1500 */
[----:B-1----:R-:W4:Y:S01]  /*14800*/  LDL.LU.64 R26, [R1+0x1830] ;  /* 0x00183000011a7983 */ /* 0x002f220000300a00 */
[----:B--2---:R-:W-:Y:S03]  /*14810*/  STL [R1+0x170], R29 ;  /* 0x0001701d01007387 */ /* 0x004fe60000100800 */
[----:B---3--:R4:W-:Y:S04]  /*14820*/  STL [R1+0x16c], R19 ;  /* 0x00016c1301007387 */ /* 0x0089e80000100800 */
[----:B----4-:R1:W2:Y:S04]  /*14830*/  LDG.E.U16 R19, [R26.64] ;  /* 0x000000041a137981 */ /* 0x0102a8000c1e1500 */
[----:B-1----:R-:W3:Y:S01]  /*14840*/  LDL.LU.64 R26, [R1+0x1828] ;  /* 0x00182800011a7983 */ /* 0x002ee20000300a00 */
[----:B0-----:R-:W-:-:S04]  /*14850*/  LOP3.LUT R10, R10, 0x7f, RZ, 0xc0, !PT ;  /* 0x0000007f0a0a7812 */ /* 0x001fc800078ec0ff */
[----:B------:R-:W-:Y:S01]  /*14860*/  SHF.L.U32 R29, R10, 0x1, RZ ;  /* 0x000000010a1d7819 */ /* 0x000fe200000006ff */
[----:B---3--:R0:W3:Y:S04]  /*14870*/  LDG.E.U16 R26, [R26.64] ;  /* 0x000000041a1a7981 */ /* 0x0080e8000c1e1500 */
[----:B0-----:R-:W4:Y:S04]  /*14880*/  LDG.E.U16 R27, [R20.64] ;  /* 0x00000004141b7981 */ /* 0x001f28000c1e1500 */
[----:B------:R-:W-:Y:S01]  /*14890*/  STL [R1+0x1818], R29 ;  /* 0x0018181d01007387 */ /* 0x000fe20000100800 */
[----:B--2---:R0:W-:Y:S01]  /*148a0*/  STL [R1+0x168], R19 ;  /* 0x0001681301007387 */ /* 0x0041e20000100800 */
[----:B------:R-:W-:-:S02]  /*148b0*/  LOP3.LUT R10, R29, 0x30, RZ, 0x3c, !PT ;  /* 0x000000301d0a7812 */ /* 0x000fc400078e3cff */
[----:B0-----:R-:W2:Y:S04]  /*148c0*/  LDG.E.U16 R19, [R22.64] ;  /* 0x0000000416137981 */ /* 0x001ea8000c1e1500 */
[----:B----4-:R-:W-:Y:S01]  /*148d0*/  STL [R1+0x1778], R27 ;  /* 0x0017781b01007387 */ /* 0x010fe20000100800 */
[----:B------:R-:W4:Y:S03]  /*148e0*/  LDL.LU R29, [R1+0x228] ;  /* 0x00022800011d7983 */ /* 0x000f260000300800 */
[----:B----4-:R0:W-:Y:S04]  /*148f0*/  STL [R1+0x181c], R29 ;  /* 0x00181c1d01007387 */ /* 0x0101e80000100800 */
[----:B0-----:R-:W4:Y:S04]  /*14900*/  LDL.LU R29, [R1+0x234] ;  /* 0x00023400011d7983 */ /* 0x001f280000300800 */
[----:B----4-:R0:W-:Y:S04]  /*14910*/  STL [R1+0x1820], R29 ;  /* 0x0018201d01007387 */ /* 0x0101e80000100800 */
[----:B0-----:R-:W4:Y:S04]  /*14920*/  LDL.LU R29, [R1+0x240] ;  /* 0x00024000011d7983 */ /* 0x001f280000300800 */
[----:B------:R-:W-:Y:S01]  /*14930*/  STS.U16 [R10+0x4300], R18 ;  /* 0x004300120a007388 */ /* 0x000fe20000000400 */
[----:B------:R-:W-:Y:S02]  /*14940*/  STS.U16 [R10+0x4b00], R17 ;  /* 0x004b00110a007388 */ /* 0x000fe40000000400 */
[----:B------:R-:W-:Y:S02]  /*14950*/  STS.U16 [R10+0x5300], R16 ;  /* 0x005300100a007388 */ /* 0x000fe40000000400 */
[----:B------:R-:W-:Y:S01]  /*14960*/  STS.U16 [R10+0x5b00], R15 ;  /* 0x005b000f0a007388 */ /* 0x000fe20000000400 */
        /* <DEDUP_REMOVED lines=13> */
[----:B-----5:R-:W-:Y:S03]  /*14a40*/  STS.U16 [R10+0xcb00], R14 ;  /* 0x00cb000e0a007388 */ /* 0x020fe60000000400 */
[----:B----4-:R0:W-:Y:S01]  /*14a50*/  STL [R1+0x1824], R29 ;  /* 0x0018241d01007387 */ /* 0x0101e20000100800 */
[----:B---3--:R1:W-:Y:S03]  /*14a60*/  STL [R1+0x164], R26 ;  /* 0x0001641a01007387 */ /* 0x0083e60000100800 */
[----:B0-----:R-:W3:Y:S01]  /*14a70*/  LDL.LU R29, [R1+0x24c] ;  /* 0x00024c00011d7983 */ /* 0x001ee20000300800 */
[----:B------:R0:W-:Y:S02]  /*14a80*/  STL [R1+0x15c], R24 ;  /* 0x00015c1801007387 */ /* 0x0001e40000100800 */
[----:B------:R-:W4:Y:S02]  /*14a90*/  LDL.LU R9, [R1+0x21c] ;  /* 0x00021c0001097983 */ /* 0x000f240000300800 */
[----:B------:R-:W5:Y:S01]  /*14aa0*/  LDL.LU R11, [R1+0x210] ;  /* 0x00021000010b7983 */ /* 0x000f620000300800 */
[----:B------:R-:W4:Y:S01]  /*14ab0*/  LDL.LU R0, [R1+0x204] ;  /* 0x0002040001007983 */ /* 0x000f220000300800 */
[----:B--2---:R2:W-:Y:S02]  /*14ac0*/  STL [R1+0x154], R19 ;  /* 0x0001541301007387 */ /* 0x0045e40000100800 */
[----:B------:R-:W4:Y:S02]  /*14ad0*/  LDL.LU R12, [R1+0x1f0] ;  /* 0x0001f000010c7983 */ /* 0x000f240000300800 */
[----:B------:R-:W4:Y:S01]  /*14ae0*/  LDL.LU R13, [R1+0x1e8] ;  /* 0x0001e800010d7983 */ /* 0x000f220000300800 */
[----:B------:R-:W4:Y:S01]  /*14af0*/  LDL.LU R14, [R1+0x1e4] ;  /* 0x0001e400010e7983 */ /* 0x000f220000300800 */
[----:B------:R-:W4:Y:S02]  /*14b00*/  LDL.LU R27, [R1+0x1e0] ;  /* 0x0001e000011b7983 */ /* 0x000f240000300800 */
[----:B-1----:R-:W4:Y:S02]  /*14b10*/  LDL.LU R26, [R1+0x1dc] ;  /* 0x0001dc00011a7983 */ /* 0x002f240000300800 */
[----:B------:R-:W4:Y:S01]  /*14b20*/  LDL.LU R25, [R1+0x1d8] ;  /* 0x0001d80001197983 */ /* 0x000f220000300800 */
[----:B0-----:R-:W4:Y:S01]  /*14b30*/  LDL.LU R24, [R1+0x1d4] ;  /* 0x0001d40001187983 */ /* 0x001f220000300800 */
[----:B------:R-:W4:Y:S02]  /*14b40*/  LDL.LU R23, [R1+0x1d0] ;  /* 0x0001d00001177983 */ /* 0x000f240000300800 */
[----:B------:R-:W4:Y:S02]  /*14b50*/  LDL.LU R22, [R1+0xf0] ;  /* 0x0000f00001167983 */ /* 0x000f240000300800 */
[----:B------:R-:W4:Y:S01]  /*14b60*/  LDL.LU R21, [R1+0xe0] ;  /* 0x0000e00001157983 */ /* 0x000f220000300800 */
[----:B------:R-:W4:Y:S01]  /*14b70*/  LDL.LU R20, [R1+0xd0] ;  /* 0x0000d00001147983 */ /* 0x000f220000300800 */
[----:B--2---:R-:W5:Y:S02]  /*14b80*/  LDL.LU R19, [R1+0xc0] ;  /* 0x0000c00001137983 */ /* 0x004f640000300800 */
[----:B------:R-:W5:Y:S02]  /*14b90*/  LDL.LU R18, [R1+0xb0] ;  /* 0x0000b00001127983 */ /* 0x000f640000300800 */
[----:B------:R-:W5:Y:S01]  /*14ba0*/  LDL.LU R17, [R1+0xa0] ;  /* 0x0000a00001117983 */ /* 0x000f620000300800 */
[----:B------:R-:W5:Y:S01]  /*14bb0*/  LDL.LU R16, [R1+0x90] ;  /* 0x0000900001107983 */ /* 0x000f620000300800 */
[----:B------:R-:W5:Y:S02]  /*14bc0*/  LDL.LU R15, [R1+0x80] ;  /* 0x00008000010f7983 */ /* 0x000f640000300800 */
[----:B------:R-:W5:Y:S02]  /*14bd0*/  LDL.LU R28, [R1+0x70] ;  /* 0x00007000011c7983 */ /* 0x000f640000300800 */
[----:B------:R-:W5:Y:S01]  /*14be0*/  LDL.LU R3, [R1+0x60] ;  /* 0x0000600001037983 */ /* 0x000f620000300800 */
[----:B------:R-:W5:Y:S01]  /*14bf0*/  LDL.LU R4, [R1+0x50] ;  /* 0x0000500001047983 */ /* 0x000f620000300800 */
[----:B------:R-:W5:Y:S02]  /*14c00*/  LDL.LU R5, [R1+0x40] ;  /* 0x0000400001057983 */ /* 0x000f640000300800 */
[----:B------:R-:W5:Y:S02]  /*14c10*/  LDL.LU R2, [R1+0x30] ;  /* 0x0000300001027983 */ /* 0x000f640000300800 */
[----:B------:R-:W5:Y:S01]  /*14c20*/  LDL.LU R6, [R1+0x20] ;  /* 0x0000200001067983 */ /* 0x000f620000300800 */
[----:B------:R-:W5:Y:S01]  /*14c30*/  LDL.LU R7, [R1+0x10] ;  /* 0x0000100001077983 */ /* 0x000f620000300800 */
[----:B------:R-:W5:Y:S03]  /*14c40*/  LDL.LU R8, [R1] ;  /* 0x0000000001087983 */ /* 0x000f660000300800 */
[----:B---3--:R0:W-:Y:S04]  /*14c50*/  STS.U16 [R10+0xd300], R29 ;  /* 0x00d3001d0a007388 */ /* 0x0081e80000000400 */
[----:B0-----:R-:W3:Y:S04]  /*14c60*/  LDL.LU R29, [R1+0x1824] ;  /* 0x00182400011d7983 */ /* 0x001ee80000300800 */
[----:B---3--:R0:W-:Y:S04]  /*14c70*/  STS.U16 [R10+0xdb00], R29 ;  /* 0x00db001d0a007388 */ /* 0x0081e80000000400 */
[----:B0-----:R-:W3:Y:S04]  /*14c80*/  LDL.LU R29, [R1+0x1820] ;  /* 0x00182000011d7983 */ /* 0x001ee80000300800 */
[----:B---3--:R0:W-:Y:S04]  /*14c90*/  STS.U16 [R10+0xe300], R29 ;  /* 0x00e3001d0a007388 */ /* 0x0081e80000000400 */
[----:B0-----:R-:W3:Y:S04]  /*14ca0*/  LDL.LU R29, [R1+0x181c] ;  /* 0x00181c00011d7983 */ /* 0x001ee80000300800 */
[----:B---3--:R0:W-:Y:S01]  /*14cb0*/  STS.U16 [R10+0xeb00], R29 ;  /* 0x00eb001d0a007388 */ /* 0x0081e20000000400 */
[----:B----4-:R1:W-:Y:S02]  /*14cc0*/  STS.U16 [R10+0xf300], R9 ;  /* 0x00f300090a007388 */ /* 0x0103e40000000400 */
[----:B-----5:R3:W-:Y:S02]  /*14cd0*/  STS.U16 [R10+0xfb00], R11 ;  /* 0x00fb000b0a007388 */ /* 0x0207e40000000400 */
[----:B------:R4:W-:Y:S01]  /*14ce0*/  STS.U16 [R10+0x10300], R0 ;  /* 0x010300000a007388 */ /* 0x0009e20000000400 */
[----:B------:R5:W-:Y:S01]  /*14cf0*/  STS.U16 [R10+0x10b00], R12 ;  /* 0x010b000c0a007388 */ /* 0x000be20000000400 */
[----:B------:R5:W-:Y:S03]  /*14d00*/  STS.U16 [R10+0x11300], R13 ;  /* 0x0113000d0a007388 */ /* 0x000be60000000400 */
[----:B0-----:R-:W2:Y:S01]  /*14d10*/  LDL.LU R29, [R1+0x1818] ;  /* 0x00181800011d7983 */ /* 0x001ea20000300800 */
[----:B-1----:R-:W2:Y:S02]  /*14d20*/  LDL.LU R9, [R1+0x1814] ;  /* 0x0018140001097983 */ /* 0x002ea40000300800 */
[----:B---3--:R-:W3:Y:S02]  /*14d30*/  LDL.LU R11, [R1+0x1810] ;  /* 0x00181000010b7983 */ /* 0x008ee40000300800 */
[----:B----4-:R-:W4:Y:S01]  /*14d40*/  LDL.LU R0, [R1+0x180c] ;  /* 0x00180c0001007983 */ /* 0x010f220000300800 */
[----:B-----5:R-:W5:Y:S01]  /*14d50*/  LDL.LU R12, [R1+0x1808] ;  /* 0x00180800010c7983 */ /* 0x020f620000300800 */
[----:B------:R-:W3:Y:S03]  /*14d60*/  LDL.LU R13, [R1+0x1804] ;  /* 0x00180400010d7983 */ /* 0x000ee60000300800 */
[----:B------:R0:W-:Y:S04]  /*14d70*/  STS.U16 [R10+0x11b00], R14 ;  /* 0x011b000e0a007388 */ /* 0x0001e80000000400 */
[----:B0-----:R-:W3:Y:S01]  /*14d80*/  LDL.LU R14, [R1+0x1800] ;  /* 0x00180000010e7983 */ /* 0x001ee20000300800 */
[----:B------:R0:W-:Y:S02]  /*14d90*/  STS.U16 [R10+0x12300], R27 ;  /* 0x0123001b0a007388 */ /* 0x0001e40000000400 */
[----:B------:R1:W-:Y:S02]  /*14da0*/  STS.U16 [R10+0x12b00], R26 ;  /* 0x012b001a0a007388 */ /* 0x0003e40000000400 */
[----:B------:R1:W-:Y:S01]  /*14db0*/  STS.U16 [R10+0x13300], R25 ;  /* 0x013300190a007388 */ /* 0x0003e20000000400 */
[----:B------:R1:W-:Y:S01]  /*14dc0*/  STS.U16 [R10+0x13b00], R24 ;  /* 0x013b00180a007388 */ /* 0x0003e20000000400 */
[----:B------:R1:W-:Y:S02]  /*14dd0*/  STS.U16 [R10+0x14300], R23 ;  /* 0x014300170a007388 */ /* 0x0003e40000000400 */
[----:B------:R1:W-:Y:S02]  /*14de0*/  STS.U16 [R10+0x14b00], R22 ;  /* 0x014b00160a007388 */ /* 0x0003e40000000400 */
[----:B------:R1:W-:Y:S01]  /*14df0*/  STS.U16 [R10+0x15300], R21 ;  /* 0x015300150a007388 */ /* 0x0003e20000000400 */
[----:B------:R1:W-:Y:S04]  /*14e00*/  STS.U16 [R10+0x15b00], R20 ;  /* 0x015b00140a007388 */ /* 0x0003e80000000400 */
[----:B0-----:R-:W4:Y:S01]  /*14e10*/  LDL.LU R27, [R1+0xa98] ;  /* 0x000a9800011b7983 */ /* 0x001f220000300800 */
[----:B-1----:R-:W4:Y:S03]  /*14e20*/  LDL.LU R26, [R1+0x9bc] ;  /* 0x0009bc00011a7983 */ /* 0x002f260000300800 */
[----:B------:R0:W-:Y:S04]  /*14e30*/  STS.U16 [R10+0x16300], R19 ;  /* 0x016300130a007388 */ /* 0x0001e80000000400 */
[----:B------:R-:W4:Y:S01]  /*14e40*/  LDL.LU R25, [R1+0x810] ;  /* 0x0008100001197983 */ /* 0x000f220000300800 */
[----:B------:R-:W4:Y:S02]  /*14e50*/  LDL.LU R24, [R1+0x45c] ;  /* 0x00045c0001187983 */ /* 0x000f240000300800 */
[----:B------:R-:W4:Y:S02]  /*14e60*/  LDL.LU R23, [R1+0xfbc] ;  /* 0x000fbc0001177983 */ /* 0x000f240000300800 */
[----:B------:R1:W-:Y:S01]  /*14e70*/  STS.U16 [R10+0x16b00], R18 ;  /* 0x016b00120a007388 */ /* 0x0003e20000000400 */
[----:B------:R-:W4:Y:S04]  /*14e80*/  LDL.LU R22, [R1+0x9f4] ;  /* 0x0009f40001167983 */ /* 0x000f280000300800 */
[----:B------:R1:W-:Y:S01]  /*14e90*/  STS.U16 [R10+0x17300], R17 ;  /* 0x017300110a007388 */ /* 0x0003e20000000400 */
[----:B------:R-:W4:Y:S02]  /*14ea0*/  LDL.LU R21, [R1+0x9cc] ;  /* 0x0009cc0001157983 */ /* 0x000f240000300800 */
[----:B------:R1:W-:Y:S02]  /*14eb0*/  STS.U16 [R10+0x17b00], R16 ;  /* 0x017b00100a007388 */ /* 0x0003e40000000400 */
[----:B------:R-:W4:Y:S01]  /*14ec0*/  LDL.LU R20, [R1+0x9a8] ;  /* 0x0009a80001147983 */ /* 0x000f220000300800 */
[----:B------:R1:W-:Y:S04]  /*14ed0*/  STS.U16 [R10+0x18300], R15 ;  /* 0x0183000f0a007388 */ /* 0x0003e80000000400 */
[----:B0-----:R-:W4:Y:S01]  /*14ee0*/  LDL.LU R19, [R1+0x828] ;  /* 0x0008280001137983 */ /* 0x001f220000300800 */
[----:B------:R0:W-:Y:S02]  /*14ef0*/  STS.U16 [R10+0x18b00], R28 ;  /* 0x018b001c0a007388 */ /* 0x0001e40000000400 */
[----:B-1----:R-:W4:Y:S01]  /*14f00*/  LDL.LU R18, [R1+0x4dc] ;  /* 0x0004dc0001127983 */ /* 0x002f220000300800 */
[----:B------:R1:W-:Y:S04]  /*14f10*/  STS.U16 [R10+0x19300], R3 ;  /* 0x019300030a007388 */ /* 0x0003e80000000400 */
[----:B------:R-:W-:Y:S04]  /*14f20*/  STS.U16 [R10+0x19b00], R4 ;  /* 0x019b00040a007388 */ /* 0x000fe80000000400 */
[----:B------:R-:W4:Y:S01]  /*14f30*/  LDL.LU R17, [R1+0x490] ;  /* 0x0004900001117983 */ /* 0x000f220000300800 */
[----:B------:R-:W4:Y:S02]  /*14f40*/  LDL.LU R16, [R1+0x424] ;  /* 0x0004240001107983 */ /* 0x000f240000300800 */
[----:B------:R1:W-:Y:S02]  /*14f50*/  STS.U16 [R10+0x1a300], R5 ;  /* 0x01a300050a007388 */ /* 0x0003e40000000400 */
[----:B------:R1:W-:Y:S01]  /*14f60*/  STS.U16 [R10+0x1ab00], R2 ;  /* 0x01ab00020a007388 */ /* 0x0003e20000000400 */
[----:B------:R-:W4:Y:S01]  /*14f70*/  LDL.LU R15, [R1+0xfc0] ;  /* 0x000fc000010f7983 */ /* 0x000f220000300800 */
[----:B0-----:R-:W4:Y:S03]  /*14f80*/  LDL.LU R28, [R1+0xa9c] ;  /* 0x000a9c00011c7983 */ /* 0x001f260000300800 */
[----:B------:R0:W-:Y:S04]  /*14f90*/  STS.U16 [R10+0x1b300], R6 ;  /* 0x01b300060a007388 */ /* 0x0001e80000000400 */
[----:B-1----:R-:W4:Y:S01]  /*14fa0*/  LDL.LU R3, [R1+0xa90] ;  /* 0x000a900001037983 */ /* 0x002f220000300800 */
[----:B------:R-:W-:Y:S02]  /*14fb0*/  STS.U16 [R10+0x1bb00], R7 ;  /* 0x01bb00070a007388 */ /* 0x000fe40000000400 */
[----:B------:R-:W-:Y:S01]  /*14fc0*/  STS.U16 [R10+0x1c300], R8 ;  /* 0x01c300080a007388 */ /* 0x000fe20000000400 */
[----:B------:R-:W4:Y:S01]  /*14fd0*/  LDL.LU R5, [R1+0x9e8] ;  /* 0x0009e80001057983 */ /* 0x000f220000300800 */
[----:B------:R-:W4:Y:S03]  /*14fe0*/  LDL.LU R2, [R1+0x9d4] ;  /* 0x0009d40001027983 */ /* 0x000f260000300800 */
[----:B0-----:R-:W4:Y:S01]  /*14ff0*/  LDL.LU R6, [R1+0x9c4] ;  /* 0x0009c40001067983 */ /* 0x001f220000300800 */
[----:B--2---:R-:W-:-:S03]  /*15000*/  LOP3.LUT R4, R29, 0x40, RZ, 0x3c, !PT ;  /* 0x000000401d047812 */ /* 0x004fc600078e3cff */
[----:B---3--:R0:W-:Y:S01]  /*15010*/  STS.U16 [R10+0x1cb00], R14 ;  /* 0x01cb000e0a007388 */ /* 0x0081e20000000400 */
[----:B------:R1:W-:Y:S02]  /*15020*/  STS.U16 [R10+0x1d300], R13 ;  /* 0x01d3000d0a007388 */ /* 0x0003e40000000400 */
[----:B-----5:R2:W-:Y:S02]  /*15030*/  STS.U16 [R10+0x1db00], R12 ;  /* 0x01db000c0a007388 */ /* 0x0205e40000000400 */
[----:B----4-:R3:W-:Y:S01]  /*15040*/  STS.U16 [R10+0x1e300], R0 ;  /* 0x01e300000a007388 */ /* 0x0107e20000000400 */
[----:B------:R4:W-:Y:S04]  /*15050*/  STS.U16 [R10+0x1eb00], R11 ;  /* 0x01eb000b0a007388 */ /* 0x0009e80000000400 */
[----:B0-----:R-:W5:Y:S01]  /*15060*/  LDL.LU R14, [R1+0x4a4] ;  /* 0x0004a400010e7983 */ /* 0x001f620000300800 */
[----:B-1----:R-:W5:Y:S02]  /*15070*/  LDL.LU R13, [R1+0x9e0] ;  /* 0x0009e000010d7983 */ /* 0x002f640000300800 */
[----:B--2---:R-:W2:Y:S02]  /*15080*/  LDL.LU R12, [R1+0x848] ;  /* 0x00084800010c7983 */ /* 0x004ea40000300800 */
[----:B------:R-:W2:Y:S01]  /*15090*/  LDL.LU R7, [R1+0x9b4] ;  /* 0x0009b40001077983 */ /* 0x000ea20000300800 */
[----:B------:R-:W2:Y:S01]  /*150a0*/  LDL.LU R8, [R1+0x850] ;  /* 0x0008500001087983 */ /* 0x000ea20000300800 */
[----:B------:R-:W2:Y:S03]  /*150b0*/  LDL.LU R29, [R1+0x82c] ;  /* 0x00082c00011d7983 */ /* 0x000ea60000300800 */
[----:B---3--:R-:W3:Y:S01]  /*150c0*/  LDL.LU R0, [R1+0x340] ;  /* 0x0003400001007983 */ /* 0x008ee20000300800 */
[----:B----4-:R-:W4:Y:S03]  /*150d0*/  LDL.LU R10, [R1+0x17fc] ;  /* 0x0017fc00010a7983 */ /* 0x010f260000300800 */
[----:B------:R-:W0:Y:S02]  /*150e0*/  S2R R11, SR_TID.X ;  /* 0x00000000000b7919 */ /* 0x000e240000002100 */
[----:B0-----:R-:W-:-:S05]  /*150f0*/  LOP3.LUT R11, R11, 0x7f, RZ, 0xc0, !PT ;  /* 0x0000007f0b0b7812 */ /* 0x001fca00078ec0ff */
[----:B------:R-:W-:-:S05]  /*15100*/  IMAD.SHL.U32 R11, R11, 0x2, RZ ;  /* 0x000000020b0b7824 */ /* 0x000fca00078e00ff */
[----:B------:R-:W-:-:S05]  /*15110*/  LOP3.LUT R11, R11, 0x30, RZ, 0x3c, !PT ;  /* 0x000000300b0b7812 */ /* 0x000fca00078e3cff */
[----:B----4-:R-:W-:Y:S01]  /*15120*/  STS.U16 [R11+0x1f300], R10 ;  /* 0x01f3000a0b007388 */ /* 0x010fe20000000400 */
[----:B------:R-:W-:Y:S02]  /*15130*/  STS.U16 [R11+0x1fb00], R9 ;  /* 0x01fb00090b007388 */ /* 0x000fe40000000400 */
[----:B---3--:R-:W-:Y:S02]  /*15140*/  STS.U16 [R4+0x400], R0 ;  /* 0x0004000004007388 */ /* 0x008fe40000000400 */
[----:B--2---:R-:W-:Y:S01]  /*15150*/  STS.U16 [R4+0xc00], R12 ;  /* 0x000c000c04007388 */ /* 0x004fe20000000400 */
[----:B-----5:R-:W-:Y:S01]  /*15160*/  STS.U16 [R4+0x1400], R13 ;  /* 0x0014000d04007388 */ /* 0x020fe20000000400 */
        /* <DEDUP_REMOVED lines=13> */
[----:B------:R0:W-:Y:S02]  /*15240*/  STS.U16 [R4+0x8400], R15 ;  /* 0x0084000f04007388 */ /* 0x0001e40000000400 */
[----:B------:R-:W-:Y:S01]  /*15250*/  STS.U16 [R4+0x8c00], R28 ;  /* 0x008c001c04007388 */ /* 0x000fe20000000400 */
[----:B------:R1:W-:Y:S04]  /*15260*/  STS.U16 [R4+0x9400], R3 ;  /* 0x0094000304007388 */ /* 0x0003e80000000400 */
[----:B0-----:R-:W2:Y:S01]  /*15270*/  LDL.LU R15, [R1+0x818] ;  /* 0x00081800010f7983 */ /* 0x001ea20000300800 */
[----:B-1----:R-:W3:Y:S03]  /*15280*/  LDL.LU R3, [R1+0x4a0] ;  /* 0x0004a00001037983 */ /* 0x002ee60000300800 */
[----:B---3--:R0:W-:Y:S04]  /*15290*/  STL [R1+0x17f4], R3 ;  /* 0x0017f40301007387 */ /* 0x0081e80000100800 */
[----:B0-----:R-:W3:Y:S01]  /*152a0*/  LDL.LU R3, [R1+0x4cc] ;  /* 0x0004cc0001037983 */ /* 0x001ee20000300800 */
[----:B------:R-:W-:Y:S02]  /*152b0*/  STS.U16 [R4+0x9c00], R5 ;  /* 0x009c000504007388 */ /* 0x000fe40000000400 */
[----:B------:R-:W-:Y:S02]  /*152c0*/  STS.U16 [R4+0xa400], R2 ;  /* 0x00a4000204007388 */ /* 0x000fe40000000400 */
[----:B------:R-:W-:Y:S01]  /*152d0*/  STS.U16 [R4+0xac00], R6 ;  /* 0x00ac000604007388 */ /* 0x000fe20000000400 */
[----:B------:R-:W-:Y:S01]  /*152e0*/  STS.U16 [R4+0xb400], R7 ;  /* 0x00b4000704007388 */ /* 0x000fe20000000400 */
[----:B------:R-:W-:Y:S02]  /*152f0*/  STS.U16 [R4+0xbc00], R8 ;  /* 0x00bc000804007388 */ /* 0x000fe40000000400 */
[----:B------:R-:W-:Y:S01]  /*15300*/  STS.U16 [R4+0xc400], R29 ;  /* 0x00c4001d04007388 */ /* 0x000fe20000000400 */
[----:B---3--:R0:W-:Y:S04]  /*15310*/  STL [R1+0x17f8], R3 ;  /* 0x0017f80301007387 */ /* 0x0081e80000100800 */
[----:B0-----:R-:W3:Y:S01]  /*15320*/  LDL.LU R3, [R1+0x500] ;  /* 0x0005000001037983 */ /* 0x001ee20000300800 */
[----:B------:R-:W4:Y:S02]  /*15330*/  LDL.LU R5, [R1+0x46c] ;  /* 0x00046c0001057983 */ /* 0x000f240000300800 */
[----:B------:R-:W5:Y:S02]  /*15340*/  LDL.LU R2, [R1+0x438] ;  /* 0x0004380001027983 */ /* 0x000f640000300800 */
[----:B------:R-:W4:Y:S01]  /*15350*/  LDL.LU R6, [R1+0x3fc] ;  /* 0x0003fc0001067983 */ /* 0x000f220000300800 */
[----:B------:R-:W4:Y:S01]  /*15360*/  LDL.LU R7, [R1+0x200] ;  /* 0x0002000001077983 */ /* 0x000f220000300800 */
[----:B------:R-:W4:Y:S02]  /*15370*/  LDL.LU R8, [R1+0x1ec] ;  /* 0x0001ec0001087983 */ /* 0x000f240000300800 */
[----:B------:R-:W4:Y:S02]  /*15380*/  LDL.LU R29, [R1+0x144] ;  /* 0x00014400011d7983 */ /* 0x000f240000300800 */
        /* <DEDUP_REMOVED lines=18> */
[----:B------:R-:W4:Y:S03]  /*154b0*/  LDL.LU R17, [R1+0x2c] ;  /* 0x00002c0001117983 */ /* 0x000f260000300800 */
[----:B--2---:R0:W-:Y:S01]  /*154c0*/  STS.U16 [R4+0xcc00], R15 ;  /* 0x00cc000f04007388 */ /* 0x0041e20000000400 */
[----:B------:R-:W5:Y:S03]  /*154d0*/  LDL.LU R16, [R1+0x1c] ;  /* 0x00001c0001107983 */ /* 0x000f660000300800 */
[----:B0-----:R-:W5:Y:S04]  /*154e0*/  LDL.LU R15, [R1+0xc] ;  /* 0x00000c00010f7983 */ /* 0x001f680000300800 */
        /* <DEDUP_REMOVED lines=15> */
[----:B------:R-:W2:Y:S03]  /*155e0*/  LDL.LU R8, [R1+0x17dc] ;  /* 0x0017dc0001087983 */ /* 0x000ea60000300800 */
[----:B------:R0:W-:Y:S04]  /*155f0*/  STS.U16 [R4+0x11400], R29 ;  /* 0x0114001d04007388 */ /* 0x0001e80000000400 */
[----:B0-----:R-:W2:Y:S01]  /*15600*/  LDL.LU R29, [R1+0x17d8] ;  /* 0x0017d800011d7983 */ /* 0x001ea20000300800 */
        /* <DEDUP_REMOVED lines=15> */
[----:B------:R0:W-:Y:S01]  /*15700*/  STS.U16 [R4+0x19400], R28 ;  /* 0x0194001c04007388 */ /* 0x0001e20000000400 */
[----:B------:R-:W-:Y:S02]  /*15710*/  STS.U16 [R4+0x19c00], R19 ;  /* 0x019c001304007388 */ /* 0x000fe40000000400 */
[----:B------:R-:W-:Y:S02]  /*15720*/  STS.U16 [R4+0x1a400], R18 ;  /* 0x01a4001204007388 */ /* 0x000fe40000000400 */
[----:B------:R-:W-:Y:S01]  /*15730*/  STS.U16 [R4+0x1ac00], R17 ;  /* 0x01ac001104007388 */ /* 0x000fe20000000400 */
[----:B0-----:R-:W0:Y:S04]  /*15740*/  S2R R28, SR_TID.X ;  /* 0x00000000001c7919 */ /* 0x001e280000002100 */
[----:B------:R-:W-:Y:S01]  /*15750*/  STS.U16 [R4+0x1b400], R16 ;  /* 0x01b4001004007388 */ /* 0x000fe20000000400 */
[----:B------:R-:W-:Y:S01]  /*15760*/  STS.U16 [R4+0x1bc00], R15 ;  /* 0x01bc000f04007388 */ /* 0x000fe20000000400 */
[----:B0-----:R-:W-:-:S04]  /*15770*/  LOP3.LUT R28, R28, 0x7f, RZ, 0xc0, !PT ;  /* 0x0000007f1c1c7812 */ /* 0x001fc800078ec0ff */
[----:B------:R-:W-:-:S04]  /*15780*/  SHF.L.U32 R0, R28, 0x1, RZ ;  /* 0x000000011c007819 */ /* 0x000fc800000006ff */
[----:B------:R-:W-:Y:S01]  /*15790*/  LOP3.LUT R21, R0, 0x50, RZ, 0x3c, !PT ;  /* 0x0000005000157812 */ /* 0x000fe200078e3cff */
[----:B--2---:R0:W-:Y:S04]  /*157a0*/  STS.U16 [R4+0x1c400], R29 ;  /* 0x01c4001d04007388 */ /* 0x0041e80000000400 */
[----:B0-----:R-:W2:Y:S01]  /*157b0*/  LDL.LU R29, [R1+0x9b8] ;  /* 0x0009b800011d7983 */ /* 0x001ea20000300800 */
[----:B------:R-:W2:Y:S02]  /*157c0*/  LDL.LU R9, [R1+0x800] ;  /* 0x0008000001097983 */ /* 0x000ea40000300800 */
[----:B------:R-:W2:Y:S02]  /*157d0*/  LDL.LU R10, [R1+0x458] ;  /* 0x00045800010a7983 */ /* 0x000ea40000300800 */
[----:B------:R-:W2:Y:S01]  /*157e0*/  LDL.LU R11, [R1+0x378] ;  /* 0x00037800010b7983 */ /* 0x000ea20000300800 */
[----:B------:R-:W2:Y:S01]  /*157f0*/  LDL.LU R12, [R1+0x364] ;  /* 0x00036400010c7983 */ /* 0x000ea20000300800 */
        /* <DEDUP_REMOVED lines=15> */
[----:B------:R0:W-:Y:S01]  /*158f0*/  STS.U16 [R4+0x1cc00], R8 ;  /* 0x01cc000804007388 */ /* 0x0001e20000000400 */
[----:B-----5:R1:W-:Y:S02]  /*15900*/  STS.U16 [R4+0x1d400], R7 ;  /* 0x01d4000704007388 */ /* 0x0203e40000000400 */
[----:B----4-:R4:W-:Y:S02]  /*15910*/  STS.U16 [R4+0x1dc00], R6 ;  /* 0x01dc000604007388 */ /* 0x0109e40000000400 */
[----:B---3--:R-:W-:Y:S01]  /*15920*/  STS.U16 [R4+0x1e400], R2 ;  /* 0x01e4000204007388 */ /* 0x008fe20000000400 */
[----:B------:R-:W-:Y:S04]  /*15930*/  STS.U16 [R4+0x1ec00], R5 ;  /* 0x01ec000504007388 */ /* 0x000fe80000000400 */
[----:B0-----:R-:W3:Y:S01]  /*15940*/  LDL.LU R8, [R1+0xa94] ;  /* 0x000a940001087983 */ /* 0x001ee20000300800 */
[----:B-1----:R-:W5:Y:S02]  /*15950*/  LDL.LU R7, [R1+0x494] ;  /* 0x0004940001077983 */ /* 0x002f640000300800 */
[----:B----4-:R-:W4:Y:S02]  /*15960*/  LDL.LU R6, [R1+0x9d0] ;  /* 0x0009d00001067983 */ /* 0x010f240000300800 */
[----:B------:R0:W-:Y:S02]  /*15970*/  STL [R1+0x17c4], R0 ;  /* 0x0017c40001007387 */ /* 0x0001e40000100800 */
[----:B0-----:R-:W2:Y:S01]  /*15980*/  LDL.LU R0, [R1+0x814] ;  /* 0x0008140001007983 */ /* 0x001ea20000300800 */
[----:B------:R-:W2:Y:S02]  /*15990*/  LDL R2, [R1+0x9e4] ;  /* 0x0009e40001027983 */ /* 0x000ea40000100800 */
[----:B------:R-:W2:Y:S01]  /*159a0*/  LDL.LU R4, [R1+0x17d4] ;  /* 0x0017d40001047983 */ /* 0x000ea20000300800 */
[----:B------:R-:W0:Y:S02]  /*159b0*/  S2R R5, SR_TID.X ;  /* 0x0000000000057919 */ /* 0x000e240000002100 */
[----:B0-----:R-:W-:-:S04]  /*159c0*/  LOP3.LUT R5, R5, 0x7f, RZ, 0xc0, !PT ;  /* 0x0000007f05057812 */ /* 0x001fc800078ec0ff */
[----:B------:R-:W-:-:S04]  /*159d0*/  SHF.L.U32 R5, R5, 0x1, RZ ;  /* 0x0000000105057819 */ /* 0x000fc800000006ff */
[----:B------:R-:W-:-:S05]  /*159e0*/  LOP3.LUT R5, R5, 0x40, RZ, 0x3c, !PT ;  /* 0x0000004005057812 */ /* 0x000fca00078e3cff */
[----:B--2---:R-:W-:Y:S01]  /*159f0*/  STS.U16 [R5+0x1f400], R4 ;  /* 0x01f4000405007388 */ /* 0x004fe20000000400 */
[----:B------:R-:W-:Y:S02]  /*15a00*/  STS.U16 [R5+0x1fc00], R3 ;  /* 0x01fc000305007388 */ /* 0x000fe40000000400 */
[----:B------:R-:W-:Y:S02]  /*15a10*/  STS.U16 [R21+0x500], R2 ;  /* 0x0005000215007388 */ /* 0x000fe40000000400 */
[----:B------:R0:W-:Y:S02]  /*15a20*/  STS.U16 [R21+0xd00], R0 ;  /* 0x000d000015007388 */ /* 0x0001e40000000400 */
[----:B0-----:R-:W2:Y:S04]  /*15a30*/  LDL.LU R0, [R1+0x388] ;  /* 0x0003880001007983 */ /* 0x001ea80000300800 */
[----:B--2---:R0:W-:Y:S04]  /*15a40*/  STL [R1+0x17c8], R0 ;  /* 0x0017c80001007387 */ /* 0x0041e80000100800 */
[----:B0-----:R-:W2:Y:S04]  /*15a50*/  LDL.LU R0, [R1+0x38c] ;  /* 0x00038c0001007983 */ /* 0x001ea80000300800 */
[----:B--2---:R0:W-:Y:S04]  /*15a60*/  STL [R1+0x17cc], R0 ;  /* 0x0017cc0001007387 */ /* 0x0041e80000100800 */
[----:B0-----:R-:W2:Y:S04]  /*15a70*/  LDL.LU R0, [R1+0x3b8] ;  /* 0x0003b80001007983 */ /* 0x001ea80000300800 */
[----:B----4-:R-:W-:Y:S01]  /*15a80*/  STS.U16 [R21+0x1500], R6 ;  /* 0x0015000615007388 */ /* 0x010fe20000000400 */
[----:B-----5:R-:W-:Y:S02]  /*15a90*/  STS.U16 [R21+0x1d00], R7 ;  /* 0x001d000715007388 */ /* 0x020fe40000000400 */
[----:B---3--:R-:W-:Y:S02]  /*15aa0*/  STS.U16 [R21+0x2500], R8 ;  /* 0x0025000815007388 */ /* 0x008fe40000000400 */
        /* <DEDUP_REMOVED lines=17> */
[----:B------:R-:W-:Y:S04]  /*15bc0*/  STS.U16 [R21+0xb500], R16 ;  /* 0x00b5001015007388 */ /* 0x000fe80000000400 */
[----:B--2---:R0:W-:Y:S04]  /*15bd0*/  STL [R1+0x17d0], R0 ;  /* 0x0017d00001007387 */ /* 0x0041e80000100800 */
[----:B0-----:R-:W2:Y:S01]  /*15be0*/  LDL.LU R0, [R1+0x3bc] ;  /* 0x0003bc0001007983 */ /* 0x001ea20000300800 */
[----:B------:R-:W3:Y:S02]  /*15bf0*/  LDL.LU R20, [R1+0x384] ;  /* 0x0003840001147983 */ /* 0x000ee40000300800 */
[----:B------:R-:W4:Y:S02]  /*15c00*/  LDL.LU R19, [R1+0x380] ;  /* 0x0003800001137983 */ /* 0x000f240000300800 */
[----:B------:R-:W5:Y:S01]  /*15c10*/  LDL.LU R18, [R1+0x37c] ;  /* 0x00037c0001127983 */ /* 0x000f620000300800 */
[----:B------:R-:W3:Y:S04]  /*15c20*/  LDL.LU R17, [R1+0x1fc] ;  /* 0x0001fc0001117983 */ /* 0x000ee80000300800 */
[----:B------:R0:W-:Y:S01]  /*15c30*/  STS.U16 [R21+0xbd00], R15 ;  /* 0x00bd000f15007388 */ /* 0x0001e20000000400 */
[----:B------:R-:W3:Y:S02]  /*15c40*/  LDL.LU R16, [R1+0x14c] ;  /* 0x00014c0001107983 */ /* 0x000ee40000300800 */
[----:B------:R1:W-:Y:S01]  /*15c50*/  STS.U16 [R21+0xc500], R28 ;  /* 0x00c5001c15007388 */ /* 0x0003e20000000400 */
[----:B0-----:R-:W3:Y:S01]  /*15c60*/  LDL.LU R15, [R1+0x140] ;  /* 0x00014000010f7983 */ /* 0x001ee20000300800 */
[----:B-1----:R-:W3:Y:S02]  /*15c70*/  LDL.LU R28, [R1+0x134] ;  /* 0x00013400011c7983 */ /* 0x002ee40000300800 */
[----:B------:R-:W3:Y:S02]  /*15c80*/  LDL.LU R3, [R1+0x128] ;  /* 0x0001280001037983 */ /* 0x000ee40000300800 */
[----:B------:R-:W3:Y:S01]  /*15c90*/  LDL.LU R4, [R1+0x11c] ;  /* 0x00011c0001047983 */ /* 0x000ee20000300800 */
[----:B------:R-:W3:Y:S01]  /*15ca0*/  LDL.LU R5, [R1+0x110] ;  /* 0x0001100001057983 */ /* 0x000ee20000300800 */
[----:B------:R-:W3:Y:S02]  /*15cb0*/  LDL.LU R2, [R1+0x104] ;  /* 0x0001040001027983 */ /* 0x000ee40000300800 */
        /* <DEDUP_REMOVED lines=15> */
[----:B------:R-:W3:Y:S03]  /*15db0*/  LDL.LU R22, [R1+0x8] ;  /* 0x0000080001167983 */ /* 0x000ee60000300800 */
[----:B--2---:R0:W-:Y:S04]  /*15dc0*/  STS.U16 [R21+0xcd00], R0 ;  /* 0x00cd000015007388 */ /* 0x0041e80000000400 */
[----:B0-----:R-:W2:Y:S04]  /*15dd0*/  LDL.LU R0, [R1+0x17d0] ;  /* 0x0017d00001007983 */ /* 0x001ea80000300800 */
[----:B--2---:R0:W-:Y:S04]  /*15de0*/  STS.U16 [R21+0xd500], R0 ;  /* 0x00d5000015007388 */ /* 0x0041e80000000400 */
[----:B0-----:R-:W2:Y:S04]  /*15df0*/  LDL.LU R0, [R1+0x17cc] ;  /* 0x0017cc0001007983 */ /* 0x001ea80000300800 */
[----:B--2---:R0:W-:Y:S04]  /*15e00*/  STS.U16 [R21+0xdd00], R0 ;  /* 0x00dd000015007388 */ /* 0x0041e80000000400 */
[----:B0-----:R-:W2:Y:S04]  /*15e10*/  LDL.LU R0, [R1+0x17c8] ;  /* 0x0017c80001007983 */ /* 0x001ea80000300800 */
[----:B--2---:R0:W-:Y:S01]  /*15e20*/  STS.U16 [R21+0xe500], R0 ;  /* 0x00e5000015007388 */ /* 0x0041e20000000400 */
[----:B---3--:R1:W-:Y:S02]  /*15e30*/  STS.U16 [R21+0xed00], R20 ;  /* 0x00ed001415007388 */ /* 0x0083e40000000400 */
[----:B----4-:R2:W-:Y:S02]  /*15e40*/  STS.U16 [R21+0xf500], R19 ;  /* 0x00f5001315007388 */ /* 0x0105e40000000400 */
[----:B-----5:R3:W-:Y:S01]  /*15e50*/  STS.U16 [R21+0xfd00], R18 ;  /* 0x00fd001215007388 */ /* 0x0207e20000000400 */
[----:B------:R4:W-:Y:S01]  /*15e60*/  STS.U16 [R21+0x10500], R17 ;  /* 0x0105001115007388 */ /* 0x0009e20000000400 */
[----:B------:R4:W-:Y:S03]  /*15e70*/  STS.U16 [R21+0x10d00], R16 ;  /* 0x010d001015007388 */ /* 0x0009e60000000400 */
[----:B0-----:R-:W3:Y:S01]  /*15e80*/  LDL.LU R0, [R1+0x17c4] ;  /* 0x0017c40001007983 */ /* 0x001ee20000300800 */
[----:B-1----:R-:W3:Y:S02]  /*15e90*/  LDL.LU R20, [R1+0x17c0] ;  /* 0x0017c00001147983 */ /* 0x002ee40000300800 */
[----:B--2---:R-:W2:Y:S02]  /*15ea0*/  LDL.LU R19, [R1+0x17bc] ;  /* 0x0017bc0001137983 */ /* 0x004ea40000300800 */
[----:B---3--:R-:W3:Y:S01]  /*15eb0*/  LDL.LU R18, [R1+0x17b8] ;  /* 0x0017b80001127983 */ /* 0x008ee20000300800 */
[----:B----4-:R-:W4:Y:S01]  /*15ec0*/  LDL.LU R17, [R1+0x17b4] ;  /* 0x0017b40001117983 */ /* 0x010f220000300800 */
[----:B------:R-:W2:Y:S03]  /*15ed0*/  LDL.LU R16, [R1+0x17b0] ;  /* 0x0017b00001107983 */ /* 0x000ea60000300800 */
[----:B------:R0:W-:Y:S01]  /*15ee0*/  STS.U16 [R21+0x11500], R15 ;  /* 0x0115000f15007388 */ /* 0x0001e20000000400 */
[----:B------:R1:W-:Y:S03]  /*15ef0*/  STS.U16 [R21+0x11d00], R28 ;  /* 0x011d001c15007388 */ /* 0x0003e60000000400 */
[----:B0-----:R-:W2:Y:S01]  /*15f00*/  LDL.LU R15, [R1+0x17ac] ;  /* 0x0017ac00010f7983 */ /* 0x001ea20000300800 */
[----:B-1----:R-:W2:Y:S02]  /*15f10*/  LDL.LU R28, [R1+0x17a8] ;  /* 0x0017a800011c7983 */ /* 0x002ea40000300800 */
        /* <DEDUP_REMOVED lines=17> */
[----:B------:R1:W-:Y:S01]  /*16030*/  STS.U16 [R21+0x1ad00], R24 ;  /* 0x01ad001815007388 */ /* 0x0003e20000000400 */
[----:B------:R1:W-:Y:S01]  /*16040*/  STS.U16 [R21+0x1b500], R23 ;  /* 0x01b5001715007388 */ /* 0x0003e20000000400 */
[----:B------:R1:W-:Y:S03]  /*16050*/  STS.U16 [R21+0x1bd00], R22 ;  /* 0x01bd001615007388 */ /* 0x0003e60000000400 */
[----:B0-----:R-:W3:Y:S01]  /*16060*/  LDL.LU R27, [R1+0x84c] ;  /* 0x00084c00011b7983 */ /* 0x001ee20000300800 */
[----:B-1----:R-:W3:Y:S03]  /*16070*/  LDL.LU R24, [R1+0x4a8] ;  /* 0x0004a80001187983 */ /* 0x002ee60000300800 */
        /* <DEDUP_REMOVED lines=16> */
[----:B------:R-:W3:Y:S04]  /*16180*/  LDL.LU R25, [R1+0x260] ;  /* 0x0002600001197983 */ /* 0x000ee80000300800 */
[----:B--2---:R0:W-:Y:S01]  /*16190*/  STS.U16 [R21+0x1c500], R28 ;  /* 0x01c5001c15007388 */ /* 0x0041e20000000400 */
[----:B------:R1:W-:Y:S02]  /*161a0*/  STS.U16 [R21+0x1cd00], R15 ;  /* 0x01cd000f15007388 */ /* 0x0003e40000000400 */
[----:B------:R2:W-:Y:S02]  /*161b0*/  STS.U16 [R21+0x1d500], R16 ;  /* 0x01d5001015007388 */ /* 0x0005e40000000400 */
[----:B----4-:R4:W-:Y:S01]  /*161c0*/  STS.U16 [R21+0x1dd00], R17 ;  /* 0x01dd001115007388 */ /* 0x0109e20000000400 */
[----:B---3--:R3:W-:Y:S01]  /*161d0*/  STS.U16 [R21+0x1e500], R18 ;  /* 0x01e5001215007388 */ /* 0x0087e20000000400 */
[----:B------:R3:W-:Y:S03]  /*161e0*/  STS.U16 [R21+0x1ed00], R19 ;  /* 0x01ed001315007388 */ /* 0x0007e60000000400 */
[----:B0-----:R-:W2:Y:S01]  /*161f0*/  LDL.LU R28, [R1+0x9ec] ;  /* 0x0009ec00011c7983 */ /* 0x001ea20000300800 */
[----:B-1----:R-:W2:Y:S02]  /*16200*/  LDL.LU R15, [R1+0xfb8] ;  /* 0x000fb800010f7983 */ /* 0x002ea40000300800 */
[----:B--2---:R-:W2:Y:S01]  /*16210*/  LDL.LU R16, [R1+0x434] ;  /* 0x0004340001107983 */ /* 0x004ea20000300800 */
[----:B----4-:R-:W4:Y:S04]  /*16220*/  LDL.LU R17, [R1+0x4e4] ;  /* 0x0004e40001117983 */ /* 0x010f280000300800 */
[----:B---3--:R-:W3:Y:S01]  /*16230*/  LDL.LU R18, [R1+0x9ac] ;  /* 0x0009ac0001127983 */ /* 0x008ee20000300800 */
[----:B------:R-:W2:Y:S03]  /*16240*/  LDL.LU R19, [R1+0x468] ;  /* 0x0004680001137983 */ /* 0x000ea60000300800 */
[----:B------:R0:W-:Y:S04]  /*16250*/  STS.U16 [R21+0x1f500], R20 ;  /* 0x01f5001415007388 */ /* 0x0001e80000000400 */
[----:B0-----:R-:W2:Y:S01]  /*16260*/  LDL.LU R21, [R1+0x17a4] ;  /* 0x0017a40001157983 */ /* 0x001ea20000300800 */
[----:B------:R-:W-:-:S02]  /*16270*/  LOP3.LUT R20, R0, 0x50, RZ, 0x3c, !PT ;  /* 0x0000005000147812 */ /* 0x000fc400078e3cff */
[----:B------:R-:W-:-:S03]  /*16280*/  LOP3.LUT R2, R0, 0x60, RZ, 0x3c, !PT ;  /* 0x0000006000027812 */ /* 0x000fc600078e3cff */
[----:B--2---:R-:W-:Y:S02]  /*16290*/  STS.U16 [R20+0x1fd00], R21 ;  /* 0x01fd001514007388 */ /* 0x004fe40000000400 */
[----:B------:R0:W-:Y:S02]  /*162a0*/  STS.U16 [R2+0x600], R27 ;  /* 0x0006001b02007388 */ /* 0x0001e40000000400 */
[----:B------:R1:W-:Y:S02]  /*162b0*/  STS.U16 [R2+0xe00], R24 ;  /* 0x000e001802007388 */ /* 0x0003e40000000400 */
[----:B------:R2:W-:Y:S01]  /*162c0*/  STS.U16 [R2+0x1600], R23 ;  /* 0x0016001702007388 */ /* 0x0005e20000000400 */
[----:B------:R-:W-:Y:S01]  /*162d0*/  STS.U16 [R2+0x1e00], R19 ;  /* 0x001e001302007388 */ /* 0x000fe20000000400 */
[----:B------:R3:W-:Y:S03]  /*162e0*/  STS.U16 [R2+0x2600], R22 ;  /* 0x0026001602007388 */ /* 0x0007e60000000400 */
[----:B0-----:R-:W5:Y:S01]  /*162f0*/  LDL.LU R27, [R1+0x254] ;  /* 0x00025400011b7983 */ /* 0x001f620000300800 */
[----:B-1----:R-:W5:Y:S02]  /*16300*/  LDL.LU R24, [R1+0x248] ;  /* 0x0002480001187983 */ /* 0x002f640000300800 */
[----:B--2---:R-:W2:Y:S01]  /*16310*/  LDL.LU R23, [R1+0x23c] ;  /* 0x00023c0001177983 */ /* 0x004ea20000300800 */
[----:B---3--:R-:W3:Y:S01]  /*16320*/  LDL.LU R22, [R1+0x230] ;  /* 0x0002300001167983 */ /* 0x008ee20000300800 */
[----:B------:R-:W-:Y:S02]  /*16330*/  STS.U16 [R2+0x2e00], R18 ;  /* 0x002e001202007388 */ /* 0x000fe40000000400 */
[----:B----4-:R-:W-:Y:S02]  /*16340*/  STS.U16 [R2+0x3600], R17 ;  /* 0x0036001102007388 */ /* 0x010fe40000000400 */
        /* <DEDUP_REMOVED lines=16> */
[----:B------:R0:W-:Y:S01]  /*16450*/  STS.U16 [R2+0xbe00], R26 ;  /* 0x00be001a02007388 */ /* 0x0001e20000000400 */
[----:B------:R1:W-:Y:S04]  /*16460*/  STS.U16 [R2+0xc600], R25 ;  /* 0x00c6001902007388 */ /* 0x0003e80000000400 */
[----:B0-----:R-:W4:Y:S01]  /*16470*/  LDL.LU R26, [R1+0x224] ;  /* 0x00022400011a7983 */ /* 0x001f220000300800 */
[----:B-1----:R-:W4:Y:S02]  /*16480*/  LDL.LU R25, [R1+0x218] ;  /* 0x0002180001197983 */ /* 0x002f240000300800 */
[----:B------:R-:W4:Y:S02]  /*16490*/  LDL.LU R12, [R1+0x20c] ;  /* 0x00020c00010c7983 */ /* 0x000f240000300800 */
[----:B------:R-:W4:Y:S01]  /*164a0*/  LDL.LU R13, [R1+0x1f8] ;  /* 0x0001f800010d7983 */ /* 0x000f220000300800 */
[----:B------:R-:W4:Y:S04]  /*164b0*/  LDL.LU R14, [R1+0x148] ;  /* 0x00014800010e7983 */ /* 0x000f280000300800 */
[----:B-----5:R-:W-:Y:S01]  /*164c0*/  STS.U16 [R2+0xce00], R27 ;  /* 0x00ce001b02007388 */ /* 0x020fe20000000400 */
[----:B------:R0:W-:Y:S02]  /*164d0*/  STS.U16 [R2+0xd600], R24 ;  /* 0x00d6001802007388 */ /* 0x0001e40000000400 */
[----:B--2---:R1:W-:Y:S01]  /*164e0*/  STS.U16 [R2+0xde00], R23 ;  /* 0x00de001702007388 */ /* 0x0043e20000000400 */
[----:B---3--:R2:W-:Y:S04]  /*164f0*/  STS.U16 [R2+0xe600], R22 ;  /* 0x00e6001602007388 */ /* 0x0085e80000000400 */
[----:B0-----:R-:W3:Y:S01]  /*16500*/  LDL.LU R24, [R1+0x13c] ;  /* 0x00013c0001187983 */ /* 0x001ee20000300800 */
[----:B------:R-:W5:Y:S02]  /*16510*/  LDL.LU R27, [R1+0x130] ;  /* 0x00013000011b7983 */ /* 0x000f640000300800 */
[----:B-1----:R-:W5:Y:S02]  /*16520*/  LDL.LU R23, [R1+0x124] ;  /* 0x0001240001177983 */ /* 0x002f640000300800 */
[----:B--2---:R-:W2:Y:S01]  /*16530*/  LDL.LU R22, [R1+0x118] ;  /* 0x0001180001167983 */ /* 0x004ea20000300800 */
        /* <DEDUP_REMOVED lines=17> */
[----:B------:R-:W2:Y:S03]  /*16650*/  LDL.LU R11, [R1+0x4] ;  /* 0x00000400010b7983 */ /* 0x000ea60000300800 */
[----:B----4-:R0:W-:Y:S01]  /*16660*/  STS.U16 [R2+0xee00], R26 ;  /* 0x00ee001a02007388 */ /* 0x0101e20000000400 */
[----:B------:R1:W-:Y:S02]  /*16670*/  STS.U16 [R2+0xf600], R25 ;  /* 0x00f6001902007388 */ /* 0x0003e40000000400 */
[----:B------:R4:W-:Y:S02]  /*16680*/  STS.U16 [R2+0xfe00], R12 ;  /* 0x00fe000c02007388 */ /* 0x0009e40000000400 */
[----:B------:R4:W-:Y:S01]  /*16690*/  STS.U16 [R2+0x10600], R13 ;  /* 0x0106000d02007388 */ /* 0x0009e20000000400 */
[----:B------:R4:W-:Y:S04]  /*166a0*/  STS.U16 [R2+0x10e00], R14 ;  /* 0x010e000e02007388 */ /* 0x0009e80000000400 */
[----:B0-----:R-:W2:Y:S01]  /*166b0*/  LDL.LU R26, [R1+0x17a0] ;  /* 0x0017a000011a7983 */ /* 0x001ea20000300800 */
[----:B-1----:R-:W2:Y:S02]  /*166c0*/  LDL.LU R25, [R1+0x179c] ;  /* 0x00179c0001197983 */ /* 0x002ea40000300800 */
[----:B----4-:R-:W4:Y:S01]  /*166d0*/  LDL.LU R12, [R1+0x160] ;  /* 0x00016000010c7983 */ /* 0x010f220000300800 */
[----:B------:R-:W4:Y:S04]  /*166e0*/  LDL.LU R13, [R1+0x158] ;  /* 0x00015800010d7983 */ /* 0x000f280000300800 */
[----:B------:R-:W4:Y:S04]  /*166f0*/  LDL.LU R14, [R1+0x150] ;  /* 0x00015000010e7983 */ /* 0x000f280000300800 */
[----:B---3--:R0:W-:Y:S01]  /*16700*/  STS.U16 [R2+0x11600], R24 ;  /* 0x0116001802007388 */ /* 0x0081e20000000400 */
[----:B-----5:R1:W-:Y:S02]  /*16710*/  STS.U16 [R2+0x11e00], R27 ;  /* 0x011e001b02007388 */ /* 0x0203e40000000400 */
[----:B------:R3:W-:Y:S02]  /*16720*/  STS.U16 [R2+0x12600], R23 ;  /* 0x0126001702007388 */ /* 0x0007e40000000400 */
[----:B--2---:R2:W-:Y:S01]  /*16730*/  STS.U16 [R2+0x12e00], R22 ;  /* 0x012e001602007388 */ /* 0x0045e20000000400 */
[----:B0-----:R-:W5:Y:S01]  /*16740*/  LDL.LU R24, [R1+0x1798] ;  /* 0x0017980001187983 */ /* 0x001f620000300800 */
[----:B-1----:R-:W4:Y:S02]  /*16750*/  LDL.LU R27, [R1+0x4ac] ;  /* 0x0004ac00011b7983 */ /* 0x002f240000300800 */
[----:B---3--:R-:W3:Y:S01]  /*16760*/  LDL.LU R23, [R1+0x1794] ;  /* 0x0017940001177983 */ /* 0x008ee20000300800 */
[----:B--2---:R-:W2:Y:S04]  /*16770*/  LDL.LU R22, [R1+0x1790] ;  /* 0x0017900001167983 */ /* 0x004ea80000300800 */
        /* <DEDUP_REMOVED lines=17> */
[----:B------:R-:W-:Y:S03]  /*16890*/  STS.U16 [R2+0x1be00], R11 ;  /* 0x01be000b02007388 */ /* 0x000fe60000000400 */
[----:B--2---:R-:W-:Y:S01]  /*168a0*/  STS.U16 [R2+0x1c600], R22 ;  /* 0x01c6001602007388 */ /* 0x004fe20000000400 */
[----:B---3--:R-:W-:Y:S02]  /*168b0*/  STS.U16 [R2+0x1ce00], R23 ;  /* 0x01ce001702007388 */ /* 0x008fe40000000400 */
[----:B-----5:R-:W-:Y:S02]  /*168c0*/  STS.U16 [R2+0x1d600], R24 ;  /* 0x01d6001802007388 */ /* 0x020fe40000000400 */
[----:B------:R-:W-:Y:S01]  /*168d0*/  STS.U16 [R2+0x1de00], R25 ;  /* 0x01de001902007388 */ /* 0x000fe20000000400 */
[----:B----4-:R-:W-:Y:S01]  /*168e0*/  STS.U16 [R2+0x1e600], R12 ;  /* 0x01e6000c02007388 */ /* 0x010fe20000000400 */
[----:B------:R-:W-:Y:S02]  /*168f0*/  STS.U16 [R2+0x1ee00], R13 ;  /* 0x01ee000d02007388 */ /* 0x000fe40000000400 */
[----:B------:R-:W-:Y:S02]  /*16900*/  STS.U16 [R2+0x1f600], R14 ;  /* 0x01f6000e02007388 */ /* 0x000fe40000000400 */
[----:B------:R0:W-:Y:S02]  /*16910*/  STS.U16 [R2+0x1fe00], R26 ;  /* 0x01fe001a02007388 */ /* 0x0001e40000000400 */
[----:B0-----:R-:W2:Y:S04]  /*16920*/  LDL.LU R26, [R1+0x9f0] ;  /* 0x0009f000011a7983 */ /* 0x001ea80000300800 */
[----:B--2---:R0:W-:Y:S04]  /*16930*/  STL [R1+0x1784], R26 ;  /* 0x0017841a01007387 */ /* 0x0041e80000100800 */
[----:B0-----:R-:W2:Y:S04]  /*16940*/  LDL.LU R26, [R1+0x43c] ;  /* 0x00043c00011a7983 */ /* 0x001ea80000300800 */
[----:B--2---:R0:W-:Y:S04]  /*16950*/  STL [R1+0x1788], R26 ;  /* 0x0017881a01007387 */ /* 0x0041e80000100800 */
[----:B0-----:R-:W2:Y:S01]  /*16960*/  LDL.LU R26, [R1+0x9b0] ;  /* 0x0009b000011a7983 */ /* 0x001ea20000300800 */
[----:B------:R-:W-:-:S03]  /*16970*/  LOP3.LUT R0, R0, 0x70, RZ, 0x3c, !PT ;  /* 0x0000007000007812 */ /* 0x000fc600078e3cff */
[----:B--2---:R0:W-:Y:S04]  /*16980*/  STL [R1+0x178c], R26 ;  /* 0x00178c1a01007387 */ /* 0x0041e80000100800 */
[----:B0-----:R-:W2:Y:S01]  /*16990*/  LDL.LU R26, [R1+0x470] ;  /* 0x00047000011a7983 */ /* 0x001ea20000300800 */
[----:B------:R-:W3:Y:S02]  /*169a0*/  LDL.LU R25, [R1+0x9a0] ;  /* 0x0009a00001197983 */ /* 0x000ee40000300800 */
[----:B------:R-:W4:Y:S02]  /*169b0*/  LDL.LU R24, [R1+0x4e0] ;  /* 0x0004e00001187983 */ /* 0x000f240000300800 */
[----:B------:R-:W5:Y:S01]  /*169c0*/  LDL.LU R23, [R1+0x430] ;  /* 0x0004300001177983 */ /* 0x000f620000300800 */
        /* <DEDUP_REMOVED lines=22> */
[----:B------:R0:W-:Y:S01]  /*16b30*/  STS.U16 [R0+0x700], R27 ;  /* 0x0007001b00007388 */ /* 0x0001e20000000400 */
[----:B------:R-:W3:Y:S03]  /*16b40*/  LDL.LU R14, [R1+0x214] ;  /* 0x00021400010e7983 */ /* 0x000ee60000300800 */
[----:B0-----:R-:W3:Y:S04]  /*16b50*/  LDL.LU R27, [R1+0x208] ;  /* 0x00020800011b7983 */ /* 0x001ee80000300800 */
[----:B--2---:R0:W-:Y:S04]  /*16b60*/  STS.U16 [R0+0xf00], R26 ;  /* 0x000f001a00007388 */ /* 0x0041e80000000400 */
[----:B0-----:R-:W2:Y:S04]  /*16b70*/  LDL.LU R26, [R1+0x178c] ;  /* 0x00178c00011a7983 */ /* 0x001ea80000300800 */
[----:B--2---:R0:W-:Y:S04]  /*16b80*/  STS.U16 [R0+0x1700], R26 ;  /* 0x0017001a00007388 */ /* 0x0041e80000000400 */
[----:B0-----:R-:W2:Y:S04]  /*16b90*/  LDL.LU R26, [R1+0x1788] ;  /* 0x00178800011a7983 */ /* 0x001ea80000300800 */
[----:B--2---:R0:W-:Y:S04]  /*16ba0*/  STS.U16 [R0+0x1f00], R26 ;  /* 0x001f001a00007388 */ /* 0x0041e80000000400 */
[----:B0-----:R-:W2:Y:S04]  /*16bb0*/  LDL.LU R26, [R1+0x1784] ;  /* 0x00178400011a7983 */ /* 0x001ea80000300800 */
[----:B--2---:R-:W-:Y:S01]  /*16bc0*/  STS.U16 [R0+0x2700], R26 ;  /* 0x0027001a00007388 */ /* 0x004fe20000000400 */
[----:B---3--:R-:W-:Y:S02]  /*16bd0*/  STS.U16 [R0+0x2f00], R25 ;  /* 0x002f001900007388 */ /* 0x008fe40000000400 */
[----:B----4-:R-:W-:Y:S02]  /*16be0*/  STS.U16 [R0+0x3700], R24 ;  /* 0x0037001800007388 */ /* 0x010fe40000000400 */
[----:B-----5:R-:W-:Y:S01]  /*16bf0*/  STS.U16 [R0+0x3f00], R23 ;  /* 0x003f001700007388 */ /* 0x020fe20000000400 */
        /* <DEDUP_REMOVED lines=23> */
[----:B------:R1:W-:Y:S01]  /*16d70*/  STS.U16 [R0+0xff00], R27 ;  /* 0x00ff001b00007388 */ /* 0x0003e20000000400 */
[----:B0-----:R-:W2:Y:S01]  /*16d80*/  LDL.LU R14, [R1+0x1f4] ;  /* 0x0001f400010e7983 */ /* 0x001ea20000300800 */
[----:B-1----:R-:W3:Y:S03]  /*16d90*/  LDL.LU R27, [R1+0x1c4] ;  /* 0x0001c400011b7983 */ /* 0x002ee60000300800 */
[----:B---3--:R0:W-:Y:S04]  /*16da0*/  STL [R1+0x177c], R27 ;  /* 0x00177c1b01007387 */ /* 0x0081e80000100800 */
[----:B0-----:R-:W3:Y:S04]  /*16db0*/  LDL.LU R27, [R1+0x1c8] ;  /* 0x0001c800011b7983 */ /* 0x001ee80000300800 */
        /* <DEDUP_REMOVED lines=27> */
[----:B------:R-:W4:Y:S01]  /*16f70*/  LDL.LU R13, [R1+0x154] ;  /* 0x00015400010d7983 */ /* 0x000f220000300800 */
[----:B--2---:R0:W-:Y:S04]  /*16f80*/  STS.U16 [R0+0x10700], R14 ;  /* 0x0107000e00007388 */ /* 0x0041e80000000400 */
[----:B0-----:R-:W2:Y:S04]  /*16f90*/  LDL.LU R14, [R1+0x4c8] ;  /* 0x0004c800010e7983 */ /* 0x001ea80000300800 */
[----:B---3--:R0:W-:Y:S04]  /*16fa0*/  STS.U16 [R0+0x10f00], R27 ;  /* 0x010f001b00007388 */ /* 0x0081e80000000400 */
[----:B0-----:R-:W3:Y:S04]  /*16fb0*/  LDL.LU R27, [R1+0x1780] ;  /* 0x00178000011b7983 */ /* 0x001ee80000300800 */
[----:B---3--:R0:W-:Y:S04]  /*16fc0*/  STS.U16 [R0+0x11700], R27 ;  /* 0x0117001b00007388 */ /* 0x0081e80000000400 */
[----:B0-----:R-:W3:Y:S04]  /*16fd0*/  LDL.LU R27, [R1+0x177c] ;  /* 0x00177c00011b7983 */ /* 0x001ee80000300800 */
[----:B---3--:R0:W-:Y:S04]  /*16fe0*/  STS.U16 [R0+0x11f00], R27 ;  /* 0x011f001b00007388 */ /* 0x0081e80000000400 */
[----:B0-----:R-:W3:Y:S01]  /*16ff0*/  LDL.LU R27, [R1+0x1778] ;  /* 0x00177800011b7983 */ /* 0x001ee20000300800 */
[----:B----4-:R-:W-:Y:S02]  /*17000*/  STS.U16 [R0+0x12700], R26 ;  /* 0x0127001a00007388 */ /* 0x010fe40000000400 */
[----:B-----5:R-:W-:Y:S02]  /*17010*/  STS.U16 [R0+0x12f00], R25 ;  /* 0x012f001900007388 */ /* 0x020fe40000000400 */
        /* <DEDUP_REMOVED lines=14> */
[----:B------:R0:W-:Y:S02]  /*17100*/  STS.U16 [R0+0x1a700], R2 ;  /* 0x01a7000200007388 */ /* 0x0001e40000000400 */
        /* <DEDUP_REMOVED lines=9> */
[----:B0-----:R-:W-:Y:S01]  /*171a0*/  IMAD.MOV.U32 R2, RZ, RZ, 0x3f800000 ;  /* 0x3f800000ff027424 */ /* 0x001fe200078e00ff */
[----:B------:R-:W-:-:S04]  /*171b0*/  MOV R3, 0xff800000 ;  /* 0xff80000000037802 */ /* 0x000fc80000000f00 */
[----:B------:R0:W-:Y:S02]  /*171c0*/  STL [R1+0xa3c], R2 ;  /* 0x000a3c0201007387 */ /* 0x0001e40000100800 */
[----:B0-----:R-:W-:Y:S02]  /*171d0*/  IMAD.MOV.U32 R2, RZ, RZ, -0x800000 ;  /* 0xff800000ff027424 */ /* 0x001fe400078e00ff */
[----:B---3--:R-:W-:Y:S01]  /*171e0*/  STS.U16 [R0+0x1f700], R27 ;  /* 0x01f7001b00007388 */ /* 0x008fe20000000400 */
[----:B--2---:R0:W-:Y:S02]  /*171f0*/  STS.U16 [R0+0x1ff00], R14 ;  /* 0x01ff000e00007388 */ /* 0x0041e40000000400 */
[----:B0-----:R-:W-:-:S05]  /*17200*/  MOV R0, 0xff800000 ;  /* 0xff80000000007802 */ /* 0x001fca0000000f00 */
[----:B------:R-:W-:Y:S01]  /*17210*/  STL [R1+0x918], R0 ;  /* 0x0009180001007387 */ /* 0x000fe20000100800 */
[----:B------:R-:W-:Y:S02]  /*17220*/  STL [R1+0x914], R3 ;  /* 0x0009140301007387 */ /* 0x000fe40000100800 */
[----:B------:R-:W-:Y:S02]  /*17230*/  STL [R1+0x910], R2 ;  /* 0x0009100201007387 */ /* 0x000fe40000100800 */
[----:B------:R-:W-:Y:S01]  /*17240*/  STL [R1+0x90c], R0 ;  /* 0x00090c0001007387 */ /* 0x000fe20000100800 */
        /* <DEDUP_REMOVED lines=9> */
[----:B------:R0:W-:Y:S02]  /*172e0*/  STL [R1+0x924], R3 ;  /* 0x0009240301007387 */ /* 0x0001e40000100800 */
[----:B------:R1:W-:Y:S02]  /*172f0*/  STL [R1+0x920], R2 ;  /* 0x0009200201007387 */ /* 0x0003e40000100800 */
[----:B------:R2:W-:Y:S01]  /*17300*/  STL [R1+0x91c], R0 ;  /* 0x00091c0001007387 */ /* 0x0005e20000100800 */
[----:B0-----:R-:W-:-:S02]  /*17310*/  MOV R3, 0x3f800000 ;  /* 0x3f80000000037802 */ /* 0x001fc40000000f00 */
[----:B-1----:R-:W-:Y:S01]  /*17320*/  MOV R2, 0x3f800000 ;  /* 0x3f80000000027802 */ /* 0x002fe20000000f00 */
[----:B--2---:R-:W-:Y:S02]  /*17330*/  IMAD.MOV.U32 R0, RZ, RZ, 0x3f800000 ;  /* 0x3f800000ff007424 */ /* 0x004fe400078e00ff */
[----:B------:R-:W-:Y:S02]  /*17340*/  STL [R1+0xa40], R3 ;  /* 0x000a400301007387 */ /* 0x000fe40000100800 */
        /* <DEDUP_REMOVED lines=13> */
[----:B------:R-:W-:Y:S02]  /*17420*/  STL [R1+0x640], RZ ;  /* 0x000640ff01007387 */ /* 0x000fe40000100800 */
[----:B------:R0:W-:Y:S01]  /*17430*/  STL [R1+0xa78], R0 ;  /* 0x000a780001007387 */ /* 0x0001e20000100800 */
[----:B------:R1:W-:Y:S01]  /*17440*/  STL [R1+0x644], RZ ;  /* 0x000644ff01007387 */ /* 0x0003e20000100800 */
[----:B------:R1:W-:Y:S02]  /*17450*/  STL [R1+0x648], RZ ;  /* 0x000648ff01007387 */ /* 0x0003e40000100800 */
[----:B------:R1:W-:Y:S02]  /*17460*/  STL [R1+0x64c], RZ ;  /* 0x00064cff01007387 */ /* 0x0003e40000100800 */
[----:B------:R1:W-:Y:S01]  /*17470*/  STL [R1+0x630], RZ ;  /* 0x000630ff01007387 */ /* 0x0003e20000100800 */
        /* <DEDUP_REMOVED lines=494> */
[----:B------:R1:W-:Y:S01]  /*19360*/  STL [R1+0x8bc], RZ ;  /* 0x0008bcff01007387 */ /* 0x0003e20000100800 */
[----:B------:R-:W0:Y:S01]  /*19370*/  S2R R17, SR_TID.X ;  /* 0x0000000000117919 */ /* 0x000e220000002100 */
[----:B------:R1:W-:Y:S02]  /*19380*/  STL [R1+0x8c0], RZ ;  /* 0x0008c0ff01007387 */ /* 0x0003e40000100800 */
[----:B------:R1:W-:Y:S02]  /*19390*/  STL [R1+0x8c4], RZ ;  /* 0x0008c4ff01007387 */ /* 0x0003e40000100800 */
[----:B------:R1:W-:Y:S01]  /*193a0*/  STL [R1+0x8c8], RZ ;  /* 0x0008c8ff01007387 */ /* 0x0003e20000100800 */
[----:B------:R1:W-:Y:S04]  /*193b0*/  STL [R1+0x8cc], RZ ;  /* 0x0008ccff01007387 */ /* 0x0003e80000100800 */
[----:B------:R-:W2:Y:S01]  /*193c0*/  S2R R14, SR_TID.X ;  /* 0x00000000000e7919 */ /* 0x000ea20000002100 */
        /* <DEDUP_REMOVED lines=8> */
[----:B0-----:R-:W-:-:S04]  /*19450*/  SHF.L.U32 R0, R17, 0xc, RZ ;  /* 0x0000000c11007819 */ /* 0x001fc800000006ff */
[----:B------:R-:W-:Y:S02]  /*19460*/  LOP3.LUT R0, R0, 0x6000, RZ, 0xc0, !PT ;  /* 0x0000600000007812 */ /* 0x000fe400078ec0ff */
[----:B--2---:R-:W-:-:S04]  /*19470*/  LOP3.LUT R28, R14, 0x7f, RZ, 0xc0, !PT ;  /* 0x0000007f0e1c7812 */ /* 0x004fc800078ec0ff */
[----:B------:R-:W-:Y:S01]  /*19480*/  LEA R0, R28, R0, 0x4 ;  /* 0x000000001c007211 */ /* 0x000fe200078e20ff */
[----:B------:R-:W-:Y:S05]  /*19490*/  @!P0 BRA `(.L_x_0) ;  /* 0x0002b4d000008947 */ /* 0x000fea0003800000 */
[----:B-1----:R-:W-:Y:S01]  /*194a0*/  SHF.R.S32.HI R3, RZ, 0x4, R17 ;  /* 0x00000004ff037819 */ /* 0x002fe20000011411 */
[C---:B------:R-:W-:Y:S01]  /*194b0*/  IMAD.SHL.U32 R11, R17.reuse, 0x8, RZ ;  /* 0x00000008110b7824 */ /* 0x040fe200078e00ff */
[----:B------:R-:W-:Y:S01]  /*194c0*/  LOP3.LUT R8, R17, 0x20, RZ, 0xc0, !PT ;  /* 0x0000002011087812 */ /* 0x000fe200078ec0ff */
[----:B------:R-:W0:Y:S01]  /*194d0*/  S2R R15, SR_CTAID.Y ;  /* 0x00000000000f7919 */ /* 0x000e220000002600 */
[----:B------:R-:W-:Y:S02]  /*194e0*/  SGXT R3, R3, 0x1 ;  /* 0x000000010303781a */ /* 0x000fe40000000200 */
[----:B------:R-:W-:Y:S01]  /*194f0*/  SHF.R.U32.HI R2, RZ, 0x1, R8 ;  /* 0x00000001ff027819 */ /* 0x000fe20000011608 */
[----:B------:R-:W1:Y:S01]  /*19500*/  S2R R29, SR_TID.X ;  /* 0x00000000001d7919 */ /* 0x000e620000002100 */
[C---:B------:R-:W-:Y:S02]  /*19510*/  LOP3.LUT P0, R9, R17.reuse, 0x3, RZ, 0xc0, !PT ;  /* 0x0000000311097812 */ /* 0x040fe4000780c0ff */
[----:B------:R-:W-:-:S02]  /*19520*/  LOP3.LUT R6, R17, 0x10, RZ, 0xc0, !PT ;  /* 0x0000001011067812 */ /* 0x000fc400078ec0ff */
[----:B------:R-:W-:Y:S02]  /*19530*/  LOP3.LUT R0, R11, 0x60, RZ, 0xc0, !PT ;  /* 0x000000600b007812 */ /* 0x000fe400078ec0ff */
[----:B------:R-:W-:Y:S02]  /*19540*/  LOP3.LUT R7, R17, 0x7, RZ, 0xc0, !PT ;  /* 0x0000000711077812 */ /* 0x000fe400078ec0ff */
[----:B------:R-:W-:Y:S01]  /*19550*/  LOP3.LUT R3, R2, 0x90, R3, 0x78, !PT ;  /* 0x0000009002037812 */ /* 0x000fe200078e7803 */
[----:B------:R-:W-:Y:S01]  /*19560*/  IMAD R2, R6, 0x2, R9 ;  /* 0x0000000206027824 */ /* 0x000fe200078e0209 */
[----:B------:R-:W-:Y:S02]  /*19570*/  LEA R5, R9, R0, 0x2 ;  /* 0x0000000009057211 */ /* 0x000fe400078e10ff */
[C---:B------:R-:W-:Y:S02]  /*19580*/  LEA R8, R7.reuse, R8, 0x2 ;  /* 0x0000000807087211 */ /* 0x040fe400078e10ff */
[C---:B------:R-:W-:Y:S01]  /*19590*/  SHF.L.U32 R9, R7.reuse, 0x4, RZ ;  /* 0x0000000407097819 */ /* 0x040fe200000006ff */
[----:B------:R-:W-:Y:S01]  /*195a0*/  IMAD R7, R7, 0x110, RZ ;  /* 0x0000011007077824 */ /* 0x000fe200078e02ff */
[----:B------:R-:W-:-:S02]  /*195b0*/  SHF.L.U32 R14, R17, 0x1, RZ ;  /* 0x00000001110e7819 */ /* 0x000fc400000006ff */
[----:B------:R-:W-:Y:S02]  /*195c0*/  SHF.R.U32.HI R4, RZ, 0x4, R17 ;  /* 0x00000004ff047819 */ /* 0x000fe40000011611 */
[----:B------:R-:W-:Y:S02]  /*195d0*/  SHF.L.U32 R6, R6, 0x7, RZ ;  /* 0x0000000706067819 */ /* 0x000fe400000006ff */
[--C-:B------:R-:W-:Y:S02]  /*195e0*/  LOP3.LUT R7, R7, 0x10, R14.reuse, 0x78, !PT ;  /* 0x0000001007077812 */ /* 0x100fe400078e780e */
[----:B------:R-:W-:Y:S02]  /*195f0*/  SGXT.U32 R4, R4, 0x3 ;  /* 0x000000030404781a */ /* 0x000fe40000000000 */
[----:B------:R-:W-:Y:S02]  /*19600*/  LOP3.LUT R11, R11, 0x300, RZ, 0xc0, !PT ;  /* 0x000003000b0b7812 */ /* 0x000fe400078ec0ff */
[----:B------:R-:W-:Y:S01]  /*19610*/  LOP3.LUT R9, R9, 0x30, R14, 0x78, !PT ;  /* 0x0000003009097812 */ /* 0x000fe200078e780e */
[----:B------:R-:W-:Y:S01]  /*19620*/  IMAD R4, R4, c[0x0][0x1b8], RZ ;  /* 0x00006e0004047a24 */ /* 0x000fe200078e02ff */
[----:B------:R-:W-:Y:S01]  /*19630*/  LOP3.LUT R0, R17, 0xf, RZ, 0xc0, !PT ;  /* 0x0000000f11007812 */ /* 0x000fe200078ec0ff */
[----:B------:R-:W-:Y:S01]  /*19640*/  IMAD.U32 R2, R2, 0x20, R11 ;  /* 0x0000002002027824 */ /* 0x000fe200078e000b */
[----:B------:R-:W-:Y:S01]  /*19650*/  LOP3.LUT R6, R7, R6, RZ, 0xfc, !PT ;  /* 0x0000000607067212 */ /* 0x000fe200078efcff */
[----:B------:R-:W-:Y:S01]  /*19660*/  IMAD.MOV.U32 R7, RZ, RZ, c[0x0][0x1b8] ;  /* 0x00006e00ff077624 */ /* 0x000fe200078e00ff */
[----:B------:R-:W-:Y:S01]  /*19670*/  LEA R8, R8, R9, 0x8 ;  /* 0x0000000908087211 */ /* 0x000fe200078e40ff */
[----:B0-----:R-:W-:Y:S01]  /*19680*/  IMAD R11, R15, c[0x0][0x1b0], RZ ;  /* 0x00006c000f0b7a24 */ /* 0x001fe200078e02ff */
[----:B------:R-:W-:Y:S01]  /*19690*/  SHF.R.S32.HI R10, RZ, 0x2, R17 ;  /* 0x00000002ff0a7819 */ /* 0x000fe20000011411 */
[----:B------:R-:W-:Y:S01]  /*196a0*/  IMAD R0, R0, c[0x0][0x1b4], RZ ;  /* 0x00006d0000007a24 */ /* 0x000fe200078e02ff */
[----:B-1----:R-:W-:Y:S01]  /*196b0*/  SHF.L.U32 R29, R29, 0x5, RZ ;  /* 0x000000051d1d7819 */ /* 0x002fe200000006ff */
[----:B------:R-:W-:Y:S01]  /*196c0*/  IMAD R13, R7, 0x8, R4 ;  /* 0x00000008070d7824 */ /* 0x000fe200078e0204 */
[----:B------:R0:W-:Y:S01]  /*196d0*/  STL [R1+0x8f4], R8 ;  /* 0x0008f40801007387 */ /* 0x0001e20000100800 */
[C---:B------:R-:W-:Y:S01]  /*196e0*/  SHF.L.U32 R12, R11.reuse, 0x1, RZ ;  /* 0x000000010b0c7819 */ /* 0x040fe200000006ff */
[----:B------:R-:W-:Y:S01]  /*196f0*/  IMAD.HI R11, R11, 0x2, RZ ;  /* 0x000000020b0b7827 */ /* 0x000fe200078e02ff */
[----:B------:R-:W-:Y:S01]  /*19700*/  SGXT R10, R10, 0x1 ;  /* 0x000000010a0a781a */ /* 0x000fe20000000200 */
[----:B------:R1:W-:Y:S01]  /*19710*/  STL [R1+0x410], R6 ;  /* 0x0004100601007387 */ /* 0x0003e20000100800 */
[----:B------:R-:W-:-:S02]  /*19720*/  LEA R24, R7, R13, 0x3 ;  /* 0x0000000d07187211 */ /* 0x000fc400078e18ff */
[----:B------:R-:W-:Y:S02]  /*19730*/  LOP3.LUT R10, R10, 0x90, RZ, 0xc0, !PT ;  /* 0x000000900a0a7812 */ /* 0x000fe400078ec0ff */
[----:B------:R-:W-:Y:S01]  /*19740*/  IADD3 R3, R3, R5, RZ ;  /* 0x0000000503037210 */ /* 0x000fe20007ffe0ff */
[----:B------:R-:W-:Y:S01]  /*19750*/  IMAD R25, R7, 0x8, R24 ;  /* 0x0000000807197824 */ /* 0x000fe200078e0218 */
[----:B------:R-:W-:Y:S01]  /*19760*/  LOP3.LUT R21, R10, 0x160, R29, 0xf8, !PT ;  /* 0x000001600a157812 */ /* 0x000fe200078ef81d */
[----:B0-----:R-:W-:Y:S01]  /*19770*/  IMAD R8, R28, c[0x0][0x1a8], RZ ;  /* 0x00006a001c087a24 */ /* 0x001fe200078e02ff */
[----:B------:R-:W-:Y:S01]  /*19780*/  LOP3.LUT R10, R10, 0x10, R14, 0x78, !PT ;  /* 0x000000100a0a7812 */ /* 0x000fe200078e780e */
[----:B------:R-:W-:Y:S01]  /*19790*/  IMAD.MOV.U32 R5, RZ, RZ, c[0x0][0x1a8] ;  /* 0x00006a00ff057624 */ /* 0x000fe200078e00ff */
[C---:B-1----:R-:W-:Y:S01]  /*197a0*/  SHF.L.U32 R6, R0.reuse, 0x1, RZ ;  /* 0x0000000100067819 */ /* 0x042fe200000006ff */
[----:B------:R-:W-:Y:S01]  /*197b0*/  IMAD.HI R0, R0, 0x2, RZ ;  /* 0x0000000200007827 */ /* 0x000fe200078e02ff */
[----:B------:R0:W-:Y:S01]  /*197c0*/  STL [R1+0x65c], R3 ;  /* 0x00065c0301007387 */ /* 0x0001e20000100800 */
[----:B------:R-:W-:-:S02]  /*197d0*/  LEA.HI R14, R17, 0x38, RZ, 0x1c ;  /* 0x00000038110e7811 */ /* 0x000fc400078fe0ff */
[----:B------:R-:W-:Y:S01]  /*197e0*/  IADD3 R12, P1, P2, R6, c[0x0][0x170], R12 ;  /* 0x00005c00060c7a10 */ /* 0x000fe20007a3e00c */
[----:B------:R-:W-:Y:S01]  /*197f0*/  IMAD.IADD R2, R10, 0x1, R2 ;  /* 0x000000010a027824 */ /* 0x000fe200078e0202 */
[----:B------:R-:W-:Y:S01]  /*19800*/  STL.64 [R1+0x1788], R24 ;  /* 0x0017881801007387 */ /* 0x000fe20000100a00 */
[----:B------:R-:W-:Y:S01]  /*19810*/  LEA.HI R20, R17, 0x78, RZ, 0x1c ;  /* 0x0000007811147811 */ /* 0x000fe200078fe0ff */
[----:B------:R-:W-:Y:S01]  /*19820*/  IMAD R14, R14, c[0x0][0x1b8], RZ ;  /* 0x00006e000e0e7a24 */ /* 0x000fe200078e02ff */
[----:B------:R-:W-:Y:S01]  /*19830*/  IADD3.X R11, R0, c[0x0][0x174], R11, P1, P2 ;  /* 0x00005d00000b7a10 */ /* 0x000fe20000fe440b */
[----:B------:R-:W-:Y:S01]  /*19840*/  IMAD R0, R15, c[0x0][0x1a0], RZ ;  /* 0x000068000f007a24 */ /* 0x000fe200078e02ff */
[----:B------:R-:W-:Y:S01]  /*19850*/  LEA R15, R7, R25, 0x3 ;  /* 0x00000019070f7211 */ /* 0x000fe200078e18ff */
[----:B------:R1:W-:Y:S01]  /*19860*/  STL [R1+0x940], R2 ;  /* 0x0009400201007387 */ /* 0x0003e20000100800 */
[----:B0-----:R-:W-:Y:S01]  /*19870*/  LEA R3, R5, R8, 0x7 ;  /* 0x0000000805037211 */ /* 0x001fe200078e38ff */
[----:B------:R-:W-:Y:S01]  /*19880*/  IMAD R20, R20, c[0x0][0x1b8], RZ ;  /* 0x00006e0014147a24 */ /* 0x000fe200078e02ff */
[----:B------:R-:W-:-:S02]  /*19890*/  LEA R6, P1, R0, c[0x0][0x168], 0x1 ;  /* 0x00005a0000067a11 */ /* 0x000fc400078208ff */
[C---:B------:R-:W-:Y:S02]  /*198a0*/  LEA R9, R7.reuse, R15, 0x3 ;  /* 0x0000000f07097211 */ /* 0x040fe400078e18ff */
[----:B------:R-:W-:Y:S02]  /*198b0*/  LEA.HI.X.SX32 R0, R0, c[0x0][0x16c], 0x1, P1 ;  /* 0x00005b0000007a11 */ /* 0x000fe400008f0eff */
[----:B------:R-:W-:Y:S02]  /*198c0*/  LEA R18, R7, R9, 0x3 ;  /* 0x0000000907127211 */ /* 0x000fe400078e18ff */
[CC--:B------:R-:W-:Y:S02]  /*198d0*/  LEA R22, P1, R8.reuse, R6.reuse, 0x1 ;  /* 0x0000000608167211 */ /* 0x0c0fe400078208ff */
[----:B------:R-:W-:Y:S01]  /*198e0*/  LEA R28, P2, R3, R6, 0x1 ;  /* 0x00000006031c7211 */ /* 0x000fe200078408ff */
[----:B------:R-:W-:Y:S01]  /*198f0*/  IMAD R16, R7, 0x10, R18 ;  /* 0x0000001007107824 */ /* 0x000fe200078e0212 */
[----:B------:R-:W-:-:S02]  /*19900*/  LEA.HI.X.SX32 R23, R8, R0, 0x1, P1 ;  /* 0x0000000008177211 */ /* 0x000fc400008f0eff */
[----:B-1----:R-:W-:Y:S02]  /*19910*/  LEA R2, R5, R3, 0x7 ;  /* 0x0000000305027211 */ /* 0x002fe400078e38ff */
[----:B------:R-:W-:Y:S01]  /*19920*/  LEA.HI.X.SX32 R29, R3, R0, 0x1, P2 ;  /* 0x00000000031d7211 */ /* 0x000fe200010f0eff */
[----:B------:R0:W-:Y:S01]  /*19930*/  STL.64 [R1+0x960], R22 ;  /* 0x0009601601007387 */ /* 0x0001e20000100a00 */
[----:B------:R-:W-:Y:S02]  /*19940*/  LEA R5, R5, R2, 0x7 ;  /* 0x0000000205057211 */ /* 0x000fe400078e38ff */
[CC--:B------:R-:W-:Y:S02]  /*19950*/  LEA R26, P1, R2.reuse, R6.reuse, 0x1 ;  /* 0x00000006021a7211 */ /* 0x0c0fe400078208ff */
[----:B------:R-:W-:Y:S02]  /*19960*/  LEA R24, P3, R5, R6, 0x1 ;  /* 0x0000000605187211 */ /* 0x000fe400078608ff */
[----:B------:R-:W-:-:S02]  /*19970*/  LEA.HI.X.SX32 R27, R2, R0, 0x1, P1 ;  /* 0x00000000021b7211 */ /* 0x000fc400008f0eff */
[----:B------:R-:W-:Y:S02]  /*19980*/  LEA.HI.X.SX32 R25, R5, R0, 0x1, P3 ;  /* 0x0000000005197211 */ /* 0x000fe400018f0eff */
[----:B------:R-:W-:Y:S02]  /*19990*/  LEA.HI R0, R17, 0x1b8, RZ, 0x1c ;  /* 0x000001b811007811 */ /* 0x000fe400078fe0ff */
[----:B0-----:R-:W-:Y:S02]  /*199a0*/  LEA R23, R7, R16, 0x3 ;  /* 0x0000001007177211 */ /* 0x001fe400078e18ff */
[----:B------:R-:W-:-:S03]  /*199b0*/  LEA.HI R8, R17, 0x1f8, RZ, 0x1c ;  /* 0x000001f811087811 */ /* 0x000fc600078fe0ff */
[C---:B------:R-:W-:Y:S01]  /*199c0*/  IMAD R3, R7.reuse, 0x8, R23 ;  /* 0x0000000807037824 */ /* 0x040fe200078e0217 */
[----:B------:R-:W-:Y:S04]  /*199d0*/  STL [R1+0x17c0], R23 ;  /* 0x0017c01701007387 */ /* 0x000fe80000100800 */
[C---:B------:R-:W-:Y:S01]  /*199e0*/  LEA R6, R7.reuse, R3, 0x3 ;  /* 0x0000000307067211 */ /* 0x040fe200078e18ff */
[----:B------:R0:W-:Y:S03]  /*199f0*/  STL.64 [R1+0x958], R28 ;  /* 0x0009581c01007387 */ /* 0x0001e60000100a00 */
[C---:B------:R-:W-:Y:S01]  /*19a00*/  LEA R10, R7.reuse, R6, 0x3 ;  /* 0x00000006070a7211 */ /* 0x040fe200078e18ff */
[----:B------:R1:W-:Y:S04]  /*19a10*/  STL.64 [R1+0x950], R26 ;  /* 0x0009501a01007387 */ /* 0x0003e80000100a00 */
[----:B------:R-:W-:Y:S01]  /*19a20*/  IMAD R2, R7, 0x8, R10 ;  /* 0x0000000807027824 */ /* 0x000fe200078e020a */
[----:B------:R2:W-:Y:S01]  /*19a30*/  STL.64 [R1+0x948], R24 ;  /* 0x0009481801007387 */ /* 0x0005e20000100a00 */
[----:B0-----:R-:W-:-:S03]  /*19a40*/  LEA.HI R29, R17, 0xf8, RZ, 0x1c ;  /* 0x000000f8111d7811 */ /* 0x001fc600078fe0ff */
[----:B------:R0:W-:Y:S01]  /*19a50*/  STL.64 [R1+0x1780], R2 ;  /* 0x0017800201007387 */ /* 0x0001e20000100a00 */
[C---:B------:R-:W-:Y:S02]  /*19a60*/  LEA.HI R28, R17.reuse, 0x138, RZ, 0x1c ;  /* 0x00000138111c7811 */ /* 0x040fe400078fe0ff */
[----:B-1----:R-:W-:Y:S01]  /*19a70*/  LEA.HI R26, R17, 0xb8, RZ, 0x1c ;  /* 0x000000b8111a7811 */ /* 0x002fe200078fe0ff */
[----:B------:R-:W-:Y:S01]  /*19a80*/  IMAD R29, R29, c[0x0][0x1b8], RZ ;  /* 0x00006e001d1d7a24 */ /* 0x000fe200078e02ff */
[----:B------:R-:W-:Y:S01]  /*19a90*/  LEA.HI R27, R17, 0x178, RZ, 0x1c ;  /* 0x00000178111b7811 */ /* 0x000fe200078fe0ff */
[----:B------:R-:W-:Y:S01]  /*19aa0*/  IMAD R28, R28, c[0x0][0x1b8], RZ ;  /* 0x00006e001c1c7a24 */ /* 0x000fe200078e02ff */
[----:B------:R-:W-:Y:S01]  /*19ab0*/  LEA R17, R7, R2, 0x3 ;  /* 0x0000000207117211 */ /* 0x000fe200078e18ff */
[----:B------:R-:W-:Y:S01]  /*19ac0*/  IMAD R26, R26, c[0x0][0x1b8], RZ ;  /* 0x00006e001a1a7a24 */ /* 0x000fe200078e02ff */
[-C--:B--2---:R-:W-:Y:S01]  /*19ad0*/  LEA R24, P2, R13, R12.reuse, 0x1 ;  /* 0x0000000c0d187211 */ /* 0x084fe200078408ff */
[----:B------:R-:W-:Y:S01]  /*19ae0*/  IMAD R27, R27, c[0x0][0x1b8], RZ ;  /* 0x00006e001b1b7a24 */ /* 0x000fe200078e02ff */
[----:B------:R-:W-:Y:S01]  /*19af0*/  LEA R5, R7, R17, 0x4 ;  /* 0x0000001107057211 */ /* 0x000fe200078e20ff */
[----:B------:R1:W-:Y:S01]  /*19b00*/  STL.64 [R1+0x1790], R16 ;  /* 0x0017901001007387 */ /* 0x0003e20000100a00 */
[----:B0-----:R-:W-:Y:S01]  /*19b10*/  IMAD R3, R8, c[0x0][0x1b8], RZ ;  /* 0x00006e0008037a24 */ /* 0x001fe200078e02ff */
[----:B------:R-:W-:-:S02]  /*19b20*/  LEA R2, P3, R4, R12, 0x1 ;  /* 0x0000000c04027211 */ /* 0x000fc400078608ff */
[----:B------:R-:W-:Y:S01]  /*19b30*/  IMAD R8, R7, 0x8, R5 ;  /* 0x0000000807087824 */ /* 0x000fe200078e0205 */
[----:B------:R-:W-:-:S04]  /*19b40*/  LEA R22, P1, R26, R12, 0x1 ;  /* 0x0000000c1a167211 */ /* 0x000fc800078208ff */
[----:B------:R-:W-:Y:S01]  /*19b50*/  LEA R19, R7, R8, 0x3 ;  /* 0x0000000807137211 */ /* 0x000fe200078e18ff */
[----:B-1----:R-:W-:-:S05]  /*19b60*/  IMAD R16, R0, c[0x0][0x1b8], RZ ;  /* 0x00006e0000107a24 */ /* 0x002fca00078e02ff */
[----:B------:R0:W-:Y:S04]  /*19b70*/  STL.64 [R1+0x17b0], R16 ;  /* 0x0017b01001007387 */ /* 0x0001e80000100a00 */
[----:B------:R-:W-:Y:S04]  /*19b80*/  STL [R1+0x17ac], R3 ;  /* 0x0017ac0301007387 */ /* 0x000fe80000100800 */
[----:B------:R1:W-:Y:S01]  /*19b90*/  STL.64 [R1+0x17b8], R14 ;  /* 0x0017b80e01007387 */ /* 0x0003e20000100a00 */
[----:B0-----:R-:W-:-:S03]  /*19ba0*/  LEA R16, P6, R14, R12, 0x1 ;  /* 0x0000000c0e107211 */ /* 0x001fc600078c08ff */
[----:B------:R-:W-:Y:S01]  /*19bb0*/  STL [R1+0xc78], R2 ;  /* 0x000c780201007387 */ /* 0x000fe20000100800 */
[----:B------:R-:W-:-:S03]  /*19bc0*/  LEA R0, R7, R19, 0x3 ;  /* 0x0000001307007211 */ /* 0x000fc600078e18ff */
[----:B------:R0:W-:Y:S01]  /*19bd0*/  STL.64 [R1+0x1798], R8 ;  /* 0x0017980801007387 */ /* 0x0001e20000100a00 */
[----:B-1----:R-:W-:-:S03]  /*19be0*/  LEA R14, P4, R29, R12, 0x1 ;  /* 0x0000000c1d0e7211 */ /* 0x002fc600078808ff */
[----:B------:R-:W-:Y:S04]  /*19bf0*/  STL [R1+0xc58], R22 ;  /* 0x000c581601007387 */ /* 0x000fe80000100800 */
[----:B------:R-:W2:Y:S04]  /*19c00*/  LDL.LU R23, [R1+0x17c0] ;  /* 0x0017c00001177983 */ /* 0x000ea80000300800 */
[----:B------:R1:W-:Y:S01]  /*19c10*/  STL.64 [R1+0x17a0], R18 ;  /* 0x0017a01201007387 */ /* 0x0003e20000100a00 */
[----:B0-----:R-:W-:Y:S01]  /*19c20*/  IMAD.MOV.U32 R9, RZ, RZ, R3 ;  /* 0x000000ffff097224 */ /* 0x001fe200078e0003 */
[----:B------:R-:W-:-:S02]  /*19c30*/  LEA.HI.X.SX32 R25, R13, R11, 0x1, P2 ;  /* 0x0000000b0d197211 */ /* 0x000fc400010f0eff */
[----:B------:R0:W-:Y:S01]  /*19c40*/  STL [R1+0xc50], R14 ;  /* 0x000c500e01007387 */ /* 0x0001e20000100800 */
[----:B------:R-:W-:Y:S02]  /*19c50*/  MOV R8, R2 ;  /* 0x0000000200087202 */ /* 0x000fe40000000f00 */
[----:B-1----:R-:W-:Y:S01]  /*19c60*/  MOV R18, R14 ;  /* 0x0000000e00127202 */ /* 0x002fe20000000f00 */
[----:B------:R-:W-:Y:S01]  /*19c70*/  IMAD.MOV.U32 R19, RZ, RZ, R15 ;  /* 0x000000ffff137224 */ /* 0x000fe200078e000f */
[----:B------:R-:W-:Y:S01]  /*19c80*/  LEA.HI.X.SX32 R9, R4, R11, 0x1, P3 ;  /* 0x0000000b04097211 */ /* 0x000fe200018f0eff */
[----:B0-----:R-:W3:Y:S01]  /*19c90*/  LDL.LU.64 R14, [R1+0x17b8] ;  /* 0x0017b800010e7983 */ /* 0x001ee20000300a00 */
[----:B------:R-:W-:-:S03]  /*19ca0*/  LEA R2, P5, R20, R12, 0x1 ;  /* 0x0000000c14027211 */ /* 0x000fc600078a08ff */
[----:B------:R0:W-:Y:S04]  /*19cb0*/  STL [R1+0x17a8], R18 ;  /* 0x0017a81201007387 */ /* 0x0001e80000100800 */
[----:B0-----:R0:W4:Y:S04]  /*19cc0*/  LDL.64 R18, [R1+0xc58] ;  /* 0x000c580001127983 */ /* 0x0011280000100a00 */
[----:B------:R-:W-:Y:S04]  /*19cd0*/  STL [R1+0xc7c], R9 ;  /* 0x000c7c0901007387 */ /* 0x000fe80000100800 */
[----:B------:R-:W-:Y:S01]  /*19ce0*/  STL.64 [R1+0xc70], R24 ;  /* 0x000c701801007387 */ /* 0x000fe20000100a00 */
[----:B---3--:R-:W-:-:S05]  /*19cf0*/  LEA.HI.X.SX32 R17, R14, R11, 0x1, P6 ;  /* 0x0000000b0e117211 */ /* 0x008fca00030f0eff */
[----:B------:R1:W-:Y:S04]  /*19d00*/  STL.64 [R1+0xc68], R16 ;  /* 0x000c681001007387 */ /* 0x0003e80000100a00 */
[----:B-1----:R-:W3:Y:S01]  /*19d10*/  LDL.LU.64 R16, [R1+0x17b0] ;  /* 0x0017b00001107983 */ /* 0x002ee20000300a00 */
[-C--:B------:R-:W-:Y:S02]  /*19d20*/  LEA.HI.X.SX32 R3, R20, R11.reuse, 0x1, P5 ;  /* 0x0000000b14037211 */ /* 0x080fe400028f0eff */
[----:B----4-:R-:W-:-:S03]  /*19d30*/  LEA.HI.X.SX32 R19, R26, R11, 0x1, P1 ;  /* 0x0000000b1a137211 */ /* 0x010fc600008f0eff */
[----:B------:R1:W-:Y:S04]  /*19d40*/  STL.64 [R1+0xc60], R2 ;  /* 0x000c600201007387 */ /* 0x0003e80000100a00 */
[----:B-1----:R-:W4:Y:S01]  /*19d50*/  LDL.LU R3, [R1+0x17ac] ;  /* 0x0017ac0001037983 */ /* 0x002f220000300800 */
[----:B---3--:R-:W-:-:S05]  /*19d60*/  LEA R16, P6, R16, R12, 0x1 ;  /* 0x0000000c10107211 */ /* 0x008fca00078c08ff */
[----:B------:R-:W-:Y:S04]  /*19d70*/  STL [R1+0xc28], R16 ;  /* 0x000c281001007387 */ /* 0x000fe80000100800 */
[----:B------:R1:W-:Y:S04]  /*19d80*/  STL [R1+0xc5c], R19 ;  /* 0x000c5c1301007387 */ /* 0x0003e80000100800 */
[----:B------:R0:W3:Y:S04]  /*19d90*/  LDL.LU R18, [R1+0x17a8] ;  /* 0x0017a80001127983 */ /* 0x0000e80000300800 */
[----:B------:R-:W5:Y:S04]  /*19da0*/  S2R R13, SR_TID.X ;  /* 0x00000000000d7919 */ /* 0x000f680000002100 */
[----:B------:R-:W0:Y:S01]  /*19db0*/  S2R R20, SR_TID.X ;  /* 0x0000000000147919 */ /* 0x000e220000002100 */
[----:B------:R-:W-:-:S02]  /*19dc0*/  LEA R8, P3, R28, R12, 0x1 ;  /* 0x0000000c1c087211 */ /* 0x000fc400078608ff */
[-C--:B-1----:R-:W-:Y:S02]  /*19dd0*/  LEA.HI.X.SX32 R19, R29, R11.reuse, 0x1, P4 ;  /* 0x0000000b1d137211 */ /* 0x082fe400020f0eff */
[-C--:B------:R-:W-:Y:S02]  /*19de0*/  LEA R24, P2, R27, R12.reuse, 0x1 ;  /* 0x0000000c1b187211 */ /* 0x080fe400078408ff */
[-C--:B------:R-:W-:Y:S01]  /*19df0*/  LEA.HI.X.SX32 R9, R28, R11.reuse, 0x1, P3 ;  /* 0x0000000b1c097211 */ /* 0x080fe200018f0eff */
[----:B------:R3:W-:Y:S01]  /*19e00*/  STL [R1+0xc54], R19 ;  /* 0x000c541301007387 */ /* 0x0007e20000100800 */
[----:B----4-:R-:W-:Y:S02]  /*19e10*/  LEA R2, P5, R3, R12, 0x1 ;  /* 0x0000000c03027211 */ /* 0x010fe400078a08ff */
[----:B------:R-:W-:Y:S02]  /*19e20*/  LEA.HI.X.SX32 R25, R27, R11, 0x1, P2 ;  /* 0x0000000b1b197211 */ /* 0x000fe400010f0eff */
[----:B------:R-:W-:-:S02]  /*19e30*/  MOV R28, R16 ;  /* 0x00000010001c7202 */ /* 0x000fc40000000f00 */
[----:B------:R-:W-:Y:S02]  /*19e40*/  MOV R29, R17 ;  /* 0x00000011001d7202 */ /* 0x000fe40000000f00 */
[----:B-----5:R-:W-:-:S05]  /*19e50*/  LEA.HI R3, R13, 0x1b8, RZ, 0x1c ;  /* 0x000001b80d037811 */ /* 0x020fca00078fe0ff */
[----:B------:R-:W-:-:S05]  /*19e60*/  IMAD R3, R3, c[0x0][0x1b8], RZ ;  /* 0x00006e0003037a24 */ /* 0x000fca00078e02ff */
[----:B------:R-:W-:Y:S02]  /*19e70*/  LEA.HI.X.SX32 R29, R3, R11, 0x1, P6 ;  /* 0x0000000b031d7211 */ /* 0x000fe400030f0eff */
[----:B0-----:R-:W-:-:S05]  /*19e80*/  LEA.HI R3, R20, 0x1f8, RZ, 0x1c ;  /* 0x000001f814037811 */ /* 0x001fca00078fe0ff */
[----:B------:R-:W-:-:S05]  /*19e90*/  IMAD R3, R3, c[0x0][0x1b8], RZ ;  /* 0x00006e0003037a24 */ /* 0x000fca00078e02ff */
[----:B------:R-:W-:Y:S01]  /*19ea0*/  LEA.HI.X.SX32 R3, R3, R11, 0x1, P5 ;  /* 0x0000000b03037211 */ /* 0x000fe200028f0eff */
[----:B---3--:R-:W3:Y:S04]  /*19eb0*/  LDL.LU.64 R18, [R1+0x17a0] ;  /* 0x0017a00001127983 */ /* 0x008ee80000300a00 */
[----:B------:R0:W-:Y:S04]  /*19ec0*/  STL.64 [R1+0xc48], R8 ;  /* 0x000c480801007387 */ /* 0x0001e80000100a00 */
[----:B0-----:R-:W4:Y:S04]  /*19ed0*/  LDL.LU.64 R8, [R1+0x1798] ;  /* 0x0017980001087983 */ /* 0x001f280000300a00 */
[----:B------:R-:W5:Y:S04]  /*19ee0*/  LDL.LU.64 R16, [R1+0x1790] ;  /* 0x0017900001107983 */ /* 0x000f680000300a00 */
[----:B------:R0:W-:Y:S04]  /*19ef0*/  STL.64 [R1+0xc30], R24 ;  /* 0x000c301801007387 */ /* 0x0001e80000100a00 */
[----:B0-----:R-:W2:Y:S04]  /*19f00*/  LDL.LU.64 R24, [R1+0x1788] ;  /* 0x0017880001187983 */ /* 0x001ea80000300a00 */
[----:B------:R-:W-:Y:S04]  /*19f10*/  STL [R1+0xc2c], R29 ;  /* 0x000c2c1d01007387 */ /* 0x000fe80000100800 */
[----:B------:R0:W-:Y:S04]  /*19f20*/  STL.64 [R1+0xc20], R2 ;  /* 0x000c200201007387 */ /* 0x0001e80000100a00 */
[----:B0-----:R-:W3:Y:S01]  /*19f30*/  LDL.LU.64 R2, [R1+0x1780] ;  /* 0x0017800001027983 */ /* 0x001ee20000300a00 */
[----:B------:R-:W-:-:S04]  /*19f40*/  LEA R22, R7, R0, 0x3 ;  /* 0x0000000007167211 */ /* 0x000fc800078e18ff */
[----:B------:R-:W-:-:S05]  /*19f50*/  LEA R4, R7, R22, 0x3 ;  /* 0x0000001607047211 */ /* 0x000fca00078e18ff */
[----:B------:R-:W-:-:S04]  /*19f60*/  IMAD R14, R7, 0x8, R4 ;  /* 0x00000008070e7824 */ /* 0x000fc800078e0204 */
[----:B------:R-:W-:-:S05]  /*19f70*/  IMAD R13, R7, 0x10, R14 ;  /* 0x00000010070d7824 */ /* 0x000fca00078e020e */
[----:B------:R-:W-:-:S05]  /*19f80*/  LEA R20, R7, R13, 0x3 ;  /* 0x0000000d07147211 */ /* 0x000fca00078e18ff */
[----:B------:R0:W-:Y:S01]  /*19f90*/  STL.64 [R1+0x1778], R20 ;  /* 0x0017781401007387 */ /* 0x0001e20000100a00 */
[CC--:B--2---:R-:W-:Y:S02]  /*19fa0*/  LEA R28, P1, R24.reuse, R12.reuse, 0x1 ;  /* 0x0000000c181c7211 */ /* 0x0c4fe400078208ff */
[C---:B------:R-:W-:Y:S02]  /*19fb0*/  LEA R26, P2, R25.reuse, R12, 0x1 ;  /* 0x0000000c191a7211 */ /* 0x040fe400078408ff */
[-C--:B------:R-:W-:Y:S02]  /*19fc0*/  LEA.HI.X.SX32 R29, R24, R11.reuse, 0x1, P1 ;  /* 0x0000000b181d7211 */ /* 0x080fe400008f0eff */
[----:B------:R-:W-:Y:S02]  /*19fd0*/  LEA.HI.X.SX32 R27, R25, R11, 0x1, P2 ;  /* 0x0000000b191b7211 */ /* 0x000fe400010f0eff */
[----:B------:R-:W-:Y:S01]  /*19fe0*/  LEA R24, R7, R20, 0x3 ;  /* 0x0000001407187211 */ /* 0x000fe200078e18ff */
[----:B------:R4:W-:Y:S01]  /*19ff0*/  STL.64 [R1+0xc40], R28 ;  /* 0x000c401c01007387 */ /* 0x0009e20000100a00 */
[----:B0-----:R-:W-:-:S03]  /*1a000*/  LEA R20, P1, R15, R12, 0x1 ;  /* 0x0000000c0f147211 */ /* 0x001fc600078208ff */
[----:B------:R3:W-:Y:S01]  /*1a010*/  STL.64 [R1+0xc38], R26 ;  /* 0x000c381a01007387 */ /* 0x0007e20000100a00 */
[-C--:B------:R-:W-:Y:S02]  /*1a020*/  LEA.HI.X.SX32 R21, R15, R11.reuse, 0x1, P1 ;  /* 0x0000000b0f157211 */ /* 0x080fe400008f0eff */
[CC--:B----4-:R-:W-:Y:S02]  /*1a030*/  LEA R28, P2, R9.reuse, R12.reuse, 0x1 ;  /* 0x0000000c091c7211 */ /* 0x0d0fe400078408ff */
[CC--:B---3--:R-:W-:Y:S02]  /*1a040*/  LEA R26, P3, R18.reuse, R12.reuse, 0x1 ;  /* 0x0000000c121a7211 */ /* 0x0c8fe400078608ff */
[-C--:B------:R-:W-:Y:S02]  /*1a050*/  LEA.HI.X.SX32 R29, R9, R11.reuse, 0x1, P2 ;  /* 0x0000000b091d7211 */ /* 0x080fe400010f0eff */
[----:B------:R-:W-:Y:S01]  /*1a060*/  LEA.HI.X.SX32 R27, R18, R11, 0x1, P3 ;  /* 0x0000000b121b7211 */ /* 0x000fe200018f0eff */
[----:B------:R0:W-:Y:S04]  /*1a070*/  STL.64 [R1+0xc18], R20 ;  /* 0x000c181401007387 */ /* 0x0001e80000100a00 */
[----:B------:R5:W-:Y:S04]  /*1a080*/  STL.64 [R1+0xc10], R28 ;  /* 0x000c101c01007387 */ /* 0x000be80000100a00 */
[----:B------:R1:W-:Y:S01]  /*1a090*/  STL.64 [R1+0xc08], R26 ;  /* 0x000c081a01007387 */ /* 0x0003e20000100a00 */
[----:B0-----:R-:W-:-:S02]  /*1a0a0*/  LEA R20, P3, R3, R12, 0x1 ;  /* 0x0000000c03147211 */ /* 0x001fc400078608ff */
[CC--:B-----5:R-:W-:Y:S02]  /*1a0b0*/  LEA R28, P1, R16.reuse, R12.reuse, 0x1 ;  /* 0x0000000c101c7211 */ /* 0x0e0fe400078208ff */
[CC--:B-1----:R-:W-:Y:S02]  /*1a0c0*/  LEA R26, P2, R23.reuse, R12.reuse, 0x1 ;  /* 0x0000000c171a7211 */ /* 0x0c2fe400078408ff */
[-C--:B------:R-:W-:Y:S02]  /*1a0d0*/  LEA.HI.X.SX32 R29, R16, R11.reuse, 0x1, P1 ;  /* 0x0000000b101d7211 */ /* 0x080fe400008f0eff */
[-C--:B------:R-:W-:Y:S02]  /*1a0e0*/  LEA.HI.X.SX32 R27, R23, R11.reuse, 0x1, P2 ;  /* 0x0000000b171b7211 */ /* 0x080fe400010f0eff */
[----:B------:R-:W-:Y:S01]  /*1a0f0*/  LEA.HI.X.SX32 R21, R3, R11, 0x1, P3 ;  /* 0x0000000b03157211 */ /* 0x000fe200018f0eff */
[----:B------:R0:W-:Y:S04]  /*1a100*/  STL.64 [R1+0xc00], R28 ;  /* 0x000c001c01007387 */ /* 0x0001e80000100a00 */
[----:B------:R1:W-:Y:S04]  /*1a110*/  STL.64 [R1+0xbf8], R26 ;  /* 0x000bf81a01007387 */ /* 0x0003e80000100a00 */
[----:B------:R2:W-:Y:S01]  /*1a120*/  STL.64 [R1+0xbf0], R20 ;  /* 0x000bf01401007387 */ /* 0x0005e20000100a00 */
[----:B0-----:R-:W-:-:S02]  /*1a130*/  LEA R28, P1, R6, R12, 0x1 ;  /* 0x0000000c061c7211 */ /* 0x001fc400078208ff */
[-C--:B-1----:R-:W-:Y:S02]  /*1a140*/  LEA R26, P2, R10, R12.reuse, 0x1 ;  /* 0x0000000c0a1a7211 */ /* 0x082fe400078408ff */
[-C--:B------:R-:W-:Y:S02]  /*1a150*/  LEA.HI.X.SX32 R29, R6, R11.reuse, 0x1, P1 ;  /* 0x0000000b061d7211 */ /* 0x080fe400008f0eff */
[-C--:B--2---:R-:W-:Y:S02]  /*1a160*/  LEA R20, P3, R2, R12.reuse, 0x1 ;  /* 0x0000000c02147211 */ /* 0x084fe400078608ff */
[-C--:B------:R-:W-:Y:S02]  /*1a170*/  LEA.HI.X.SX32 R27, R10, R11.reuse, 0x1, P2 ;  /* 0x0000000b0a1b7211 */ /* 0x080fe400010f0eff */
[----:B------:R-:W-:Y:S01]  /*1a180*/  LEA.HI.X.SX32 R21, R2, R11, 0x1, P3 ;  /* 0x0000000b02157211 */ /* 0x000fe200018f0eff */
[----:B------:R0:W-:Y:S04]  /*1a190*/  STL.64 [R1+0xbe8], R28 ;  /* 0x000be81c01007387 */ /* 0x0001e80000100a00 */
[----:B------:R-:W-:Y:S04]  /*1a1a0*/  STL.64 [R1+0xbe0], R26 ;  /* 0x000be01a01007387 */ /* 0x000fe80000100a00 */
[----:B------:R1:W-:Y:S01]  /*1a1b0*/  STL.64 [R1+0xbd8], R20 ;  /* 0x000bd81401007387 */ /* 0x0003e20000100a00 */
[----:B0-----:R-:W-:-:S04]  /*1a1c0*/  LEA R28, P1, R17, R12, 0x1 ;  /* 0x0000000c111c7211 */ /* 0x001fc800078208ff */
[----:B------:R-:W-:Y:S02]  /*1a1d0*/  LEA.HI.X.SX32 R29, R17, R11, 0x1, P1 ;  /* 0x0000000b111d7211 */ /* 0x000fe400008f0eff */
[----:B-1----:R-:W-:-:S04]  /*1a1e0*/  LEA R20, P3, R8, R12, 0x1 ;  /* 0x0000000c08147211 */ /* 0x002fc800078608ff */
[----:B------:R-:W-:Y:S01]  /*1a1f0*/  LEA.HI.X.SX32 R21, R8, R11, 0x1, P3 ;  /* 0x0000000b08157211 */ /* 0x000fe200018f0eff */
[----:B------:R-:W-:Y:S01]  /*1a200*/  STL.64 [R1+0xbd0], R28 ;  /* 0x000bd01c01007387 */ /* 0x000fe20000100a00 */
[----:B------:R-:W-:-:S03]  /*1a210*/  LEA R26, P2, R5, R12, 0x1 ;  /* 0x0000000c051a7211 */ /* 0x000fc600078408ff */
[----:B------:R0:W-:Y:S01]  /*1a220*/  STL.64 [R1+0xbc0], R20 ;  /* 0x000bc01401007387 */ /* 0x0001e20000100a00 */
[----:B------:R-:W-:Y:S02]  /*1a230*/  LEA.HI.X.SX32 R27, R5, R11, 0x1, P2 ;  /* 0x0000000b051b7211 */ /* 0x000fe400010f0eff */
[----:B0-----:R-:W-:-:S04]  /*1a240*/  LEA R20, P1, R19, R12, 0x1 ;  /* 0x0000000c13147211 */ /* 0x001fc800078208ff */
[----:B------:R-:W-:Y:S01]  /*1a250*/  LEA.HI.X.SX32 R21, R19, R11, 0x1, P1 ;  /* 0x0000000b13157211 */ /* 0x000fe200008f0eff */
[----:B------:R-:W-:Y:S04]  /*1a260*/  STL.64 [R1+0xbc8], R26 ;  /* 0x000bc81a01007387 */ /* 0x000fe80000100a00 */
[----:B------:R0:W-:Y:S04]  /*1a270*/  STL.64 [R1+0xbb8], R20 ;  /* 0x000bb81401007387 */ /* 0x0001e80000100a00 */
[----:B0-----:R-:W2:Y:S01]  /*1a280*/  LDL.LU.64 R20, [R1+0x1778] ;  /* 0x0017780001147983 */ /* 0x001ea20000300a00 */
[----:B------:R-:W-:-:S05]  /*1a290*/  IMAD R25, R7, 0x8, R24 ;  /* 0x0000000807197824 */ /* 0x000fca00078e0218 */
[----:B------:R-:W-:-:S04]  /*1a2a0*/  LEA R9, R7, R25, 0x3 ;  /* 0x0000001907097211 */ /* 0x000fc800078e18ff */
[----:B------:R-:W-:-:S05]  /*1a2b0*/  LEA R15, R7, R9, 0x3 ;  /* 0x00000009070f7211 */ /* 0x000fca00078e18ff */
[----:B------:R-:W-:Y:S01]  /*1a2c0*/  IMAD R3, R7, 0x8, R15 ;  /* 0x0000000807037824 */ /* 0x000fe200078e020f */
[----:B------:R-:W-:-:S04]  /*1a2d0*/  LEA R28, P2, R0, R12, 0x1 ;  /* 0x0000000c001c7211 */ /* 0x000fc800078408ff */
[C---:B------:R-:W-:Y:S02]  /*1a2e0*/  LEA R16, R7.reuse, R3, 0x4 ;  /* 0x0000000307107211 */ /* 0x040fe400078e20ff */
[----:B------:R-:W-:Y:S02]  /*1a2f0*/  LEA R26, P3, R22, R12, 0x1 ;  /* 0x0000000c161a7211 */ /* 0x000fe400078608ff */
[C---:B------:R-:W-:Y:S02]  /*1a300*/  LEA R6, R7.reuse, R16, 0x3 ;  /* 0x0000001007067211 */ /* 0x040fe400078e18ff */
[-C--:B------:R-:W-:Y:S02]  /*1a310*/  LEA.HI.X.SX32 R29, R0, R11.reuse, 0x1, P2 ;  /* 0x0000000b001d7211 */ /* 0x080fe400010f0eff */
[----:B------:R-:W-:Y:S01]  /*1a320*/  LEA.HI.X.SX32 R27, R22, R11, 0x1, P3 ;  /* 0x0000000b161b7211 */ /* 0x000fe200018f0eff */
[C---:B------:R-:W-:Y:S02]  /*1a330*/  IMAD R2, R7.reuse, 0x8, R6 ;  /* 0x0000000807027824 */ /* 0x040fe400078e0206 */
[----:B------:R0:W-:Y:S03]  /*1a340*/  STL.64 [R1+0xbb0], R28 ;  /* 0x000bb01c01007387 */ /* 0x0001e60000100a00 */
[----:B------:R-:W-:Y:S01]  /*1a350*/  LEA R5, R7, R2, 0x3 ;  /* 0x0000000207057211 */ /* 0x000fe200078e18ff */
[----:B------:R1:W-:Y:S01]  /*1a360*/  STL.64 [R1+0xba8], R26 ;  /* 0x000ba81a01007387 */ /* 0x0003e20000100a00 */
[----:B------:R-:W-:-:S02]  /*1a370*/  LEA R18, P3, R13, R12, 0x1 ;  /* 0x0000000c0d127211 */ /* 0x000fc400078608ff */
[----:B------:R-:W-:Y:S02]  /*1a380*/  LEA R8, R7, R5, 0x3 ;  /* 0x0000000507087211 */ /* 0x000fe400078e18ff */
[-C--:B0-----:R-:W-:Y:S02]  /*1a390*/  LEA R28, P1, R4, R12.reuse, 0x1 ;  /* 0x0000000c041c7211 */ /* 0x081fe400078208ff */
[-C--:B-1----:R-:W-:Y:S02]  /*1a3a0*/  LEA R26, P2, R14, R12.reuse, 0x1 ;  /* 0x0000000c0e1a7211 */ /* 0x082fe400078408ff */
[-C--:B------:R-:W-:Y:S02]  /*1a3b0*/  LEA.HI.X.SX32 R29, R4, R11.reuse, 0x1, P1 ;  /* 0x0000000b041d7211 */ /* 0x080fe400008f0eff */
[-C--:B------:R-:W-:Y:S02]  /*1a3c0*/  LEA.HI.X.SX32 R27, R14, R11.reuse, 0x1, P2 ;  /* 0x0000000b0e1b7211 */ /* 0x080fe400010f0eff */
[----:B------:R-:W-:Y:S01]  /*1a3d0*/  LEA.HI.X.SX32 R19, R13, R11, 0x1, P3 ;  /* 0x0000000b0d137211 */ /* 0x000fe200018f0eff */
[----:B------:R-:W-:Y:S01]  /*1a3e0*/  IMAD R10, R7, 0x8, R8 ;  /* 0x00000008070a7824 */ /* 0x000fe200078e0208 */
[----:B------:R-:W-:Y:S01]  /*1a3f0*/  STL.64 [R1+0xba0], R28 ;  /* 0x000ba01c01007387 */ /* 0x000fe20000100a00 */
[----:B------:R-:W-:-:S03]  /*1a400*/  LEA R22, P2, R24, R12, 0x1 ;  /* 0x0000000c18167211 */ /* 0x000fc600078408ff */
[----:B------:R-:W-:Y:S01]  /*1a410*/  STL.64 [R1+0xb98], R26 ;  /* 0x000b981a01007387 */ /* 0x000fe20000100a00 */
[----:B------:R-:W-:-:S03]  /*1a420*/  LEA R0, R7, R10, 0x3 ;  /* 0x0000000a07007211 */ /* 0x000fc600078e18ff */
[----:B------:R0:W-:Y:S01]  /*1a430*/  STL.64 [R1+0xb90], R18 ;  /* 0x000b901201007387 */ /* 0x0001e20000100a00 */
[----:B------:R-:W-:Y:S02]  /*1a440*/  LEA.HI.X.SX32 R23, R24, R11, 0x1, P2 ;  /* 0x0000000b18177211 */ /* 0x000fe400010f0eff */
[----:B------:R-:W-:Y:S02]  /*1a450*/  LEA R4, R7, R0, 0x4 ;  /* 0x0000000007047211 */ /* 0x000fe400078e20ff */
[----:B0-----:R-:W-:-:S04]  /*1a460*/  LEA R18, P3, R25, R12, 0x1 ;  /* 0x0000000c19127211 */ /* 0x001fc800078608ff */
[----:B------:R-:W-:Y:S01]  /*1a470*/  LEA.HI.X.SX32 R19, R25, R11, 0x1, P3 ;  /* 0x0000000b19137211 */ /* 0x000fe200018f0eff */
[----:B------:R-:W-:-:S05]  /*1a480*/  IMAD R13, R7, 0x8, R4 ;  /* 0x00000008070d7824 */ /* 0x000fca00078e0204 */
[----:B------:R-:W-:-:S04]  /*1a490*/  LEA R17, R7, R13, 0x3 ;  /* 0x0000000d07117211 */ /* 0x000fc800078e18ff */
[----:B------:R-:W-:Y:S02]  /*1a4a0*/  LEA R14, R7, R17, 0x3 ;  /* 0x00000011070e7211 */ /* 0x000fe400078e18ff */
[----:B--2---:R-:W-:-:S04]  /*1a4b0*/  LEA R26, P1, R20, R12, 0x1 ;  /* 0x0000000c141a7211 */ /* 0x004fc800078208ff */
[----:B------:R-:W-:-:S05]  /*1a4c0*/  LEA.HI.X.SX32 R27, R20, R11, 0x1, P1 ;  /* 0x0000000b141b7211 */ /* 0x000fca00008f0eff */
[----:B------:R0:W-:Y:S04]  /*1a4d0*/  STL.64 [R1+0xb88], R26 ;  /* 0x000b881a01007387 */ /* 0x0001e80000100a00 */
[----:B------:R1:W-:Y:S04]  /*1a4e0*/  STL.64 [R1+0xb80], R22 ;  /* 0x000b801601007387 */ /* 0x0003e80000100a00 */
[----:B------:R2:W-:Y:S01]  /*1a4f0*/  STL.64 [R1+0xb78], R18 ;  /* 0x000b781201007387 */ /* 0x0005e20000100a00 */
[-C--:B0-----:R-:W-:Y:S02]  /*1a500*/  LEA R26, P1, R9, R12.reuse, 0x1 ;  /* 0x0000000c091a7211 */ /* 0x081fe400078208ff */
[----:B-1----:R-:W-:-:S02]  /*1a510*/  LEA R22, P2, R15, R12, 0x1 ;  /* 0x0000000c0f167211 */ /* 0x002fc400078408ff */
[-C--:B------:R-:W-:Y:S02]  /*1a520*/  LEA.HI.X.SX32 R27, R9, R11.reuse, 0x1, P1 ;  /* 0x0000000b091b7211 */ /* 0x080fe400008f0eff */
[-C--:B--2---:R-:W-:Y:S02]  /*1a530*/  LEA R18, P3, R3, R12.reuse, 0x1 ;  /* 0x0000000c03127211 */ /* 0x084fe400078608ff */
[-C--:B------:R-:W-:Y:S02]  /*1a540*/  LEA.HI.X.SX32 R23, R15, R11.reuse, 0x1, P2 ;  /* 0x0000000b0f177211 */ /* 0x080fe400010f0eff */
[----:B------:R-:W-:Y:S01]  /*1a550*/  LEA.HI.X.SX32 R19, R3, R11, 0x1, P3 ;  /* 0x0000000b03137211 */ /* 0x000fe200018f0eff */
[----:B------:R-:W-:Y:S01]  /*1a560*/  STL.64 [R1+0xb70], R26 ;  /* 0x000b701a01007387 */ /* 0x000fe20000100a00 */
[----:B------:R-:W-:-:S03]  /*1a570*/  LEA R24, P1, R16, R12, 0x1 ;  /* 0x0000000c10187211 */ /* 0x000fc600078208ff */
[----:B------:R0:W-:Y:S01]  /*1a580*/  STL.64 [R1+0xb68], R22 ;  /* 0x000b681601007387 */ /* 0x0001e20000100a00 */
[----:B------:R-:W-:-:S03]  /*1a590*/  LEA.HI.X.SX32 R25, R16, R11, 0x1, P1 ;  /* 0x0000000b10197211 */ /* 0x000fc600008f0eff */
[----:B------:R1:W-:Y:S01]  /*1a5a0*/  STL.64 [R1+0xb60], R18 ;  /* 0x000b601201007387 */ /* 0x0003e20000100a00 */
[C---:B------:R-:W-:Y:S01]  /*1a5b0*/  IMAD R3, R7.reuse, 0x8, R14 ;  /* 0x0000000807037824 */ /* 0x040fe200078e020e */
[-C--:B0-----:R-:W-:Y:S02]  /*1a5c0*/  LEA R22, P2, R6, R12.reuse, 0x1 ;  /* 0x0000000c06167211 */ /* 0x081fe400078408ff */
[----:B-1----:R-:W-:Y:S02]  /*1a5d0*/  LEA R18, P3, R2, R12, 0x1 ;  /* 0x0000000c02127211 */ /* 0x002fe400078608ff */
[-C--:B------:R-:W-:Y:S02]  /*1a5e0*/  LEA.HI.X.SX32 R23, R6, R11.reuse, 0x1, P2 ;  /* 0x0000000b06177211 */ /* 0x080fe400010f0eff */
[----:B------:R-:W-:Y:S01]  /*1a5f0*/  LEA.HI.X.SX32 R19, R2, R11, 0x1, P3 ;  /* 0x0000000b02137211 */ /* 0x000fe200018f0eff */
[----:B------:R0:W-:Y:S01]  /*1a600*/  STL.64 [R1+0xb58], R24 ;  /* 0x000b581801007387 */ /* 0x0001e20000100a00 */
[----:B------:R-:W-:-:S03]  /*1a610*/  LEA R9, R7, R3, 0x3 ;  /* 0x0000000307097211 */ /* 0x000fc600078e18ff */
[----:B------:R1:W-:Y:S04]  /*1a620*/  STL.64 [R1+0xb50], R22 ;  /* 0x000b501601007387 */ /* 0x0003e80000100a00 */
[----:B------:R2:W-:Y:S01]  /*1a630*/  STL.64 [R1+0xb48], R18 ;  /* 0x000b481201007387 */ /* 0x0005e20000100a00 */
[CC--:B0-----:R-:W-:Y:S02]  /*1a640*/  LEA R24, P1, R5.reuse, R12.reuse, 0x1 ;  /* 0x0000000c05187211 */ /* 0x0c1fe400078208ff */
[-C--:B-1----:R-:W-:Y:S02]  /*1a650*/  LEA R22, P2, R8, R12.reuse, 0x1 ;  /* 0x0000000c08167211 */ /* 0x082fe400078408ff */
[----:B------:R-:W-:Y:S02]  /*1a660*/  LEA.HI.X.SX32 R25, R5, R11, 0x1, P1 ;  /* 0x0000000b05197211 */ /* 0x000fe400008f0eff */
[----:B--2---:R-:W-:-:S02]  /*1a670*/  LEA R18, P3, R10, R12, 0x1 ;  /* 0x0000000c0a127211 */ /* 0x004fc400078608ff */
[C---:B------:R-:W-:Y:S02]  /*1a680*/  LEA R6, R7.reuse, R9, 0x3 ;  /* 0x0000000907067211 */ /* 0x040fe400078e18ff */
[-C--:B------:R-:W-:Y:S02]  /*1a690*/  LEA.HI.X.SX32 R23, R8, R11.reuse, 0x1, P2 ;  /* 0x0000000b08177211 */ /* 0x080fe400010f0eff */
[----:B------:R-:W-:Y:S01]  /*1a6a0*/  LEA.HI.X.SX32 R19, R10, R11, 0x1, P3 ;  /* 0x0000000b0a137211 */ /* 0x000fe200018f0eff */
[----:B------:R0:W-:Y:S01]  /*1a6b0*/  STL.64 [R1+0xb40], R24 ;  /* 0x000b401801007387 */ /* 0x0001e20000100a00 */
[----:B------:R-:W-:-:S03]  /*1a6c0*/  IMAD R2, R7, 0x10, R6 ;  /* 0x0000001007027824 */ /* 0x000fc600078e0206 */
[----:B------:R1:W-:Y:S04]  /*1a6d0*/  STL.64 [R1+0xb38], R22 ;  /* 0x000b381601007387 */ /* 0x0003e80000100a00 */
[----:B------:R2:W-:Y:S01]  /*1a6e0*/  STL.64 [R1+0xb30], R18 ;  /* 0x000b301201007387 */ /* 0x0005e20000100a00 */
[-C--:B0-----:R-:W-:Y:S02]  /*1a6f0*/  LEA R24, P1, R0, R12.reuse, 0x1 ;  /* 0x0000000c00187211 */ /* 0x081fe400078208ff */
[-C--:B-1----:R-:W-:Y:S02]  /*1a700*/  LEA R22, P2, R4, R12.reuse, 0x1 ;  /* 0x0000000c04167211 */ /* 0x082fe400078408ff */
[----:B------:R-:W-:Y:S02]  /*1a710*/  LEA.HI.X.SX32 R25, R0, R11, 0x1, P1 ;  /* 0x0000000b00197211 */ /* 0x000fe400008f0eff */
[----:B--2---:R-:W-:-:S02]  /*1a720*/  LEA R18, P3, R13, R12, 0x1 ;  /* 0x0000000c0d127211 */ /* 0x004fc400078608ff */
[----:B------:R-:W-:Y:S02]  /*1a730*/  LEA R5, R7, R2, 0x3 ;  /* 0x0000000207057211 */ /* 0x000fe400078e18ff */
[-C--:B------:R-:W-:Y:S02]  /*1a740*/  LEA.HI.X.SX32 R23, R4, R11.reuse, 0x1, P2 ;  /* 0x0000000b04177211 */ /* 0x080fe400010f0eff */
[----:B------:R-:W-:Y:S01]  /*1a750*/  LEA.HI.X.SX32 R19, R13, R11, 0x1, P3 ;  /* 0x0000000b0d137211 */ /* 0x000fe200018f0eff */
[----:B------:R0:W-:Y:S01]  /*1a760*/  STL.64 [R1+0xb28], R24 ;  /* 0x000b281801007387 */ /* 0x0001e20000100a00 */
[----:B------:R-:W-:-:S03]  /*1a770*/  LEA R8, R7, R5, 0x3 ;  /* 0x0000000507087211 */ /* 0x000fc600078e18ff */
[----:B------:R-:W-:Y:S04]  /*1a780*/  STL.64 [R1+0xb20], R22 ;  /* 0x000b201601007387 */ /* 0x000fe80000100a00 */
[----:B------:R1:W-:Y:S01]  /*1a790*/  STL.64 [R1+0xb18], R18 ;  /* 0x000b181201007387 */ /* 0x0003e20000100a00 */
[----:B------:R-:W-:Y:S01]  /*1a7a0*/  IMAD R0, R7, 0x8, R8 ;  /* 0x0000000807007824 */ /* 0x000fe200078e0208 */
[----:B0-----:R-:W-:-:S04]  /*1a7b0*/  LEA R24, P1, R17, R12, 0x1 ;  /* 0x0000000c11187211 */ /* 0x001fc800078208ff */
[-C--:B------:R-:W-:Y:S02]  /*1a7c0*/  LEA.HI.X.SX32 R25, R17, R11.reuse, 0x1, P1 ;  /* 0x0000000b11197211 */ /* 0x080fe400008f0eff */
[CC--:B-1----:R-:W-:Y:S02]  /*1a7d0*/  LEA R18, P3, R3.reuse, R12.reuse, 0x1 ;  /* 0x0000000c03127211 */ /* 0x0c2fe400078608ff */
[C---:B------:R-:W-:Y:S02]  /*1a7e0*/  LEA R22, P2, R14.reuse, R12, 0x1 ;  /* 0x0000000c0e167211 */ /* 0x040fe400078408ff */
[-C--:B------:R-:W-:Y:S01]  /*1a7f0*/  LEA.HI.X.SX32 R19, R3, R11.reuse, 0x1, P3 ;  /* 0x0000000b03137211 */ /* 0x080fe200018f0eff */
[----:B------:R-:W-:Y:S01]  /*1a800*/  STL.64 [R1+0xb10], R24 ;  /* 0x000b101801007387 */ /* 0x000fe20000100a00 */
[C---:B------:R-:W-:Y:S02]  /*1a810*/  LEA R4, R7.reuse, R0, 0x3 ;  /* 0x0000000007047211 */ /* 0x040fe400078e18ff */
[----:B------:R-:W-:Y:S01]  /*1a820*/  LEA.HI.X.SX32 R23, R14, R11, 0x1, P2 ;  /* 0x0000000b0e177211 */ /* 0x000fe200010f0eff */
[----:B------:R0:W-:Y:S01]  /*1a830*/  STL.64 [R1+0xb00], R18 ;  /* 0x000b001201007387 */ /* 0x0001e20000100a00 */
[----:B------:R-:W-:-:S02]  /*1a840*/  LEA R3, R7, R4, 0x3 ;  /* 0x0000000407037211 */ /* 0x000fc400078e18ff */
[-C--:B------:R-:W-:Y:S02]  /*1a850*/  LEA R16, P2, R6, R12.reuse, 0x1 ;  /* 0x0000000c06107211 */ /* 0x080fe400078408ff */
[-C--:B------:R-:W-:Y:S01]  /*1a860*/  LEA R14, P3, R2, R12.reuse, 0x1 ;  /* 0x0000000c020e7211 */ /* 0x080fe200078608ff */
[----:B------:R-:W-:Y:S01]  /*1a870*/  IMAD R10, R7, 0x8, R3 ;  /* 0x00000008070a7824 */ /* 0x000fe200078e0203 */
[-C--:B------:R-:W-:Y:S02]  /*1a880*/  LEA.HI.X.SX32 R17, R6, R11.reuse, 0x1, P2 ;  /* 0x0000000b06117211 */ /* 0x080fe400010f0eff */
[C---:B0-----:R-:W-:Y:S02]  /*1a890*/  LEA R18, P1, R9.reuse, R12, 0x1 ;  /* 0x0000000c09127211 */ /* 0x041fe400078208ff */
[-C--:B------:R-:W-:Y:S02]  /*1a8a0*/  LEA.HI.X.SX32 R15, R2, R11.reuse, 0x1, P3 ;  /* 0x0000000b020f7211 */ /* 0x080fe400018f0eff */
[----:B------:R-:W-:Y:S01]  /*1a8b0*/  LEA.HI.X.SX32 R19, R9, R11, 0x1, P1 ;  /* 0x0000000b09137211 */ /* 0x000fe200008f0eff */
[----:B------:R-:W-:Y:S01]  /*1a8c0*/  STL.64 [R1+0xb08], R22 ;  /* 0x000b081601007387 */ /* 0x000fe20000100a00 */
[----:B------:R-:W-:-:S03]  /*1a8d0*/  LEA R6, R7, R10, 0x4 ;  /* 0x0000000a07067211 */ /* 0x000fc600078e20ff */
[----:B------:R0:W-:Y:S04]  /*1a8e0*/  STL.64 [R1+0xaf8], R18 ;  /* 0x000af81201007387 */ /* 0x0001e80000100a00 */
[----:B------:R1:W-:Y:S04]  /*1a8f0*/  STL.64 [R1+0xaf0], R16 ;  /* 0x000af01001007387 */ /* 0x0003e80000100a00 */
[----:B------:R2:W-:Y:S01]  /*1a900*/  STL.64 [R1+0xae8], R14 ;  /* 0x000ae80e01007387 */ /* 0x0005e20000100a00 */
[-C--:B0-----:R-:W-:Y:S02]  /*1a910*/  LEA R18, P1, R5, R12.reuse, 0x1 ;  /* 0x0000000c05127211 */ /* 0x081fe400078208ff */
[----:B-1----:R-:W-:-:S02]  /*1a920*/  LEA R16, P2, R8, R12, 0x1 ;  /* 0x0000000c08107211 */ /* 0x002fc400078408ff */
[-C--:B------:R-:W-:Y:S02]  /*1a930*/  LEA.HI.X.SX32 R19, R5, R11.reuse, 0x1, P1 ;  /* 0x0000000b05137211 */ /* 0x080fe400008f0eff */
[----:B--2---:R-:W-:Y:S02]  /*1a940*/  LEA R14, P3, R0, R12, 0x1 ;  /* 0x0000000c000e7211 */ /* 0x004fe400078608ff */
[C---:B------:R-:W-:Y:S02]  /*1a950*/  LEA R2, R7.reuse, R6, 0x3 ;  /* 0x0000000607027211 */ /* 0x040fe400078e18ff */
[-C--:B------:R-:W-:Y:S02]  /*1a960*/  LEA.HI.X.SX32 R17, R8, R11.reuse, 0x1, P2 ;  /* 0x0000000b08117211 */ /* 0x080fe400010f0eff */
[----:B------:R-:W-:Y:S01]  /*1a970*/  LEA.HI.X.SX32 R15, R0, R11, 0x1, P3 ;  /* 0x0000000b000f7211 */ /* 0x000fe200018f0eff */
[----:B------:R-:W-:Y:S01]  /*1a980*/  STL.64 [R1+0xae0], R18 ;  /* 0x000ae01201007387 */ /* 0x000fe20000100a00 */
[----:B------:R-:W-:-:S03]  /*1a990*/  IMAD R5, R7, 0x8, R2 ;  /* 0x0000000807057824 */ /* 0x000fc600078e0202 */
[----:B------:R0:W-:Y:S01]  /*1a9a0*/  STL.64 [R1+0xad8], R16 ;  /* 0x000ad81001007387 */ /* 0x0001e20000100a00 */
[----:B------:R-:W-:-:S03]  /*1a9b0*/  LEA R8, P3, R10, R12, 0x1 ;  /* 0x0000000c0a087211 */ /* 0x000fc600078608ff */
[----:B------:R1:W-:Y:S01]  /*1a9c0*/  STL.64 [R1+0xad0], R14 ;  /* 0x000ad00e01007387 */ /* 0x0003e20000100a00 */
[----:B------:R-:W-:-:S03]  /*1a9d0*/  LEA R0, R7, R5, 0x3 ;  /* 0x0000000507007211 */ /* 0x000fc600078e18ff */
[----:B------:R-:W2:Y:S01]  /*1a9e0*/  S2R R26, SR_TID.X ;  /* 0x00000000001a7919 */ /* 0x000ea20000002100 */
[CC--:B0-----:R-:W-:Y:S02]  /*1a9f0*/  LEA R16, P1, R4.reuse, R12.reuse, 0x1 ;  /* 0x0000000c04107211 */ /* 0x0c1fe400078208ff */
[C---:B-1----:R-:W-:Y:S02]  /*1aa00*/  LEA R14, P2, R3.reuse, R12, 0x1 ;  /* 0x0000000c030e7211 */ /* 0x042fe400078408ff */
[-C--:B------:R-:W-:Y:S02]  /*1aa10*/  LEA.HI.X.SX32 R17, R4, R11.reuse, 0x1, P1 ;  /* 0x0000000b04117211 */ /* 0x080fe400008f0eff */
[-C--:B------:R-:W-:Y:S02]  /*1aa20*/  LEA.HI.X.SX32 R15, R3, R11.reuse, 0x1, P2 ;  /* 0x0000000b030f7211 */ /* 0x080fe400010f0eff */
[----:B------:R-:W-:Y:S01]  /*1aa30*/  LEA.HI.X.SX32 R9, R10, R11, 0x1, P3 ;  /* 0x0000000b0a097211 */ /* 0x000fe200018f0eff */
[----:B------:R0:W-:Y:S01]  /*1aa40*/  STL.64 [R1+0xac8], R16 ;  /* 0x000ac81001007387 */ /* 0x0001e20000100a00 */
[----:B------:R-:W-:-:S03]  /*1aa50*/  LEA R3, R7, R0, 0x3 ;  /* 0x0000000007037211 */ /* 0x000fc600078e18ff */
[----:B------:R1:W-:Y:S01]  /*1aa60*/  STL.64 [R1+0xac0], R14 ;  /* 0x000ac00e01007387 */ /* 0x0003e20000100a00 */
[----:B------:R-:W-:-:S03]  /*1aa70*/  LEA R4, R7, R3, 0x3 ;  /* 0x0000000307047211 */ /* 0x000fc600078e18ff */
[----:B------:R3:W-:Y:S01]  /*1aa80*/  STL.64 [R1+0xab8], R8 ;  /* 0x000ab80801007387 */ /* 0x0007e20000100a00 */
[-C--:B0-----:R-:W-:Y:S02]  /*1aa90*/  LEA R16, P1, R6, R12.reuse, 0x1 ;  /* 0x0000000c06107211 */ /* 0x081fe400078208ff */
[-C--:B-1----:R-:W-:Y:S02]  /*1aaa0*/  LEA R14, P2, R2, R12.reuse, 0x1 ;  /* 0x0000000c020e7211 */ /* 0x082fe400078408ff */
[-C--:B------:R-:W-:Y:S02]  /*1aab0*/  LEA.HI.X.SX32 R17, R6, R11.reuse, 0x1, P1 ;  /* 0x0000000b06117211 */ /* 0x080fe400008f0eff */
[-C--:B---3--:R-:W-:Y:S02]  /*1aac0*/  LEA R8, P3, R5, R12.reuse, 0x1 ;  /* 0x0000000c05087211 */ /* 0x088fe400078608ff */
[-C--:B------:R-:W-:Y:S01]  /*1aad0*/  LEA.HI.X.SX32 R15, R2, R11.reuse, 0x1, P2 ;  /* 0x0000000b020f7211 */ /* 0x080fe200010f0eff */
[----:B------:R-:W-:Y:S01]  /*1aae0*/  IMAD R7, R7, 0x8, R4 ;  /* 0x0000000807077824 */ /* 0x000fe200078e0204 */
[----:B------:R-:W-:Y:S01]  /*1aaf0*/  LEA.HI.X.SX32 R9, R5, R11, 0x1, P3 ;  /* 0x0000000b05097211 */ /* 0x000fe200018f0eff */
[----:B------:R0:W-:Y:S01]  /*1ab00*/  STL.64 [R1+0xab0], R16 ;  /* 0x000ab01001007387 */ /* 0x0001e20000100a00 */
[----:B------:R-:W-:-:S03]  /*1ab10*/  LEA R18, P1, R0, R12, 0x1 ;  /* 0x0000000c00127211 */ /* 0x000fc600078208ff */
[----:B------:R1:W-:Y:S01]  /*1ab20*/  STL.64 [R1+0xaa8], R14 ;  /* 0x000aa80e01007387 */ /* 0x0003e20000100a00 */
[----:B------:R-:W-:-:S03]  /*1ab30*/  LEA.HI.X.SX32 R19, R0, R11, 0x1, P1 ;  /* 0x0000000b00137211 */ /* 0x000fc600008f0eff */
[----:B------:R3:W-:Y:S01]  /*1ab40*/  STL.64 [R1+0xaa0], R8 ;  /* 0x000aa00801007387 */ /* 0x0007e20000100a00 */
[CC--:B0-----:R-:W-:Y:S02]  /*1ab50*/  LEA R16, P2, R3.reuse, R12.reuse, 0x1 ;  /* 0x0000000c03107211 */ /* 0x0c1fe400078408ff */
[CC--:B-1----:R-:W-:Y:S02]  /*1ab60*/  LEA R14, P3, R4.reuse, R12.reuse, 0x1 ;  /* 0x0000000c040e7211 */ /* 0x0c2fe400078608ff */
[-C--:B------:R-:W-:Y:S02]  /*1ab70*/  LEA.HI.X.SX32 R17, R3, R11.reuse, 0x1, P2 ;  /* 0x0000000b03117211 */ /* 0x080fe400010f0eff */
[C---:B---3--:R-:W-:Y:S02]  /*1ab80*/  LEA R8, P4, R7.reuse, R12, 0x1 ;  /* 0x0000000c07087211 */ /* 0x048fe400078808ff */
[-C--:B------:R-:W-:Y:S02]  /*1ab90*/  LEA.HI.X.SX32 R15, R4, R11.reuse, 0x1, P3 ;  /* 0x0000000b040f7211 */ /* 0x080fe400018f0eff */
[----:B------:R-:W-:Y:S01]  /*1aba0*/  LEA.HI.X.SX32 R9, R7, R11, 0x1, P4 ;  /* 0x0000000b07097211 */ /* 0x000fe200020f0eff */
[----:B------:R-:W-:Y:S01]  /*1abb0*/  STL.64 [R1+0xa98], R18 ;  /* 0x000a981201007387 */ /* 0x000fe20000100a00 */
[----:B--2---:R-:W-:-:S02]  /*1abc0*/  LOP3.LUT R3, R21, 0x10, R26, 0x78, !PT ;  /* 0x0000001015037812 */ /* 0x004fc400078e781a */
[----:B------:R-:W-:Y:S01]  /*1abd0*/  MOV R4, 0x3f800000 ;  /* 0x3f80000000047802 */ /* 0x000fe20000000f00 */
[----:B------:R-:W-:Y:S04]  /*1abe0*/  STL.64 [R1+0xa90], R16 ;  /* 0x000a901001007387 */ /* 0x000fe80000100a00 */
[----:B------:R-:W-:Y:S04]  /*1abf0*/  STL.64 [R1+0xa88], R14 ;  /* 0x000a880e01007387 */ /* 0x000fe80000100a00 */
[----:B------:R-:W-:Y:S01]  /*1ac00*/  STL.64 [R1+0xa80], R8 ;  /* 0x000a800801007387 */ /* 0x000fe20000100a00 */
[----:B------:R-:W-:-:S03]  /*1ac10*/  IMAD.MOV.U32 R5, RZ, RZ, -0x800000 ;  /* 0xff800000ff057424 */ /* 0x000fc600078e00ff */
[----:B------:R0:W-:Y:S04]  /*1ac20*/  STL [R1+0x93c], R3 ;  /* 0x00093c0301007387 */ /* 0x0001e80000100800 */
[----:B------:R1:W-:Y:S01]  /*1ac30*/  STL [R1+0xa3c], R4 ;  /* 0x000a3c0401007387 */ /* 0x0003e20000100800 */
[----:B0-----:R-:W-:-:S03]  /*1ac40*/  MOV R3, 0xff800000 ;  /* 0xff80000000037802 */ /* 0x001fc60000000f00 */
[----:B------:R-:W-:Y:S01]  /*1ac50*/  STL [R1+0x650], RZ ;  /* 0x000650ff01007387 */ /* 0x000fe20000100800 */
[----:B-1----:R-:W-:-:S03]  /*1ac60*/  MOV R4, 0xff800000 ;  /* 0xff80000000047802 */ /* 0x002fc60000000f00 */
[----:B------:R-:W-:Y:S04]  /*1ac70*/  STL [R1+0x938], R3 ;  /* 0x0009380301007387 */ /* 0x000fe80000100800 */
[----:B------:R-:W-:Y:S04]  /*1ac80*/  STL [R1+0x414], RZ ;  /* 0x000414ff01007387 */ /* 0x000fe80000100800 */
[----:B------:R-:W-:Y:S04]  /*1ac90*/  STL [R1+0x9e8], R5 ;  /* 0x0009e80501007387 */ /* 0x000fe80000100800 */
        /* <DEDUP_REMOVED lines=11> */
[----:B------:R0:W-:Y:S04]  /*1ad50*/  STL [R1+0xa1c], R5 ;  /* 0x000a1c0501007387 */ /* 0x0001e80000100800 */
[----:B------:R1:W-:Y:S04]  /*1ad60*/  STL [R1+0xa20], R4 ;  /* 0x000a200401007387 */ /* 0x0003e80000100800 */
[----:B------:R-:W-:Y:S01]  /*1ad70*/  STL [R1+0xa28], RZ ;  /* 0x000a28ff01007387 */ /* 0x000fe20000100800 */
[----:B0-----:R-:W-:-:S03]  /*1ad80*/  MOV R5, 0x3f800000 ;  /* 0x3f80000000057802 */ /* 0x001fc60000000f00 */
[----:B------:R0:W-:Y:S01]  /*1ad90*/  STL [R1+0xa24], R3 ;  /* 0x000a240301007387 */ /* 0x0001e20000100800 */
[----:B-1----:R-:W-:-:S03]  /*1ada0*/  MOV R4, 0x3f800000 ;  /* 0x3f80000000047802 */ /* 0x002fc60000000f00 */
[----:B------:R-:W-:Y:S01]  /*1adb0*/  STL [R1+0xa40], R5 ;  /* 0x000a400501007387 */ /* 0x000fe20000100800 */
[----:B0-----:R-:W-:-:S03]  /*1adc0*/  IMAD.MOV.U32 R3, RZ, RZ, 0x3f800000 ;  /* 0x3f800000ff037424 */ /* 0x001fc600078e00ff */
        /* <DEDUP_REMOVED lines=13> */
[----:B------:R-:W-:Y:S04]  /*1aea0*/  STL [R1+0x640], RZ ;  /* 0x000640ff01007387 */ /* 0x000fe80000100800 */
[----:B------:R0:W-:Y:S04]  /*1aeb0*/  STL [R1+0xa78], R3 ;  /* 0x000a780301007387 */ /* 0x0001e80000100800 */
[----:B------:R-:W-:Y:S04]  /*1aec0*/  STL [R1+0x644], RZ ;  /* 0x000644ff01007387 */ /* 0x000fe80000100800 */
        /* <DEDUP_REMOVED lines=490> */
[----:B------:R-:W2:Y:S04]  /*1cd70*/  LDL.64 R28, [R1+0x948] ;  /* 0x00094800011c7983 */ /* 0x000ea80000100a00 */
        /* <DEDUP_REMOVED lines=16> */
[----:B------:R-:W3:Y:S04]  /*1ce80*/  LDL R24, [R1+0x410] ;  /* 0x0004100001187983 */ /* 0x000ee80000100800 */
[----:B------:R-:W4:Y:S04]  /*1ce90*/  LDL R20, [R1+0x8f4] ;  /* 0x0008f40001147983 */ /* 0x000f280000100800 */
[----:B------:R-:W5:Y:S04]  /*1cea0*/  LDL.64 R22, [R1+0x960] ;  /* 0x0009600001167983 */ /* 0x000f680000100a00 */
[----:B------:R-:W2:Y:S01]  /*1ceb0*/  LDL.64 R18, [R1+0x958] ;  /* 0x0009580001127983 */ /* 0x000ea20000100a00 */
[----:B------:R-:W-:-:S02]  /*1cec0*/  SHF.R.S32.HI R0, RZ, 0x6, R26 ;  /* 0x00000006ff007819 */ /* 0x000fc4000001141a */
[----:B------:R-:W-:Y:S02]  /*1ced0*/  LOP3.LUT P1, RZ, R26, 0x1, RZ, 0xc0, !PT ;  /* 0x000000011aff7812 */ /* 0x000fe4000782c0ff */
[----:B------:R-:W-:Y:S02]  /*1cee0*/  SGXT R0, R0, 0x1 ;  /* 0x000000010000781a */ /* 0x000fe40000000200 */
[----:B------:R-:W-:Y:S02]  /*1cef0*/  SHF.R.U32.HI R16, RZ, 0x3, R26 ;  /* 0x00000003ff107819 */ /* 0x000fe4000001161a */
[C---:B------:R-:W-:Y:S02]  /*1cf00*/  LOP3.LUT R27, R26.reuse, 0x7f, RZ, 0xc0, !PT ;  /* 0x0000007f1a1b7812 */ /* 0x040fe400078ec0ff */
[----:B------:R-:W-:Y:S01]  /*1cf10*/  SHF.L.U32 R26, R26, 0x1, RZ ;  /* 0x000000011a1a7819 */ /* 0x000fe200000006ff */
[----:B------:R-:W-:Y:S01]  /*1cf20*/  STL [R1+0x8e0], RZ ;  /* 0x0008e0ff01007387 */ /* 0x000fe20000100800 */
[----:B------:R-:W-:-:S03]  /*1cf30*/  LOP3.LUT R0, R0, 0x90, RZ, 0xc0, !PT ;  /* 0x0000009000007812 */ /* 0x000fc600078ec0ff */
[----:B------:R-:W-:Y:S01]  /*1cf40*/  STL [R1+0x8e4], RZ ;  /* 0x0008e4ff01007387 */ /* 0x000fe20000100800 */
[----:B------:R-:W-:Y:S02]  /*1cf50*/  ISETP.LT.U32.AND P0, PT, R27, 0x40, !P0 ;  /* 0x000000401b00780c */ /* 0x000fe40004701070 */
[----:B------:R-:W-:Y:S01]  /*1cf60*/  LOP3.LUT R0, R0, 0x7e, R26, 0x78, !PT ;  /* 0x0000007e00007812 */ /* 0x000fe200078e781a */
[----:B------:R-:W-:Y:S01]  /*1cf70*/  STL [R1+0x8e8], RZ ;  /* 0x0008e8ff01007387 */ /* 0x000fe20000100800 */
[----:B------:R-:W-:-:S03]  /*1cf80*/  LOP3.LUT R17, R26, 0x38, RZ, 0xc0, !PT ;  /* 0x000000381a117812 */ /* 0x000fc600078ec0ff */
[----:B------:R-:W-:Y:S04]  /*1cf90*/  STL [R1+0x8ec], RZ ;  /* 0x0008ecff01007387 */ /* 0x000fe80000100800 */
[----:B------:R-:W2:Y:S01]  /*1cfa0*/  LDL.64 R26, [R1+0x950] ;  /* 0x00095000011a7983 */ /* 0x000ea20000100a00 */
[----:B------:R-:W-:-:S04]  /*1cfb0*/  LOP3.LUT R16, R16, 0x4, RZ, 0xc0, !PT ;  /* 0x0000000410107812 */ /* 0x000fc800078ec0ff */
[----:B------:R-:W-:Y:S02]  /*1cfc0*/  IADD3 R21, R17, R16, RZ ;  /* 0x0000001011157210 */ /* 0x000fe40007ffe0ff */
[----:B------:R-:W-:-:S04]  /*1cfd0*/  MOV R2, c[0x0][0x1a4] ;  /* 0x0000690000027a02 */ /* 0x000fc80000000f00 */
[C---:B------:R-:W-:Y:S01]  /*1cfe0*/  SHF.L.U32 R0, R2.reuse, 0x1, RZ ;  /* 0x0000000102007819 */ /* 0x040fe200000006ff */
[C---:B0-----:R-:W-:Y:S01]  /*1cff0*/  IMAD R3, R2.reuse, 0x3, RZ ;  /* 0x0000000302037824 */ /* 0x041fe200078e02ff */
[C---:B------:R-:W-:Y:S01]  /*1d000*/  SHF.L.U32 R4, R2.reuse, 0x2, RZ ;  /* 0x0000000202047819 */ /* 0x040fe200000006ff */
[C---:B------:R-:W-:Y:S02]  /*1d010*/  IMAD R5, R2.reuse, 0x5, RZ ;  /* 0x0000000502057824 */ /* 0x040fe400078e02ff */
[C---:B------:R-:W-:Y:S02]  /*1d020*/  IMAD R6, R2.reuse, 0x6, RZ ;  /* 0x0000000602067824 */ /* 0x040fe400078e02ff */
[C---:B------:R-:W-:Y:S02]  /*1d030*/  IMAD R7, R2.reuse, 0x7, RZ ;  /* 0x0000000702077824 */ /* 0x040fe400078e02ff */
[C---:B------:R-:W-:Y:S02]  /*1d040*/  IMAD.SHL.U32 R8, R2.reuse, 0x8, RZ ;  /* 0x0000000802087824 */ /* 0x040fe400078e00ff */
[----:B------:R-:W-:-:S02]  /*1d050*/  IMAD R9, R2, 0x9, RZ ;  /* 0x0000000902097824 */ /* 0x000fc400078e02ff */
[C---:B------:R-:W-:Y:S02]  /*1d060*/  IMAD R10, R2.reuse, 0xa, RZ ;  /* 0x0000000a020a7824 */ /* 0x040fe400078e02ff */
[C---:B------:R-:W-:Y:S02]  /*1d070*/  IMAD R11, R2.reuse, 0xb, RZ ;  /* 0x0000000b020b7824 */ /* 0x040fe400078e02ff */
[C---:B------:R-:W-:Y:S02]  /*1d080*/  IMAD R12, R2.reuse, 0xc, RZ ;  /* 0x0000000c020c7824 */ /* 0x040fe400078e02ff */
[C---:B------:R-:W-:Y:S02]  /*1d090*/  IMAD R13, R2.reuse, 0xd, RZ ;  /* 0x0000000d020d7824 */ /* 0x040fe400078e02ff */
[C---:B------:R-:W-:Y:S02]  /*1d0a0*/  IMAD R14, R2.reuse, 0xe, RZ ;  /* 0x0000000e020e7824 */ /* 0x040fe400078e02ff */
[----:B------:R-:W-:Y:S01]  /*1d0b0*/  IMAD R15, R2, 0xf, RZ ;  /* 0x0000000f020f7824 */ /* 0x000fe200078e02ff */
[----:B---3--:R-:W-:-:S02]  /*1d0c0*/  LOP3.LUT R17, R24, 0x20, RZ, 0x3c, !PT ;  /* 0x0000002018117812 */ /* 0x008fc400078e3cff */
[C---:B------:R-:W-:Y:S02]  /*1d0d0*/  LOP3.LUT R16, R24.reuse, 0x40, RZ, 0x3c, !PT ;  /* 0x0000004018107812 */ /* 0x040fe400078e3cff */
[----:B------:R-:W-:Y:S01]  /*1d0e0*/  LOP3.LUT R21, R24, 0x60, RZ, 0x3c, !PT ;  /* 0x0000006018157812 */ /* 0x000fe200078e3cff */
[----:B------:R-:W-:Y:S01]  /*1d0f0*/  STL [R1+0xa38], R17 ;  /* 0x000a381101007387 */ /* 0x000fe20000100800 */
[----:B----4-:R-:W-:-:S03]  /*1d100*/  LOP3.LUT R24, R20, 0x40, RZ, 0x3c, !PT ;  /* 0x0000004014187812 */ /* 0x010fc600078e3cff */
[----:B------:R5:W-:Y:S04]  /*1d110*/  STL [R1+0xa34], R16 ;  /* 0x000a341001007387 */ /* 0x000be80000100800 */
[----:B------:R2:W-:Y:S01]  /*1d120*/  STL [R1+0xa30], R21 ;  /* 0x000a301501007387 */ /* 0x0005e20000100800 */
[----:B-----5:R-:W-:-:S03]  /*1d130*/  IMAD.WIDE R16, R2, 0x2, R22 ;  /* 0x0000000202107825 */ /* 0x020fc600078e0216 */
[----:B------:R0:W-:Y:S01]  /*1d140*/  STL [R1+0xc8c], R24 ;  /* 0x000c8c1801007387 */ /* 0x0001e20000100800 */
[----:B--2---:R-:W-:-:S03]  /*1d150*/  IMAD.WIDE R20, R2, 0x2, R18 ;  /* 0x0000000202147825 */ /* 0x004fc600078e0212 */
[----:B------:R1:W-:Y:S04]  /*1d160*/  STL.64 [R1+0xe68], R16 ;  /* 0x000e681001007387 */ /* 0x0003e80000100a00 */
[----:B------:R2:W-:Y:S01]  /*1d170*/  STL.64 [R1+0xe60], R20 ;  /* 0x000e601401007387 */ /* 0x0005e20000100a00 */
[----:B0-----:R-:W-:-:S04]  /*1d180*/  IMAD.WIDE R24, R0, 0x2, R22 ;  /* 0x0000000200187825 */ /* 0x001fc800078e0216 */
[----:B-1----:R-:W-:Y:S01]  /*1d190*/  IMAD.WIDE R16, R0, 0x2, R18 ;  /* 0x0000000200107825 */ /* 0x002fe200078e0212 */
[----:B------:R0:W-:Y:S03]  /*1d1a0*/  STL.64 [R1+0xe48], R24 ;  /* 0x000e481801007387 */ /* 0x0001e60000100a00 */
[C---:B--2---:R-:W-:Y:S01]  /*1d1b0*/  IMAD.WIDE R20, R3.reuse, 0x2, R22 ;  /* 0x0000000203147825 */ /* 0x044fe200078e0216 */
[----:B------:R1:W-:Y:S04]  /*1d1c0*/  STL.64 [R1+0xe40], R16 ;  /* 0x000e401001007387 */ /* 0x0003e80000100a00 */
[----:B------:R2:W-:Y:S01]  /*1d1d0*/  STL.64 [R1+0xe28], R20 ;  /* 0x000e281401007387 */ /* 0x0005e20000100a00 */
[----:B0-----:R-:W-:-:S04]  /*1d1e0*/  IMAD.WIDE R24, R3, 0x2, R18 ;  /* 0x0000000203187825 */ /* 0x001fc800078e0212 */
[C---:B-1----:R-:W-:Y:S01]  /*1d1f0*/  IMAD.WIDE R16, R4.reuse, 0x2, R22 ;  /* 0x0000000204107825 */ /* 0x042fe200078e0216 */
[----:B------:R0:W-:Y:S03]  /*1d200*/  STL.64 [R1+0xe20], R24 ;  /* 0x000e201801007387 */ /* 0x0001e60000100a00 */
[----:B--2---:R-:W-:Y:S01]  /*1d210*/  IMAD.WIDE R20, R4, 0x2, R18 ;  /* 0x0000000204147825 */ /* 0x004fe200078e0212 */
        /* <DEDUP_REMOVED lines=17> */
[----:B--2---:R-:W-:Y:S01]  /*1d330*/  IMAD.WIDE R20, R9, 0x2, R22 ;  /* 0x0000000209147825 */ /* 0x004fe200078e0216 */
[----:B------:R1:W-:Y:S04]  /*1d340*/  STL.64 [R1+0xd80], R16 ;  /* 0x000d801001007387 */ /* 0x0003e80000100a00 */
[----:B------:R2:W-:Y:S01]  /*1d350*/  STL.64 [R1+0xd68], R20 ;  /* 0x000d681401007387 */ /* 0x0005e20000100a00 */
[----:B0-----:R-:W-:-:S04]  /*1d360*/  IMAD.WIDE R24, R2, 0x2, R26 ;  /* 0x0000000202187825 */ /* 0x001fc800078e021a */
[--C-:B-1----:R-:W-:Y:S01]  /*1d370*/  IMAD.WIDE R16, R0, 0x2, R26.reuse ;  /* 0x0000000200107825 */ /* 0x102fe200078e021a */
[----:B------:R0:W-:Y:S03]  /*1d380*/  STL.64 [R1+0xe58], R24 ;  /* 0x000e581801007387 */ /* 0x0001e60000100a00 */
[--C-:B--2---:R-:W-:Y:S01]  /*1d390*/  IMAD.WIDE R20, R3, 0x2, R26.reuse ;  /* 0x0000000203147825 */ /* 0x104fe200078e021a */
        /* <DEDUP_REMOVED lines=9> */
[----:B-1----:R-:W-:Y:S01]  /*1d430*/  IMAD.WIDE R16, R8, 0x2, R26 ;  /* 0x0000000208107825 */ /* 0x002fe200078e021a */
[----:B------:R0:W-:Y:S03]  /*1d440*/  STL.64 [R1+0xd98], R24 ;  /* 0x000d981801007387 */ /* 0x0001e60000100a00 */
[--C-:B--2---:R-:W-:Y:S01]  /*1d450*/  IMAD.WIDE R20, R2, 0x2, R28.reuse ;  /* 0x0000000202147825 */ /* 0x104fe200078e021c */
[----:B------:R1:W-:Y:S04]  /*1d460*/  STL.64 [R1+0xd78], R16 ;  /* 0x000d781001007387 */ /* 0x0003e80000100a00 */
[----:B------:R2:W-:Y:S01]  /*1d470*/  STL.64 [R1+0xe50], R20 ;  /* 0x000e501401007387 */ /* 0x0005e20000100a00 */
[----:B0-----:R-:W-:-:S04]  /*1d480*/  IMAD.WIDE R24, R0, 0x2, R28 ;  /* 0x0000000200187825 */ /* 0x001fc800078e021c */
[--C-:B-1----:R-:W-:Y:S01]  /*1d490*/  IMAD.WIDE R16, R3, 0x2, R28.reuse ;  /* 0x0000000203107825 */ /* 0x102fe200078e021c */
[----:B------:R-:W-:Y:S03]  /*1d4a0*/  STL.64 [R1+0xe30], R24 ;  /* 0x000e301801007387 */ /* 0x000fe60000100a00 */
[--C-:B--2---:R-:W-:Y:S01]  /*1d4b0*/  IMAD.WIDE R20, R4, 0x2, R28.reuse ;  /* 0x0000000204147825 */ /* 0x104fe200078e021c */
[----:B------:R0:W-:Y:S03]  /*1d4c0*/  STL.64 [R1+0xe10], R16 ;  /* 0x000e101001007387 */ /* 0x0001e60000100a00 */
[--C-:B------:R-:W-:Y:S01]  /*1d4d0*/  IMAD.WIDE R2, R5, 0x2, R28.reuse ;  /* 0x0000000205027825 */ /* 0x100fe200078e021c */
[----:B------:R-:W-:Y:S03]  /*1d4e0*/  STL.64 [R1+0xdf0], R20 ;  /* 0x000df01401007387 */ /* 0x000fe60000100a00 */
[--C-:B------:R-:W-:Y:S01]  /*1d4f0*/  IMAD.WIDE R4, R7, 0x2, R28.reuse ;  /* 0x0000000207047825 */ /* 0x100fe200078e021c */
[----:B------:R1:W-:Y:S03]  /*1d500*/  STL.64 [R1+0xdd0], R2 ;  /* 0x000dd00201007387 */ /* 0x0003e60000100a00 */
[----:B0-----:R-:W-:-:S04]  /*1d510*/  IMAD.WIDE R16, R6, 0x2, R28 ;  /* 0x0000000206107825 */ /* 0x001fc800078e021c */
[C---:B------:R-:W-:Y:S01]  /*1d520*/  IMAD.WIDE R6, R9.reuse, 0x2, R18 ;  /* 0x0000000209067825 */ /* 0x040fe200078e0212 */
[----:B------:R-:W-:Y:S03]  /*1d530*/  STL.64 [R1+0xdb0], R16 ;  /* 0x000db01001007387 */ /* 0x000fe60000100a00 */
[----:B-1----:R-:W-:Y:S01]  /*1d540*/  IMAD.WIDE R2, R8, 0x2, R28 ;  /* 0x0000000208027825 */ /* 0x002fe200078e021c */
[----:B------:R0:W-:Y:S04]  /*1d550*/  STL.64 [R1+0xd90], R4 ;  /* 0x000d900401007387 */ /* 0x0001e80000100a00 */
        /* <DEDUP_REMOVED lines=15> */
[C---:B-1----:R-:W-:Y:S01]  /*1d650*/  IMAD.WIDE R2, R11.reuse, 0x2, R18 ;  /* 0x000000020b027825 */ /* 0x042fe200078e0212 */
[----:B------:R0:W-:Y:S03]  /*1d660*/  STL.64 [R1+0xd28], R4 ;  /* 0x000d280401007387 */ /* 0x0001e60000100a00 */
[C---:B--2---:R-:W-:Y:S01]  /*1d670*/  IMAD.WIDE R6, R11.reuse, 0x2, R26 ;  /* 0x000000020b067825 */ /* 0x044fe200078e021a */
        /* <DEDUP_REMOVED lines=33> */
[----:B-1----:R-:W-:-:S05]  /*1d890*/  IMAD.WIDE R2, R15, 0x2, R28 ;  /* 0x000000020f027825 */ /* 0x002fca00078e021c */
[----:B------:R2:W-:Y:S04]  /*1d8a0*/  STL.64 [R1+0xc90], R2 ;  /* 0x000c900201007387 */ /* 0x0005e80000100a00 */
[----:B------:R2:W-:Y:S02]  /*1d8b0*/  STL.64 [R1+0xc98], R4 ;  /* 0x000c980401007387 */ /* 0x0005e40000100a00 */
.L_x_1:
[----:B0-2---:R-:W2:Y:S04]  /*1d8c0*/  LDL.64 R2, [R1+0x960] ;  /* 0x0009600001027983 */ /* 0x005ea80000100a00 */
[----:B------:R-:W2:Y:S04]  /*1d8d0*/  LDL R0, [R1+0x650] ;  /* 0x0006500001007983 */ /* 0x000ea80000100800 */
[----:B------:R-:W3:Y:S04]  /*1d8e0*/  LDL.64 R4, [R1+0x958] ;  /* 0x0009580001047983 */ /* 0x000ee80000100a00 */
[----:B------:R-:W4:Y:S04]  /*1d8f0*/  LDL.64 R6, [R1+0x950] ;  /* 0x0009500001067983 */ /* 0x000f280000100a00 */
[----:B------:R-:W5:Y:S04]  /*1d900*/  LDL.64 R8, [R1+0x948] ;  /* 0x0009480001087983 */ /* 0x000f680000100a00 */
[----:B------:R-:W5:Y:S04]  /*1d910*/  LDL.64 R10, [R1+0xe68] ;  /* 0x000e6800010a7983 */ /* 0x000f680000100a00 */
[----:B------:R-:W5:Y:S04]  /*1d920*/  LDL.64 R16, [R1+0xe60] ;  /* 0x000e600001107983 */ /* 0x000f680000100a00 */
[----:B------:R-:W5:Y:S04]  /*1d930*/  LDL.64 R22, [R1+0xe48] ;  /* 0x000e480001167983 */ /* 0x000f680000100a00 */
[----:B------:R-:W5:Y:S04]  /*1d940*/  LDL.64 R14, [R1+0xe50] ;  /* 0x000e5000010e7983 */ /* 0x000f680000100a00 */
[----:B------:R-:W5:Y:S04]  /*1d950*/  LDL.64 R24, [R1+0xe58] ;  /* 0x000e580001187983 */ /* 0x000f680000100a00 */
[----:B------:R-:W5:Y:S04]  /*1d960*/  LDL.64 R12, [R1+0xe40] ;  /* 0x000e4000010c7983 */ /* 0x000f680000100a00 */
[----:B------:R-:W5:Y:S01]  /*1d970*/  LDL.64 R18, [R1+0xe38] ;  /* 0x000e380001127983 */ /* 0x000f620000100a00 */
[----:B--2---:R-:W-:-:S05]  /*1d980*/  IMAD.WIDE R2, R0, 0x2, R2 ;  /* 0x0000000200027825 */ /* 0x004fca00078e0202 */
[----:B------:R0:W2:Y:S01]  /*1d990*/  LDG.E.U16 R21, [R2.64] ;  /* 0x0000000402157981 */ /* 0x0000a2000c1e1500 */
[----:B---3--:R-:W-:-:S04]  /*1d9a0*/  IMAD.WIDE R4, R0, 0x2, R4 ;  /* 0x0000000200047825 */ /* 0x008fc800078e0204 */
[C---:B----4-:R-:W-:Y:S01]  /*1d9b0*/  IMAD.WIDE R6, R0.reuse, 0x2, R6 ;  /* 0x0000000200067825 */ /* 0x050fe200078e0206 */
[----:B------:R1:W3:Y:S03]  /*1d9c0*/  LDG.E.U16 R28, [R4.64] ;  /* 0x00000004041c7981 */ /* 0x0002e6000c1e1500 */
[C---:B-----5:R-:W-:Y:S01]  /*1d9d0*/  IMAD.WIDE R8, R0.reuse, 0x2, R8 ;  /* 0x0000000200087825 */ /* 0x060fe200078e0208 */
[----:B------:R4:W5:Y:S03]  /*1d9e0*/  LDG.E.U16 R29, [R6.64] ;  /* 0x00000004061d7981 */ /* 0x000966000c1e1500 */
[C---:B------:R-:W-:Y:S01]  /*1d9f0*/  IMAD.WIDE R10, R0.reuse, 0x2, R10 ;  /* 0x00000002000a7825 */ /* 0x040fe200078e020a */
[----:B------:R1:W3:Y:S03]  /*1da00*/  LDG.E.U16 R26, [R8.64] ;  /* 0x00000004081a7981 */ /* 0x0002e6000c1e1500 */
[C---:B0-----:R-:W-:Y:S01]  /*1da10*/  IMAD.WIDE R2, R0.reuse, 0x2, R16 ;  /* 0x0000000200027825 */ /* 0x041fe200078e0210 */
[----:B------:R0:W3:Y:S03]  /*1da20*/  LDG.E.U16 R27, [R10.64] ;  /* 0x000000040a1b7981 */ /* 0x0000e6000c1e1500 */
[----:B-1----:R-:W-:-:S02]  /*1da30*/  IMAD.WIDE R8, R0, 0x2, R22 ;  /* 0x0000000200087825 */ /* 0x002fc400078e0216 */
[----:B------:R1:W5:Y:S02]  /*1da40*/  LDG.E.U16 R23, [R2.64] ;  /* 0x0000000402177981 */ /* 0x000364000c1e1500 */
[----:B----4-:R-:W-:-:S04]  /*1da50*/  IMAD.WIDE R6, R0, 0x2, R14 ;  /* 0x0000000200067825 */ /* 0x010fc800078e020e */
[C---:B------:R-:W-:Y:S01]  /*1da60*/  IMAD.WIDE R4, R0.reuse, 0x2, R24 ;  /* 0x0000000200047825 */ /* 0x040fe200078e0218 */
[----:B--2---:R2:W-:Y:S04]  /*1da70*/  STL [R1+0x8c], R21 ;  /* 0x00008c1501007387 */ /* 0x0045e80000100800 */
[----:B------:R-:W4:Y:S04]  /*1da80*/  LDL.64 R16, [R1+0xe28] ;  /* 0x000e280001107983 */ /* 0x000f280000100a00 */
[----:B------:R-:W4:Y:S04]  /*1da90*/  LDL.64 R14, [R1+0xe18] ;  /* 0x000e1800010e7983 */ /* 0x000f280000100a00 */
[----:B--2---:R-:W2:Y:S04]  /*1daa0*/  LDL.64 R20, [R1+0xe30] ;  /* 0x000e300001147983 */ /* 0x004ea80000100a00 */
[----:B------:R-:W2:Y:S01]  /*1dab0*/  LDL.64 R24, [R1+0xe20] ;  /* 0x000e200001187983 */ /* 0x000ea20000100a00 */
[----:B0-----:R-:W-:-:S03]  /*1dac0*/  IMAD.WIDE R10, R0, 0x2, R12 ;  /* 0x00000002000a7825 */ /* 0x001fc600078e020c */
[----:B---3--:R0:W-:Y:S04]  /*1dad0*/  STL [R1+0x88], R28 ;  /* 0x0000881c01007387 */ /* 0x0081e80000100800 */
[----:B-----5:R-:W-:Y:S04]  /*1dae0*/  STL [R1+0x84], R29 ;  /* 0x0000841d01007387 */ /* 0x020fe80000100800 */
[----:B------:R-:W3:Y:S01]  /*1daf0*/  LDL.64 R12, [R1+0xe10] ;  /* 0x000e1000010c7983 */ /* 0x000ee20000100a00 */
[----:B-1----:R-:W-:-:S03]  /*1db00*/  IMAD.WIDE R2, R0, 0x2, R18 ;  /* 0x0000000200027825 */ /* 0x002fc600078e0212 */
[----:B------:R-:W-:Y:S04]  /*1db10*/  STL [R1+0x80], R26 ;  /* 0x0000801a01007387 */ /* 0x000fe80000100800 */
[----:B------:R-:W-:Y:S04]  /*1db20*/  STL [R1+0x7c], R27 ;  /* 0x00007c1b01007387 */ /* 0x000fe80000100800 */
[----:B------:R1:W-:Y:S04]  /*1db30*/  STL [R1+0x78], R23 ;  /* 0x0000781701007387 */ /* 0x0003e80000100800 */
[----:B0-----:R2:W5:Y:S04]  /*1db40*/  LDG.E.U16 R28, [R4.64] ;  /* 0x00000004041c7981 */ /* 0x001568000c1e1500 */
[----:B------:R-:W5:Y:S04]  /*1db50*/  LDL.64 R18, [R1+0xe00] ;  /* 0x000e000001127983 */ /* 0x000f680000100a00 */
[----:B-1----:R-:W5:Y:S04]  /*1db60*/  LDL.64 R22, [R1+0xe08] ;  /* 0x000e080001167983 */ /* 0x002f680000100a00 */
[----:B------:R4:W5:Y:S04]  /*1db70*/  LDG.E.U16 R29, [R6.64] ;  /* 0x00000004061d7981 */ /* 0x000968000c1e1500 */
[----:B------:R0:W5:Y:S04]  /*1db80*/  LDG.E.U16 R27, [R10.64] ;  /* 0x000000040a1b7981 */ /* 0x000168000c1e1500 */
[----:B------:R1:W5:Y:S01]  /*1db90*/  LDG.E.U16 R26, [R8.64] ;  /* 0x00000004081a7981 */ /* 0x000362000c1e1500 */
[----:B----4-:R-:W-:-:S03]  /*1dba0*/  IMAD.WIDE R6, R0, 0x2, R16 ;  /* 0x0000000200067825 */ /* 0x010fc600078e0210 */
[----:B------:R-:W4:Y:S01]  /*1dbb0*/  LDL.64 R16, [R1+0xdf0] ;  /* 0x000df00001107983 */ /* 0x000f220000100a00 */
[----:B0-----:R-:W-:-:S03]  /*1dbc0*/  IMAD.WIDE R10, R0, 0x2, R14 ;  /* 0x00000002000a7825 */ /* 0x001fc600078e020e */
[----:B------:R3:W4:Y:S01]  /*1dbd0*/  LDG.E.U16 R15, [R2.64] ;  /* 0x00000004020f7981 */ /* 0x000722000c1e1500 */
[----:B--2---:R-:W-:-:S03]  /*1dbe0*/  IMAD.WIDE R4, R0, 0x2, R20 ;  /* 0x0000000200047825 */ /* 0x004fc600078e0214 */
[----:B------:R-:W2:Y:S01]  /*1dbf0*/  LDL.64 R20, [R1+0xdf8] ;  /* 0x000df80001147983 */ /* 0x000ea20000100a00 */
[----:B-1----:R-:W-:-:S03]  /*1dc00*/  IMAD.WIDE R8, R0, 0x2, R24 ;  /* 0x0000000200087825 */ /* 0x002fc600078e0218 */
[----:B------:R0:W2:Y:S04]  /*1dc10*/  LDG.E.U16 R25, [R6.64] ;  /* 0x0000000406197981 */ /* 0x0000a8000c1e1500 */
[----:B------:R1:W2:Y:S01]  /*1dc20*/  LDG.E.U16 R24, [R4.64] ;  /* 0x0000000404187981 */ /* 0x0002a2000c1e1500 */
[----:B---3--:R-:W-:-:S06]  /*1dc30*/  IMAD.WIDE R2, R0, 0x2, R12 ;  /* 0x0000000200027825 */ /* 0x008fcc00078e020c */
[----:B------:R-:W3:Y:S04]  /*1dc40*/  LDG.E.U16 R3, [R2.64] ;  /* 0x0000000402037981 */ /* 0x000ee8000c1e1500 */
[----:B-----5:R5:W-:Y:S01]  /*1dc50*/  STL [R1+0x74], R28 ;  /* 0x0000741c01007387 */ /* 0x020be20000100800 */
[----:B0-----:R-:W-:-:S04]  /*1dc60*/  IMAD.WIDE R6, R0, 0x2, R18 ;  /* 0x0000000200067825 */ /* 0x001fc800078e0212 */
[C---:B-1----:R-:W-:Y:S01]  /*1dc70*/  IMAD.WIDE R4, R0.reuse, 0x2, R22 ;  /* 0x0000000200047825 */ /* 0x042fe200078e0216 */
[----:B-----5:R0:W5:Y:S04]  /*1dc80*/  LDG.E.U16 R28, [R8.64] ;  /* 0x00000004081c7981 */ /* 0x020168000c1e1500 */
[----:B------:R1:W-:Y:S04]  /*1dc90*/  STL [R1+0x70], R29 ;  /* 0x0000701d01007387 */ /* 0x0003e80000100800 */
[----:B------:R-:W-:Y:S04]  /*1dca0*/  STL [R1+0x68], R27 ;  /* 0x0000681b01007387 */ /* 0x000fe80000100800 */
[----:B------:R0:W-:Y:S04]  /*1dcb0*/  STL [R1+0x6c], R26 ;  /* 0x00006c1a01007387 */ /* 0x0001e80000100800 */
[----:B-1----:R1:W3:Y:S04]  /*1dcc0*/  LDG.E.U16 R29, [R10.64] ;  /* 0x000000040a1d7981 */ /* 0x0022e8000c1e1500 */
[----:B------:R-:W3:Y:S04]  /*1dcd0*/  LDG.E.U16 R5, [R4.64] ;  /* 0x0000000404057981 */ /* 0x000ee8000c1e1500 */
[----:B0-----:R-:W3:Y:S04]  /*1dce0*/  LDL.64 R26, [R1+0xde8] ;  /* 0x000de800011a7983 */ /* 0x001ee80000100a00 */
[----:B------:R-:W3:Y:S04]  /*1dcf0*/  LDG.E.U16 R7, [R6.64] ;  /* 0x0000000406077981 */ /* 0x000ee8000c1e1500 */
[----:B----4-:R0:W-:Y:S04]  /*1dd00*/  STL [R1+0x64], R15 ;  /* 0x0000640f01007387 */ /* 0x0101e80000100800 */
[----:B------:R-:W4:Y:S04]  /*1dd10*/  LDL.64 R12, [R1+0xdd8] ;  /* 0x000dd800010c7983 */ /* 0x000f280000100a00 */
[----:B0-----:R-:W4:Y:S04]  /*1dd20*/  LDL.64 R14, [R1+0xde0] ;  /* 0x000de000010e7983 */ /* 0x001f280000100a00 */
[----:B--2---:R-:W-:Y:S04]  /*1dd30*/  STL [R1+0x5c], R25 ;  /* 0x00005c1901007387 */ /* 0x004fe80000100800 */
[----:B------:R0:W-:Y:S04]  /*1dd40*/  STL [R1+0x60], R24 ;  /* 0x0000601801007387 */ /* 0x0001e80000100800 */
[----:B------:R-:W2:Y:S04]  /*1dd50*/  LDL.64 R18, [R1+0xdc8] ;  /* 0x000dc80001127983 */ /* 0x000ea80000100a00 */
[----:B0-----:R-:W2:Y:S01]  /*1dd60*/  LDL.64 R24, [R1+0xdd0] ;  /* 0x000dd00001187983 */ /* 0x001ea20000100a00 */
[----:B------:R-:W-:-:S04]  /*1dd70*/  IMAD.WIDE R8, R0, 0x2, R20 ;  /* 0x0000000200087825 */ /* 0x000fc800078e0214 */
[C---:B-1----:R-:W-:Y:S01]  /*1dd80*/  IMAD.WIDE R10, R0.reuse, 0x2, R16 ;  /* 0x00000002000a7825 */ /* 0x042fe200078e0210 */
[----:B-----5:R-:W-:Y:S04]  /*1dd90*/  STL [R1+0x58], R28 ;  /* 0x0000581c01007387 */ /* 0x020fe80000100800 */
[----:B------:R-:W5:Y:S04]  /*1dda0*/  LDL.64 R22, [R1+0xdc0] ;  /* 0x000dc00001167983 */ /* 0x000f680000100a00 */
[----:B------:R-:W5:Y:S04]  /*1ddb0*/  LDL.64 R20, [R1+0xdb8] ;  /* 0x000db80001147983 */ /* 0x000f680000100a00 */
[----:B------:R-:W5:Y:S04]  /*1ddc0*/  LDL.64 R16, [R1+0xdb0] ;  /* 0x000db00001107983 */ /* 0x000f680000100a00 */
[----:B---3--:R-:W-:Y:S04]  /*1ddd0*/  STL [R1+0x54], R29 ;  /* 0x0000541d01007387 */ /* 0x008fe80000100800 */
[----:B------:R0:W-:Y:S04]  /*1dde0*/  STL [R1+0x50], R3 ;  /* 0x0000500301007387 */ /* 0x0001e80000100800 */
[----:B------:R-:W-:Y:S04]  /*1ddf0*/  STL [R1+0x4c], R5 ;  /* 0x00004c0501007387 */ /* 0x000fe80000100800 */
[----:B------:R4:W-:Y:S01]  /*1de00*/  STL [R1+0x48], R7 ;  /* 0x0000480701007387 */ /* 0x0009e20000100800 */
[----:B0-----:R-:W-:-:S03]  /*1de10*/  IMAD.WIDE R2, R0, 0x2, R26 ;  /* 0x0000000200027825 */ /* 0x001fc600078e021a */
[----:B------:R2:W3:Y:S04]  /*1de20*/  LDG.E.U16 R29, [R10.64] ;  /* 0x000000040a1d7981 */ /* 0x0004e8000c1e1500 */
[----:B------:R0:W3:Y:S04]  /*1de30*/  LDG.E.U16 R28, [R8.64] ;  /* 0x00000004081c7981 */ /* 0x0000e8000c1e1500 */
[----:B------:R5:W3:Y:S01]  /*1de40*/  LDG.E.U16 R27, [R2.64] ;  /* 0x00000004021b7981 */ /* 0x000ae2000c1e1500 */
[----:B----4-:R-:W-:-:S03]  /*1de50*/  IMAD.WIDE R6, R0, 0x2, R12 ;  /* 0x0000000200067825 */ /* 0x010fc600078e020c */
[----:B------:R-:W4:Y:S01]  /*1de60*/  LDL.64 R12, [R1+0xda0] ;  /* 0x000da000010c7983 */ /* 0x000f220000100a00 */
[----:B------:R-:W-:-:S03]  /*1de70*/  IMAD.WIDE R4, R0, 0x2, R14 ;  /* 0x0000000200047825 */ /* 0x000fc600078e020e */
[----:B------:R-:W4:Y:S01]  /*1de80*/  LDL.64 R14, [R1+0xda8] ;  /* 0x000da800010e7983 */ /* 0x000f220000100a00 */
[----:B--2---:R-:W-:-:S03]  /*1de90*/  IMAD.WIDE R10, R0, 0x2, R18 ;  /* 0x00000002000a7825 */ /* 0x004fc600078e0212 */
[----:B------:R-:W2:Y:S01]  /*1dea0*/  LDL.64 R18, [R1+0xd98] ;  /* 0x000d980001127983 */ /* 0x000ea20000100a00 */
[----:B0-----:R-:W-:-:S03]  /*1deb0*/  IMAD.WIDE R8, R0, 0x2, R24 ;  /* 0x0000000200087825 */ /* 0x001fc600078e0218 */
[----:B------:R-:W2:Y:S04]  /*1dec0*/  LDG.E.U16 R11, [R10.64] ;  /* 0x000000040a0b7981 */ /* 0x000ea8000c1e1500 */
[----:B------:R0:W2:Y:S04]  /*1ded0*/  LDG.E.U16 R25, [R6.64] ;  /* 0x0000000406197981 */ /* 0x0000a8000c1e1500 */
[----:B------:R1:W4:Y:S04]  /*1dee0*/  LDG.E.U16 R24, [R4.64] ;  /* 0x0000000404187981 */ /* 0x000328000c1e1500 */
[----:B------:R-:W4:Y:S01]  /*1def0*/  LDG.E.U16 R9, [R8.64] ;  /* 0x0000000408097981 */ /* 0x000f22000c1e1500 */
[----:B-----5:R-:W-:-:S04]  /*1df00*/  IMAD.WIDE R2, R0, 0x2, R22 ;  /* 0x0000000200027825 */ /* 0x020fc800078e0216 */
[C---:B-1----:R-:W-:Y:S02]  /*1df10*/  IMAD.WIDE R4, R0.reuse, 0x2, R20 ;  /* 0x0000000200047825 */ /* 0x042fe400078e0214 */
[----:B------:R1:W5:Y:S02]  /*1df20*/  LDG.E.U16 R21, [R2.64] ;  /* 0x0000000402157981 */ /* 0x000364000c1e1500 */
[C---:B0-----:R-:W-:Y:S02]  /*1df30*/  IMAD.WIDE R6, R0.reuse, 0x2, R16 ;  /* 0x0000000200067825 */ /* 0x041fe400078e0210 */
[----:B------:R-:W5:Y:S04]  /*1df40*/  LDG.E.U16 R5, [R4.64] ;  /* 0x0000000404057981 */ /* 0x000f68000c1e1500 */
[----:B------:R-:W5:Y:S04]  /*1df50*/  LDG.E.U16 R7, [R6.64] ;  /* 0x0000000406077981 */ /* 0x000f68000c1e1500 */
[----:B---3--:R-:W-:Y:S04]  /*1df60*/  STL [R1+0x40], R29 ;  /* 0x0000401d01007387 */ /* 0x008fe80000100800 */
[----:B------:R0:W-:Y:S04]  /*1df70*/  STL [R1+0x44], R28 ;  /* 0x0000441c01007387 */ /* 0x0001e80000100800 */
[----:B0-----:R-:W3:Y:S04]  /*1df80*/  LDL.64 R28, [R1+0xd90] ;  /* 0x000d9000011c7983 */ /* 0x001ee80000100a00 */
[----:B------:R0:W-:Y:S04]  /*1df90*/  STL [R1+0x3c], R27 ;  /* 0x00003c1b01007387 */ /* 0x0001e80000100800 */
[----:B0-----:R-:W3:Y:S04]  /*1dfa0*/  LDL.64 R26, [R1+0xd88] ;  /* 0x000d8800011a7983 */ /* 0x001ee80000100a00 */
[----:B--2---:R-:W-:Y:S04]  /*1dfb0*/  STL [R1+0x34], R25 ;  /* 0x0000341901007387 */ /* 0x004fe80000100800 */
[----:B----4-:R0:W-:Y:S04]  /*1dfc0*/  STL [R1+0x38], R24 ;  /* 0x0000381801007387 */ /* 0x0101e80000100800 */
[----:B------:R-:W2:Y:S04]  /*1dfd0*/  LDL.64 R16, [R1+0xd78] ;  /* 0x000d780001107983 */ /* 0x000ea80000100a00 */
[----:B0-----:R-:W4:Y:S04]  /*1dfe0*/  LDL.64 R24, [R1+0xd80] ;  /* 0x000d800001187983 */ /* 0x001f280000100a00 */
[----:B------:R-:W-:Y:S04]  /*1dff0*/  STL [R1+0x30], R9 ;  /* 0x0000300901007387 */ /* 0x000fe80000100800 */
[----:B------:R0:W-:Y:S01]  /*1e000*/  STL [R1+0x2c], R11 ;  /* 0x00002c0b01007387 */ /* 0x0001e20000100800 */
[----:B-1----:R-:W-:-:S03]  /*1e010*/  IMAD.WIDE R2, R0, 0x2, R18 ;  /* 0x0000000200027825 */ /* 0x002fc600078e0212 */
[----:B------:R-:W2:Y:S01]  /*1e020*/  LDL.64 R22, [R1+0xd60] ;  /* 0x000d600001167983 */ /* 0x000ea20000100a00 */
[----:B0-----:R-:W-:-:S03]  /*1e030*/  IMAD.WIDE R10, R0, 0x2, R12 ;  /* 0x00000002000a7825 */ /* 0x001fc600078e020c */
[----:B------:R-:W2:Y:S01]  /*1e040*/  LDL.64 R12, [R1+0xd68] ;  /* 0x000d6800010c7983 */ /* 0x000ea20000100a00 */
[----:B------:R-:W-:-:S03]  /*1e050*/  IMAD.WIDE R8, R0, 0x2, R14 ;  /* 0x0000000200087825 */ /* 0x000fc600078e020e */
[----:B------:R-:W4:Y:S04]  /*1e060*/  LDL.64 R14, [R1+0xd70] ;  /* 0x000d7000010e7983 */ /* 0x000f280000100a00 */
[----:B-----5:R0:W-:Y:S04]  /*1e070*/  STL [R1+0x28], R21 ;  /* 0x0000281501007387 */ /* 0x0201e80000100800 */
[----:B------:R-:W5:Y:S04]  /*1e080*/  LDL.64 R18, [R1+0xd50] ;  /* 0x000d500001127983 */ /* 0x000f680000100a00 */
[----:B------:R-:W4:Y:S04]  /*1e090*/  LDG.E.U16 R9, [R8.64] ;  /* 0x0000000408097981 */ /* 0x000f28000c1e1500 */
[----:B0-----:R-:W5:Y:S04]  /*1e0a0*/  LDL.64 R20, [R1+0xd58] ;  /* 0x000d580001147983 */ /* 0x001f680000100a00 */
[----:B------:R3:W-:Y:S04]  /*1e0b0*/  STL [R1+0x24], R5 ;  /* 0x0000240501007387 */ /* 0x0007e80000100800 */
[----:B------:R-:W5:Y:S01]  /*1e0c0*/  LDG.E.U16 R11, [R10.64] ;  /* 0x000000040a0b7981 */ /* 0x000f62000c1e1500 */
[----:B---3--:R-:W-:-:S03]  /*1e0d0*/  IMAD.WIDE R4, R0, 0x2, R28 ;  /* 0x0000000200047825 */ /* 0x008fc600078e021c */
[----:B------:R0:W-:Y:S04]  /*1e0e0*/  STL [R1+0x20], R7 ;  /* 0x0000200701007387 */ /* 0x0001e80000100800 */
[----:B------:R1:W3:Y:S01]  /*1e0f0*/  LDG.E.U16 R28, [R2.64] ;  /* 0x00000004021c7981 */ /* 0x0002e2000c1e1500 */
[----:B0-----:R-:W-:-:S03]  /*1e100*/  IMAD.WIDE R6, R0, 0x2, R26 ;  /* 0x0000000200067825 */ /* 0x001fc600078e021a */
[----:B------:R2:W3:Y:S04]  /*1e110*/  LDG.E.U16 R27, [R4.64] ;  /* 0x00000004041b7981 */ /* 0x0004e8000c1e1500 */
[----:B------:R0:W3:Y:S01]  /*1e120*/  LDG.E.U16 R26, [R6.64] ;  /* 0x00000004061a7981 */ /* 0x0000e2000c1e1500 */
[----:B--2---:R-:W-:-:S05]  /*1e130*/  IMAD.WIDE R4, R0, 0x2, R12 ;  /* 0x0000000200047825 */ /* 0x004fca00078e020c */
[----:B------:R-:W2:Y:S01]  /*1e140*/  LDG.E.U16 R29, [R4.64] ;  /* 0x00000004041d7981 */ /* 0x000ea2000c1e1500 */
[----:B0-----:R-:W-:-:S03]  /*1e150*/  IMAD.WIDE R6, R0, 0x2, R22 ;  /* 0x0000000200067825 */ /* 0x001fc600078e0216 */
[----:B----4-:R0:W-:Y:S01]  /*1e160*/  STL [R1+0x1c], R9 ;  /* 0x00001c0901007387 */ /* 0x0101e20000100800 */
[----:B-1----:R-:W-:-:S05]  /*1e170*/  IMAD.WIDE R2, R0, 0x2, R14 ;  /* 0x0000000200027825 */ /* 0x002fca00078e020e */
[----:B------:R1:W4:Y:S01]  /*1e180*/  LDG.E.U16 R22, [R2.64] ;  /* 0x0000000402167981 */ /* 0x000322000c1e1500 */
[----:B0-----:R-:W-:-:S03]  /*1e190*/  IMAD.WIDE R8, R0, 0x2, R24 ;  /* 0x0000000200087825 */ /* 0x001fc600078e0218 */
[----:B-----5:R0:W-:Y:S04]  /*1e1a0*/  STL [R1+0x18], R11 ;  /* 0x0000180b01007387 */ /* 0x0201e80000100800 */
[----:B------:R5:W4:Y:S04]  /*1e1b0*/  LDG.E.U16 R25, [R8.64] ;  /* 0x0000000408197981 */ /* 0x000b28000c1e1500 */
[----:B------:R-:W4:Y:S01]  /*1e1c0*/  LDL.64 R14, [R1+0xd40] ;  /* 0x000d4000010e7983 */ /* 0x000f220000100a00 */
[----:B0-----:R-:W-:-:S03]  /*1e1d0*/  IMAD.WIDE R10, R0, 0x2, R16 ;  /* 0x00000002000a7825 */ /* 0x001fc600078e0210 */
[----:B------:R-:W1:Y:S01]  /*1e1e0*/  LDL.64 R16, [R1+0xd48] ;  /* 0x000d480001107983 */ /* 0x000e620000100a00 */
[----:B-----5:R-:W-:-:S03]  /*1e1f0*/  IMAD.WIDE R8, R0, 0x2, R20 ;  /* 0x0000000200087825 */ /* 0x020fc600078e0214 */
[----:B------:R0:W5:Y:S04]  /*1e200*/  LDG.E.U16 R24, [R10.64] ;  /* 0x000000040a187981 */ /* 0x000168000c1e1500 */
[----:B------:R-:W4:Y:S04]  /*1e210*/  LDL.64 R12, [R1+0xd38] ;  /* 0x000d3800010c7983 */ /* 0x000f280000100a00 */
[----:B------:R-:W4:Y:S01]  /*1e220*/  LDL.64 R20, [R1+0xd30] ;  /* 0x000d300001147983 */ /* 0x000f220000100a00 */
[----:B0-----:R-:W-:-:S03]  /*1e230*/  IMAD.WIDE R10, R0, 0x2, R18 ;  /* 0x00000002000a7825 */ /* 0x001fc600078e0212 */
[----:B------:R-:W4:Y:S04]  /*1e240*/  LDL.64 R18, [R1+0xd28] ;  /* 0x000d280001127983 */ /* 0x000f280000100a00 */
[----:B--2---:R-:W-:Y:S04]  /*1e250*/  STL [R1+0x3890], R29 ;  /* 0x0038901d01007387 */ /* 0x004fe80000100800 */
[----:B---3--:R0:W-:Y:S04]  /*1e260*/  STL [R1+0x14], R28 ;  /* 0x0000141c01007387 */ /* 0x0081e80000100800 */
[----:B0-----:R-:W2:Y:S04]  /*1e270*/  LDG.E.U16 R28, [R6.64] ;  /* 0x00000004061c7981 */ /* 0x001ea8000c1e1500 */
[----:B--2---:R-:W-:Y:S04]  /*1e280*/  STL [R1+0x3894], R28 ;  /* 0x0038941c01007387 */ /* 0x004fe80000100800 */
[----:B------:R0:W-:Y:S04]  /*1e290*/  STL [R1+0x10], R27 ;  /* 0x0000101b01007387 */ /* 0x0001e80000100800 */
[----:B0-----:R-:W2:Y:S04]  /*1e2a0*/  LDG.E.U16 R27, [R8.64] ;  /* 0x00000004081b7981 */ /* 0x001ea8000c1e1500 */
[----:B--2---:R-:W-:Y:S04]  /*1e2b0*/  STL [R1+0x3898], R27 ;  /* 0x0038981b01007387 */ /* 0x004fe80000100800 */
[----:B------:R0:W-:Y:S04]  /*1e2c0*/  STL [R1+0xc], R26 ;  /* 0x00000c1a01007387 */ /* 0x0001e80000100800 */
[----:B0-----:R-:W2:Y:S01]  /*1e2d0*/  LDG.E.U16 R26, [R10.64] ;  /* 0x000000040a1a7981 */ /* 0x001ea2000c1e1500 */
[----:B-1----:R-:W-:-:S04]  /*1e2e0*/  IMAD.WIDE R2, R0, 0x2, R16 ;  /* 0x0000000200027825 */ /* 0x002fc800078e0210 */
[----:B----4-:R-:W-:-:S04]  /*1e2f0*/  IMAD.WIDE R4, R0, 0x2, R14 ;  /* 0x0000000200047825 */ /* 0x010fc800078e020e */
[----:B------:R-:W-:-:S05]  /*1e300*/  IMAD.WIDE R6, R0, 0x2, R12 ;  /* 0x0000000200067825 */ /* 0x000fca00078e020c */
[----:B------:R-:W3:Y:S04]  /*1e310*/  LDG.E.U16 R23, [R6.64] ;  /* 0x0000000406177981 */ /* 0x000ee8000c1e1500 */
[----:B--2---:R-:W-:Y:S04]  /*1e320*/  STL [R1+0x389c], R26 ;  /* 0x00389c1a01007387 */ /* 0x004fe80000100800 */
[----:B------:R-:W2:Y:S04]  /*1e330*/  LDL.64 R16, [R1+0xd20] ;  /* 0x000d200001107983 */ /* 0x000ea80000100a00 */
[----:B------:R-:W4:Y:S04]  /*1e340*/  LDL.64 R14, [R1+0xd18] ;  /* 0x000d1800010e7983 */ /* 0x000f280000100a00 */
[----:B------:R-:W2:Y:S04]  /*1e350*/  LDL.64 R12, [R1+0xd10] ;  /* 0x000d1000010c7983 */ /* 0x000ea80000100a00 */
[----:B------:R0:W-:Y:S04]  /*1e360*/  STL [R1+0x8], R25 ;  /* 0x0000081901007387 */ /* 0x0001e80000100800 */
[----:B0-----:R-:W2:Y:S04]  /*1e370*/  LDG.E.U16 R25, [R2.64] ;  /* 0x0000000402197981 */ /* 0x001ea8000c1e1500 */
[----:B--2---:R-:W-:Y:S04]  /*1e380*/  STL [R1+0x3888], R25 ;  /* 0x0038881901007387 */ /* 0x004fe80000100800 */
[----:B-----5:R0:W-:Y:S04]  /*1e390*/  STL [R1+0x4], R24 ;  /* 0x0000041801007387 */ /* 0x0201e80000100800 */
[----:B0-----:R-:W2:Y:S04]  /*1e3a0*/  LDG.E.U16 R24, [R4.64] ;  /* 0x0000000404187981 */ /* 0x001ea8000c1e1500 */
[----:B--2---:R0:W-:Y:S04]  /*1e3b0*/  STL [R1+0x388c], R24 ;  /* 0x00388c1801007387 */ /* 0x0041e80000100800 */
[----:B0-----:R-:W2:Y:S04]  /*1e3c0*/  LDL R24, [R1+0x650] ;  /* 0x0006500001187983 */ /* 0x001ea80000100800 */
[----:B---3--:R-:W-:Y:S04]  /*1e3d0*/  STL [R1+0x38a0], R23 ;  /* 0x0038a01701007387 */ /* 0x008fe80000100800 */
[----:B------:R-:W3:Y:S04]  /*1e3e0*/  LDL.64 R10, [R1+0xd08] ;  /* 0x000d0800010a7983 */ /* 0x000ee80000100a00 */
[----:B------:R-:W5:Y:S04]  /*1e3f0*/  LDL.64 R8, [R1+0xd00] ;  /* 0x000d000001087983 */ /* 0x000f680000100a00 */
[----:B------:R0:W-:Y:S01]  /*1e400*/  STL [R1], R22 ;  /* 0x0000001601007387 */ /* 0x0001e20000100800 */
[----:B--2---:R-:W-:-:S04]  /*1e410*/  IMAD.WIDE R2, R24, 0x2, R20 ;  /* 0x0000000218027825 */ /* 0x004fc800078e0214 */
[C---:B------:R-:W-:Y:S01]  /*1e420*/  IMAD.WIDE R4, R24.reuse, 0x2, R18 ;  /* 0x0000000218047825 */ /* 0x040fe200078e0212 */
[----:B0-----:R0:W2:Y:S04]  /*1e430*/  LDG.E.U16 R22, [R2.64] ;  /* 0x0000000402167981 */ /* 0x0010a8000c1e1500 */
[----:B------:R-:W3:Y:S01]  /*1e440*/  LDG.E.U16 R21, [R4.64] ;  /* 0x0000000404157981 */ /* 0x000ee2000c1e1500 */
[----:B0-----:R-:W-:-:S05]  /*1e450*/  IMAD.WIDE R2, R24, 0x2, R16 ;  /* 0x0000000218027825 */ /* 0x001fca00078e0210 */
[----:B------:R4:W5:Y:S02]  /*1e460*/  LDG.E.U16 R20, [R2.64] ;  /* 0x0000000402147981 */ /* 0x000964000c1e1500 */
[----:B----4-:R-:W-:-:S05]  /*1e470*/  IMAD.WIDE R2, R24, 0x2, R14 ;  /* 0x0000000218027825 */ /* 0x010fca00078e020e */
[----:B------:R0:W4:Y:S02]  /*1e480*/  LDG.E.U16 R19, [R2.64] ;  /* 0x0000000402137981 */ /* 0x000124000c1e1500 */
[----:B0-----:R-:W-:-:S05]  /*1e490*/  IMAD.WIDE R2, R24, 0x2, R12 ;  /* 0x0000000218027825 */ /* 0x001fca00078e020c */
[----:B------:R0:W4:Y:S04]  /*1e4a0*/  LDG.E.U16 R18, [R2.64] ;  /* 0x0000000402127981 */ /* 0x000128000c1e1500 */
[----:B--2---:R-:W-:Y:S04]  /*1e4b0*/  STL [R1+0x38a4], R22 ;  /* 0x0038a41601007387 */ /* 0x004fe80000100800 */
[----:B---3--:R-:W-:Y:S04]  /*1e4c0*/  STL [R1+0x38a8], R21 ;  /* 0x0038a81501007387 */ /* 0x008fe80000100800 */
[----:B------:R-:W2:Y:S04]  /*1e4d0*/  LDL.64 R4, [R1+0xcf8] ;  /* 0x000cf80001047983 */ /* 0x000ea80000100a00 */
[----:B-----5:R1:W-:Y:S04]  /*1e4e0*/  STL [R1+0x38ac], R20 ;  /* 0x0038ac1401007387 */ /* 0x0203e80000100800 */
[----:B----4-:R-:W-:Y:S04]  /*1e4f0*/  STL [R1+0x38b0], R19 ;  /* 0x0038b01301007387 */ /* 0x010fe80000100800 */
[----:B------:R-:W3:Y:S01]  /*1e500*/  LDL.64 R12, [R1+0xcf0] ;  /* 0x000cf000010c7983 */ /* 0x000ee20000100a00 */
[----:B0-----:R-:W-:-:S03]  /*1e510*/  IMAD.WIDE R2, R24, 0x2, R10 ;  /* 0x0000000218027825 */ /* 0x001fc600078e020a */
[----:B------:R-:W4:Y:S04]  /*1e520*/  LDL.64 R6, [R1+0xce8] ;  /* 0x000ce80001067983 */ /* 0x000f280000100a00 */
[----:B------:R0:W5:Y:S02]  /*1e530*/  LDG.E.U16 R17, [R2.64] ;  /* 0x0000000402117981 */ /* 0x000164000c1e1500 */
[----:B0-----:R-:W-:-:S05]  /*1e540*/  IMAD.WIDE R2, R24, 0x2, R8 ;  /* 0x0000000218027825 */ /* 0x001fca00078e0208 */
[----:B------:R2:W4:Y:S02]  /*1e550*/  LDG.E.U16 R16, [R2.64] ;  /* 0x0000000402107981 */ /* 0x000524000c1e1500 */
[----:B--2---:R-:W-:-:S05]  /*1e560*/  IMAD.WIDE R2, R24, 0x2, R4 ;  /* 0x0000000218027825 */ /* 0x004fca00078e0204 */
[----:B------:R3:W2:Y:S02]  /*1e570*/  LDG.E.U16 R15, [R2.64] ;  /* 0x00000004020f7981 */ /* 0x0006a4000c1e1500 */
[----:B---3--:R-:W-:-:S05]  /*1e580*/  IMAD.WIDE R2, R24, 0x2, R12 ;  /* 0x0000000218027825 */ /* 0x008fca00078e020c */
[----:B------:R4:W3:Y:S04]  /*1e590*/  LDG.E.U16 R14, [R2.64] ;  /* 0x00000004020e7981 */ /* 0x0008e8000c1e1500 */
[----:B------:R0:W-:Y:S04]  /*1e5a0*/  STL [R1+0x38b4], R18 ;  /* 0x0038b41201007387 */ /* 0x0001e80000100800 */
[----:B-----5:R-:W-:Y:S04]  /*1e5b0*/  STL [R1+0x387c], R17 ;  /* 0x00387c1101007387 */ /* 0x020fe80000100800 */
[----:B-1----:R-:W5:Y:S04]  /*1e5c0*/  LDL.64 R20, [R1+0xce0] ;  /* 0x000ce00001147983 */ /* 0x002f680000100a00 */
[----:B------:R-:W5:Y:S04]  /*1e5d0*/  LDL.64 R10, [R1+0xcd8] ;  /* 0x000cd800010a7983 */ /* 0x000f680000100a00 */
[----:B0-----:R-:W5:Y:S01]  /*1e5e0*/  LDL.64 R18, [R1+0xcd0] ;  /* 0x000cd00001127983 */ /* 0x001f620000100a00 */
[----:B----4-:R-:W-:-:S03]  /*1e5f0*/  IMAD.WIDE R2, R24, 0x2, R6 ;  /* 0x0000000218027825 */ /* 0x010fc600078e0206 */
[----:B------:R-:W4:Y:S04]  /*1e600*/  LDL.64 R8, [R1+0xcc8] ;  /* 0x000cc80001087983 */ /* 0x000f280000100a00 */
[----:B------:R0:W-:Y:S04]  /*1e610*/  STL [R1+0x3880], R16 ;  /* 0x0038801001007387 */ /* 0x0001e80000100800 */
[----:B------:R-:W4:Y:S04]  /*1e620*/  LDL.64 R4, [R1+0xcc0] ;  /* 0x000cc00001047983 */ /* 0x000f280000100a00 */
[----:B------:R5:W4:Y:S04]  /*1e630*/  LDG.E.U16 R13, [R2.64] ;  /* 0x00000004020d7981 */ /* 0x000b28000c1e1500 */
[----:B--2---:R-:W-:Y:S04]  /*1e640*/  STL [R1+0x3878], R15 ;  /* 0x0038780f01007387 */ /* 0x004fe80000100800 */
[----:B---3--:R-:W-:Y:S04]  /*1e650*/  STL [R1+0x3884], R14 ;  /* 0x0038840e01007387 */ /* 0x008fe80000100800 */
[----:B------:R-:W2:Y:S01]  /*1e660*/  LDL.64 R6, [R1+0xcb8] ;  /* 0x000cb80001067983 */ /* 0x000ea20000100a00 */
[----:B-----5:R-:W-:-:S05]  /*1e670*/  IMAD.WIDE R2, R24, 0x2, R20 ;  /* 0x0000000218027825 */ /* 0x020fca00078e0214 */
[----:B------:R1:W3:Y:S02]  /*1e680*/  LDG.E.U16 R12, [R2.64] ;  /* 0x00000004020c7981 */ /* 0x0002e4000c1e1500 */
[----:B-1----:R-:W-:-:S05]  /*1e690*/  IMAD.WIDE R2, R24, 0x2, R10 ;  /* 0x0000000218027825 */ /* 0x002fca00078e020a */
[----:B------:R1:W5:Y:S02]  /*1e6a0*/  LDG.E.U16 R11, [R2.64] ;  /* 0x00000004020b7981 */ /* 0x000364000c1e1500 */
[----:B-1----:R-:W-:-:S05]  /*1e6b0*/  IMAD.WIDE R2, R24, 0x2, R18 ;  /* 0x0000000218027825 */ /* 0x002fca00078e0212 */
[----:B------:R1:W3:Y:S04]  /*1e6c0*/  LDG.E.U16 R10, [R2.64] ;  /* 0x00000004020a7981 */ /* 0x0002e8000c1e1500 */
[----:B----4-:R4:W-:Y:S04]  /*1e6d0*/  STL [R1+0x38b8], R13 ;  /* 0x0038b80d01007387 */ /* 0x0109e80000100800 */
[----:B0-----:R-:W3:Y:S01]  /*1e6e0*/  LDL.64 R16, [R1+0xca0] ;  /* 0x000ca00001107983 */ /* 0x001ee20000100a00 */
[----:B-1----:R-:W-:-:S05]  /*1e6f0*/  IMAD.WIDE R2, R24, 0x2, R8 ;  /* 0x0000000218027825 */ /* 0x002fca00078e0208 */
[----:B------:R0:W3:Y:S02]  /*1e700*/  LDG.E.U16 R9, [R2.64] ;  /* 0x0000000402097981 */ /* 0x0000e4000c1e1500 */
[C---:B0-----:R-:W-:Y:S02]  /*1e710*/  IMAD.WIDE R2, R24.reuse, 0x2, R4 ;  /* 0x0000000218027825 */ /* 0x041fe400078e0204 */
[----:B------:R-:W3:Y:S04]  /*1e720*/  LDL.64 R4, [R1+0xca8] ;  /* 0x000ca80001047983 */ /* 0x000ee80000100a00 */
[----:B----4-:R-:W4:Y:S04]  /*1e730*/  LDL.LU R13, [R1+0x8c] ;  /* 0x00008c00010d7983 */ /* 0x010f280000300800 */
[----:B------:R-:W3:Y:S04]  /*1e740*/  LDL.LU R18, [R1+0x88] ;  /* 0x0000880001127983 */ /* 0x000ee80000300800 */
[----:B------:R-:W3:Y:S04]  /*1e750*/  LDL.LU R14, [R1+0x84] ;  /* 0x00008400010e7983 */ /* 0x000ee80000300800 */
[----:B------:R-:W3:Y:S04]  /*1e760*/  LDL.LU R19, [R1+0x80] ;  /* 0x0000800001137983 */ /* 0x000ee80000300800 */
[----:B------:R-:W3:Y:S04]  /*1e770*/  LDL.LU R20, [R1+0xc] ;  /* 0x00000c0001147983 */ /* 0x000ee80000300800 */
[----:B------:R2:W3:Y:S04]  /*1e780*/  LDG.E.U16 R8, [R2.64] ;  /* 0x0000000402087981 */ /* 0x0004e8000c1e1500 */
[----:B------:R-:W3:Y:S04]  /*1e790*/  LDL.LU R21, [R1+0x8] ;  /* 0x0000080001157983 */ /* 0x000ee80000300800 */
[----:B------:R-:W3:Y:S04]  /*1e7a0*/  LDL.LU R22, [R1+0x4] ;  /* 0x0000040001167983 */ /* 0x000ee80000300800 */
[----:B------:R-:W3:Y:S04]  /*1e7b0*/  LDL.LU R23, [R1] ;  /* 0x0000000001177983 */ /* 0x000ee80000300800 */
[----:B------:R-:W3:Y:S04]  /*1e7c0*/  LDL.LU R26, [R1+0x7c] ;  /* 0x00007c00011a7983 */ /* 0x000ee80000300800 */
[----:B------:R-:W3:Y:S04]  /*1e7d0*/  LDL.LU R27, [R1+0x78] ;  /* 0x00007800011b7983 */ /* 0x000ee80000300800 */
[----:B------:R-:W3:Y:S04]  /*1e7e0*/  LDL.LU R28, [R1+0x74] ;  /* 0x00007400011c7983 */ /* 0x000ee80000300800 */
[----:B------:R-:W3:Y:S01]  /*1e7f0*/  LDL.LU R29, [R1+0x70] ;  /* 0x00007000011d7983 */ /* 0x000ee20000300800 */
[----:B--2---:R-:W-:-:S05]  /*1e800*/  IMAD.WIDE R2, R24, 0x2, R6 ;  /* 0x0000000218027825 */ /* 0x004fca00078e0206 */
[----:B------:R0:W2:Y:S04]  /*1e810*/  LDG.E.U16 R7, [R2.64] ;  /* 0x0000000402077981 */ /* 0x0000a8000c1e1500 */
[----:B0-----:R-:W2:Y:S02]  /*1e820*/  LDL.64 R2, [R1+0xcb0] ;  /* 0x000cb00001027983 */ /* 0x001ea40000100a00 */
[----:B--2---:R-:W-:-:S05]  /*1e830*/  IMAD.WIDE R2, R24, 0x2, R2 ;  /* 0x0000000218027825 */ /* 0x004fca00078e0202 */
[----:B------:R3:W2:Y:S02]  /*1e840*/  LDG.E.U16 R6, [R2.64] ;  /* 0x0000000402067981 */ /* 0x0006a4000c1e1500 */
[----:B---3--:R-:W-:-:S05]  /*1e850*/  IMAD.WIDE R2, R24, 0x2, R4 ;  /* 0x0000000218027825 */ /* 0x008fca00078e0204 */
[----:B------:R0:W3:Y:S02]  /*1e860*/  LDG.E.U16 R5, [R2.64] ;  /* 0x0000000402057981 */ /* 0x0000e4000c1e1500 */
[C---:B0-----:R-:W-:Y:S02]  /*1e870*/  IMAD.WIDE R2, R24.reuse, 0x2, R16 ;  /* 0x0000000218027825 */ /* 0x041fe400078e0210 */
[----:B------:R-:W2:Y:S04]  /*1e880*/  LDL.LU R16, [R1+0x6c] ;  /* 0x00006c0001107983 */ /* 0x000ea80000300800 */
[----:B------:R-:W2:Y:S04]  /*1e890*/  LDL.LU R17, [R1+0x68] ;  /* 0x0000680001117983 */ /* 0x000ea80000300800 */
[----:B------:R0:W2:Y:S04]  /*1e8a0*/  LDG.E.U16 R4, [R2.64] ;  /* 0x0000000402047981 */ /* 0x0000a8000c1e1500 */
[----:B0-----:R-:W2:Y:S02]  /*1e8b0*/  LDL.64 R2, [R1+0xc98] ;  /* 0x000c980001027983 */ /* 0x001ea40000100a00 */
[----:B--2---:R-:W-:-:S05]  /*1e8c0*/  IMAD.WIDE R2, R24, 0x2, R2 ;  /* 0x0000000218027825 */ /* 0x004fca00078e0202 */
[----:B------:R0:W2:Y:S04]  /*1e8d0*/  LDG.E.U16 R0, [R2.64] ;  /* 0x0000000402007981 */ /* 0x0000a8000c1e1500 */
[----:B0-----:R-:W2:Y:S04]  /*1e8e0*/  LDL.64 R2, [R1+0xc90] ;  /* 0x000c900001027983 */ /* 0x001ea80000100a00 */
[----:B------:R-:W0:Y:S02]  /*1e8f0*/  S2R R25, SR_TID.X ;  /* 0x0000000000197919 */ /* 0x000e240000002100 */
[----:B0-----:R-:W-:Y:S01]  /*1e900*/  LOP3.LUT R15, R25, 0x7f, RZ, 0xc0, !PT ;  /* 0x0000007f190f7812 */ /* 0x001fe200078ec0ff */
[----:B--2---:R-:W-:-:S02]  /*1e910*/  IMAD.WIDE R2, R24, 0x2, R2 ;  /* 0x0000000218027825 */ /* 0x004fc400078e0202 */
[----:B------:R-:W2:Y:S04]  /*1e920*/  LDL.LU R24, [R1+0x64] ;  /* 0x0000640001187983 */ /* 0x000ea80000300800 */
[----:B------:R0:W2:Y:S04]  /*1e930*/  LDG.E.U16 R2, [R2.64] ;  /* 0x0000000402027981 */ /* 0x0000a8000c1e1500 */
[----:B------:R-:W2:Y:S01]  /*1e940*/  LDL.LU R25, [R1+0x60] ;  /* 0x0000600001197983 */ /* 0x000ea20000300800 */
[----:B0-----:R-:W-:-:S03]  /*1e950*/  SHF.L.U32 R3, R15, 0x1, RZ ;  /* 0x000000010f037819 */ /* 0x001fc600000006ff */
[----:B------:R-:W-:Y:S06]  /*1e960*/  BAR.SYNC.DEFER_BLOCKING 0x0 ;  /* 0x0000000000007b1d */ /* 0x000fec0000010000 */
[----:B----4-:R0:W-:Y:S04]  /*1e970*/  STS.U16 [R3+0x20000], R13 ;  /* 0x0200000d03007388 */ /* 0x0101e80000000400 */
[----:B------:R1:W-:Y:S04]  /*1e980*/  STS.U16 [R3+0x20100], R18 ;  /* 0x0201001203007388 */ /* 0x0003e80000000400 */
[----:B------:R4:W-:Y:S04]  /*1e990*/  STS.U16 [R3+0x20200], R14 ;  /* 0x0202000e03007388 */ /* 0x0009e80000000400 */
[----:B0-----:R-:W2:Y:S04]  /*1e9a0*/  LDL.LU R13, [R1+0x38b8] ;  /* 0x0038b800010d7983 */ /* 0x001ea80000300800 */
[----:B-1----:R-:W2:Y:S01]  /*1e9b0*/  LDL.LU R18, [R1+0x38b4] ;  /* 0x0038b40001127983 */ /* 0x002ea20000300800 */
[----:B----4-:R-:W-:-:S03]  /*1e9c0*/  SHF.L.U32 R14, R15, 0x1, RZ ;  /* 0x000000010f0e7819 */ /* 0x010fc600000006ff */
[----:B------:R-:W4:Y:S01]  /*1e9d0*/  LDL.LU R15, [R1+0x50] ;  /* 0x00005000010f7983 */ /* 0x000f220000300800 */
[----:B------:R-:W-:-:S03]  /*1e9e0*/  LOP3.LUT R14, R14, 0x10, RZ, 0x3c, !PT ;  /* 0x000000100e0e7812 */ /* 0x000fc600078e3cff */
[----:B------:R0:W-:Y:S04]  /*1e9f0*/  STS.U16 [R3+0x20300], R19 ;  /* 0x0203001303007388 */ /* 0x0001e80000000400 */
[----:B------:R1:W-:Y:S04]  /*1ea00*/  STS.U16 [R3+0x22000], R20 ;  /* 0x0220001403007388 */ /* 0x0003e80000000400 */
[----:B------:R3:W-:Y:S04]  /*1ea10*/  STS.U16 [R3+0x22100], R21 ;  /* 0x0221001503007388 */ /* 0x0007e80000000400 */
[----:B0-----:R-:W2:Y:S04]  /*1ea20*/  LDL.LU R19, [R1+0x38b0] ;  /* 0x0038b00001137983 */ /* 0x001ea80000300800 */
[----:B-1----:R-:W2:Y:S04]  /*1ea30*/  LDL.LU R20, [R1+0x38ac] ;  /* 0x0038ac0001147983 */ /* 0x002ea80000300800 */
[----:B---3--:R-:W3:Y:S04]  /*1ea40*/  LDL.LU R21, [R1+0x38a8] ;  /* 0x0038a80001157983 */ /* 0x008ee80000300800 */
[----:B------:R0:W-:Y:S04]  /*1ea50*/  STS.U16 [R3+0x22200], R22 ;  /* 0x0222001603007388 */ /* 0x0001e80000000400 */
[----:B------:R1:W-:Y:S04]  /*1ea60*/  STS.U16 [R3+0x22300], R23 ;  /* 0x0223001703007388 */ /* 0x0003e80000000400 */
[----:B------:R5:W-:Y:S04]  /*1ea70*/  STS.U16 [R14+0x20400], R26 ;  /* 0x0204001a0e007388 */ /* 0x000be80000000400 */
[----:B0-----:R-:W2:Y:S04]  /*1ea80*/  LDL.LU R22, [R1+0x38a4] ;  /* 0x0038a40001167983 */ /* 0x001ea80000300800 */
[----:B-1----:R-:W2:Y:S04]  /*1ea90*/  LDL.LU R23, [R1+0x38a0] ;  /* 0x0038a00001177983 */ /* 0x002ea80000300800 */
[----:B-----5:R-:W5:Y:S04]  /*1eaa0*/  LDL.LU R26, [R1+0x389c] ;  /* 0x00389c00011a7983 */ /* 0x020f680000300800 */
[----:B------:R0:W-:Y:S04]  /*1eab0*/  STS.U16 [R14+0x20500], R27 ;  /* 0x0205001b0e007388 */ /* 0x0001e80000000400 */
[----:B------:R1:W-:Y:S04]  /*1eac0*/  STS.U16 [R14+0x20600], R28 ;  /* 0x0206001c0e007388 */ /* 0x0003e80000000400 */
[----:B------:R1:W-:Y:S04]  /*1ead0*/  STS.U16 [R14+0x20700], R29 ;  /* 0x0207001d0e007388 */ /* 0x0003e80000000400 */
[----:B0-----:R-:W2:Y:S04]  /*1eae0*/  LDL.LU R27, [R1+0x3898] ;  /* 0x00389800011b7983 */ /* 0x001ea80000300800 */
[----:B-1----:R-:W2:Y:S04]  /*1eaf0*/  LDL.LU R28, [R1+0x3894] ;  /* 0x00389400011c7983 */ /* 0x002ea80000300800 */
[----:B------:R-:W2:Y:S04]  /*1eb00*/  LDL.LU R29, [R1+0x3890] ;  /* 0x00389000011d7983 */ /* 0x000ea80000300800 */
[----:B--2---:R0:W-:Y:S04]  /*1eb10*/  STS.U16 [R14+0x22400], R29 ;  /* 0x0224001d0e007388 */ /* 0x0041e80000000400 */
[----:B------:R1:W-:Y:S04]  /*1eb20*/  STS.U16 [R14+0x22500], R28 ;  /* 0x0225001c0e007388 */ /* 0x0003e80000000400 */
[----:B------:R-:W-:Y:S04]  /*1eb30*/  STS.U16 [R14+0x22600], R27 ;  /* 0x0226001b0e007388 */ /* 0x000fe80000000400 */
[----:B-----5:R2:W-:Y:S04]  /*1eb40*/  STS.U16 [R14+0x22700], R26 ;  /* 0x0227001a0e007388 */ /* 0x0205e80000000400 */
[----:B0-----:R-:W5:Y:S04]  /*1eb50*/  LDL.LU R29, [R1+0x54] ;  /* 0x00005400011d7983 */ /* 0x001f680000300800 */
[----:B-1----:R-:W3:Y:S01]  /*1eb60*/  LDL.LU R28, [R1+0x58] ;  /* 0x00005800011c7983 */ /* 0x002ee20000300800 */
[----:B--2---:R-:W-:-:S03]  /*1eb70*/  LOP3.LUT R26, R3, 0x20, RZ, 0x3c, !PT ;  /* 0x00000020031a7812 */ /* 0x004fc600078e3cff */
[----:B------:R-:W2:Y:S04]  /*1eb80*/  LDL.LU R27, [R1+0x5c] ;  /* 0x00005c00011b7983 */ /* 0x000ea80000300800 */
[----:B------:R0:W-:Y:S04]  /*1eb90*/  STS.U16 [R26+0x20800], R16 ;  /* 0x020800101a007388 */ /* 0x0001e80000000400 */
[----:B------:R-:W2:Y:S04]  /*1eba0*/  LDL.LU R14, [R1+0x4c] ;  /* 0x00004c00010e7983 */ /* 0x000ea80000300800 */
[----:B------:R1:W-:Y:S04]  /*1ebb0*/  STS.U16 [R26+0x20900], R17 ;  /* 0x020900111a007388 */ /* 0x0003e80000000400 */
[----:B0-----:R-:W2:Y:S04]  /*1ebc0*/  LDL.LU R16, [R1+0x48] ;  /* 0x0000480001107983 */ /* 0x001ea80000300800 */
[----:B------:R0:W-:Y:S04]  /*1ebd0*/  STS.U16 [R26+0x20a00], R24 ;  /* 0x020a00181a007388 */ /* 0x0001e80000000400 */
[----:B-1----:R-:W2:Y:S04]  /*1ebe0*/  LDL.LU R17, [R1+0x44] ;  /* 0x0000440001117983 */ /* 0x002ea80000300800 */
[----:B------:R1:W-:Y:S04]  /*1ebf0*/  STS.U16 [R26+0x20b00], R25 ;  /* 0x020b00191a007388 */ /* 0x0003e80000000400 */
[----:B0-----:R-:W2:Y:S04]  /*1ec00*/  LDL.LU R24, [R1+0x388c] ;  /* 0x00388c0001187983 */ /* 0x001ea80000300800 */
[----:B-1----:R-:W2:Y:S01]  /*1ec10*/  LDL.LU R25, [R1+0x3888] ;  /* 0x0038880001197983 */ /* 0x002ea20000300800 */
[----:B------:R-:W-:-:S03]  /*1ec20*/  LOP3.LUT R3, R3, 0x30, RZ, 0x3c, !PT ;  /* 0x0000003003037812 */ /* 0x000fc600078e3cff */
[----:B--2---:R-:W-:Y:S04]  /*1ec30*/  STS.U16 [R26+0x22800], R25 ;  /* 0x022800191a007388 */ /* 0x004fe80000000400 */
[----:B------:R-:W-:Y:S04]  /*1ec40*/  STS.U16 [R26+0x22900], R24 ;  /* 0x022900181a007388 */ /* 0x000fe80000000400 */
[----:B------:R-:W-:Y:S04]  /*1ec50*/  STS.U16 [R26+0x22a00], R23 ;  /* 0x022a00171a007388 */ /* 0x000fe80000000400 */
[----:B------:R0:W-:Y:S04]  /*1ec60*/  STS.U16 [R26+0x22b00], R22 ;  /* 0x022b00161a007388 */ /* 0x0001e80000000400 */
[----:B------:R-:W-:Y:S04]  /*1ec70*/  STS.U16 [R3+0x20c00], R27 ;  /* 0x020c001b03007388 */ /* 0x000fe80000000400 */
[----:B---3--:R-:W-:Y:S04]  /*1ec80*/  STS.U16 [R3+0x20d00], R28 ;  /* 0x020d001c03007388 */ /* 0x008fe80000000400 */
[----:B-----5:R-:W-:Y:S04]  /*1ec90*/  STS.U16 [R3+0x20e00], R29 ;  /* 0x020e001d03007388 */ /* 0x020fe80000000400 */
[----:B----4-:R1:W-:Y:S04]  /*1eca0*/  STS.U16 [R3+0x20f00], R15 ;  /* 0x020f000f03007388 */ /* 0x0103e80000000400 */
[----:B0-----:R-:W2:Y:S04]  /*1ecb0*/  LDL.LU R22, [R1+0x2c] ;  /* 0x00002c0001167983 */ /* 0x001ea80000300800 */
[----:B------:R-:W3:Y:S04]  /*1ecc0*/  LDL.LU R23, [R1+0x28] ;  /* 0x0000280001177983 */ /* 0x000ee80000300800 */
[----:B-1----:R-:W0:Y:S04]  /*1ecd0*/  S2R R15, SR_TID.X ;  /* 0x00000000000f7919 */ /* 0x002e280000002100 */
[----:B------:R-:W4:Y:S04]  /*1ece0*/  LDL.LU R24, [R1+0x24] ;  /* 0x0000240001187983 */ /* 0x000f280000300800 */
[----:B------:R-:W5:Y:S04]  /*1ecf0*/  LDL.LU R25, [R1+0x20] ;  /* 0x0000200001197983 */ /* 0x000f680000300800 */
[----:B------:R1:W-:Y:S04]  /*1ed00*/  STS.U16 [R3+0x22c00], R21 ;  /* 0x022c001503007388 */ /* 0x0003e80000000400 */
[----:B------:R1:W-:Y:S01]  /*1ed10*/  STS.U16 [R3+0x22d00], R20 ;  /* 0x022d001403007388 */ /* 0x0003e20000000400 */
[----:B0-----:R-:W-:-:S03]  /*1ed20*/  LOP3.LUT R15, R15, 0x7f, RZ, 0xc0, !PT ;  /* 0x0000007f0f0f7812 */ /* 0x001fc600078ec0ff */
[----:B-1----:R-:W2:Y:S02]  /*1ed30*/  LDL.LU R21, [R1+0x40] ;  /* 0x0000400001157983 */ /* 0x002ea40000300800 */
[----:B------:R-:W-:Y:S02]  /*1ed40*/  IMAD.SHL.U32 R26, R15, 0x2, RZ ;  /* 0x000000020f1a7824 */ /* 0x000fe400078e00ff */
[----:B------:R-:W3:Y:S04]  /*1ed50*/  LDL.LU R20, [R1+0x30] ;  /* 0x0000300001147983 */ /* 0x000ee80000300800 */
[----:B------:R0:W-:Y:S01]  /*1ed60*/  STS.U16 [R3+0x22e00], R19 ;  /* 0x022e001303007388 */ /* 0x0001e20000000400 */
[----:B------:R-:W-:-:S03]  /*1ed70*/  LOP3.LUT R15, R26, 0x40, RZ, 0x3c, !PT ;  /* 0x000000401a0f7812 */ /* 0x000fc600078e3cff */
[----:B------:R1:W-:Y:S04]  /*1ed80*/  STS.U16 [R3+0x22f00], R18 ;  /* 0x022f001203007388 */ /* 0x0003e80000000400 */
[----:B0-----:R-:W3:Y:S04]  /*1ed90*/  LDL.LU R19, [R1+0x34] ;  /* 0x0000340001137983 */ /* 0x001ee80000300800 */
[----:B-1----:R-:W3:Y:S04]  /*1eda0*/  LDL.LU R18, [R1+0x38] ;  /* 0x0000380001127983 */ /* 0x002ee80000300800 */
[----:B------:R-:W3:Y:S04]  /*1edb0*/  LDL.LU R27, [R1+0x1c] ;  /* 0x00001c00011b7983 */ /* 0x000ee80000300800 */
[----:B------:R-:W3:Y:S04]  /*1edc0*/  LDL.LU R28, [R1+0x18] ;  /* 0x00001800011c7983 */ /* 0x000ee80000300800 */
[----:B------:R-:W3:Y:S04]  /*1edd0*/  LDL.LU R29, [R1+0x14] ;  /* 0x00001400011d7983 */ /* 0x000ee80000300800 */
[----:B------:R-:W3:Y:S04]  /*1ede0*/  LDL.LU R3, [R1+0x10] ;  /* 0x0000100001037983 */ /* 0x000ee80000300800 */
[----:B------:R0:W-:Y:S04]  /*1edf0*/  STS.U16 [R15+0x21000], R14 ;  /* 0x0210000e0f007388 */ /* 0x0001e80000000400 */
[----:B------:R1:W-:Y:S04]  /*1ee00*/  STS.U16 [R15+0x21100], R16 ;  /* 0x021100100f007388 */ /* 0x0003e80000000400 */
[----:B------:R1:W-:Y:S04]  /*1ee10*/  STS.U16 [R15+0x21200], R17 ;  /* 0x021200110f007388 */ /* 0x0003e80000000400 */
[----:B0-----:R-:W3:Y:S04]  /*1ee20*/  LDL.LU R14, [R1+0x3884] ;  /* 0x00388400010e7983 */ /* 0x001ee80000300800 */
[----:B-1----:R-:W3:Y:S04]  /*1ee30*/  LDL.LU R16, [R1+0x3880] ;  /* 0x0038800001107983 */ /* 0x002ee80000300800 */
[----:B------:R-:W3:Y:S04]  /*1ee40*/  LDL.LU R17, [R1+0x387c] ;  /* 0x00387c0001117983 */ /* 0x000ee80000300800 */
[----:B--2---:R-:W-:Y:S04]  /*1ee50*/  STS.U16 [R15+0x21300], R21 ;  /* 0x021300150f007388 */ /* 0x004fe80000000400 */
[----:B---3--:R0:W-:Y:S04]  /*1ee60*/  STS.U16 [R15+0x23000], R17 ;  /* 0x023000110f007388 */ /* 0x0081e80000000400 */
[----:B------:R1:W-:Y:S04]  /*1ee70*/  STS.U16 [R15+0x23100], R16 ;  /* 0x023100100f007388 */ /* 0x0003e80000000400 */
[----:B0-----:R-:W2:Y:S04]  /*1ee80*/  LDL.LU R17, [R1+0x3c] ;  /* 0x00003c0001117983 */ /* 0x001ea80000300800 */
[----:B-1----:R-:W3:Y:S04]  /*1ee90*/  LDL.LU R15, [R1+0x3878] ;  /* 0x00387800010f7983 */ /* 0x002ee80000300800 */
[----:B------:R-:W0:Y:S01]  /*1eea0*/  S2R R16, SR_TID.X ;  /* 0x0000000000107919 */ /* 0x000e220000002100 */
[----:B------:R-:W-:-:S02]  /*1eeb0*/  LOP3.LUT R21, R26, 0x50, RZ, 0x3c, !PT ;  /* 0x000000501a157812 */ /* 0x000fc400078e3cff */
[----:B0-----:R-:W-:-:S04]  /*1eec0*/  LOP3.LUT R16, R16, 0x7f, RZ, 0xc0, !PT ;  /* 0x0000007f10107812 */ /* 0x001fc800078ec0ff */
[----:B------:R-:W-:-:S04]  /*1eed0*/  SHF.L.U32 R16, R16, 0x1, RZ ;  /* 0x0000000110107819 */ /* 0x000fc800000006ff */
[----:B------:R-:W-:Y:S01]  /*1eee0*/  LOP3.LUT R16, R16, 0x40, RZ, 0x3c, !PT ;  /* 0x0000004010107812 */ /* 0x000fe200078e3cff */
[----:B------:R-:W0:Y:S02]  /*1eef0*/  S2R R26, SR_TID.X ;  /* 0x00000000001a7919 */ /* 0x000e240000002100 */
[----:B0-----:R-:W-:-:S04]  /*1ef00*/  LOP3.LUT R26, R26, 0x7f, RZ, 0xc0, !PT ;  /* 0x0000007f1a1a7812 */ /* 0x001fc800078ec0ff */
[----:B------:R-:W-:Y:S01]  /*1ef10*/  SHF.L.U32 R26, R26, 0x1, RZ ;  /* 0x000000011a1a7819 */ /* 0x000fe200000006ff */
[----:B---3--:R-:W-:Y:S04]  /*1ef20*/  STS.U16 [R16+0x23200], R15 ;  /* 0x0232000f10007388 */ /* 0x008fe80000000400 */
[----:B------:R0:W-:Y:S04]  /*1ef30*/  STS.U16 [R16+0x23300], R14 ;  /* 0x0233000e10007388 */ /* 0x0001e80000000400 */
        /* <DEDUP_REMOVED lines=8> */
[----:B0-----:R-:W2:Y:S04]  /*1efc0*/  LDL R16, [R1+0xa38] ;  /* 0x000a380001107983 */ /* 0x001ea80000100800 */
[----:B-1----:R-:W3:Y:S01]  /*1efd0*/  LDL R10, [R1+0x8f4] ;  /* 0x0008f400010a7983 */ /* 0x002ee20000100800 */
[----:B------:R-:W-:-:S02]  /*1efe0*/  LOP3.LUT R18, R26, 0x60, RZ, 0x3c, !PT ;  /* 0x000000601a127812 */ /* 0x000fc400078e3cff */
[----:B------:R-:W-:-:S03]  /*1eff0*/  LOP3.LUT R14, R26, 0x70, RZ, 0x3c, !PT ;  /* 0x000000701a0e7812 */ /* 0x000fc600078e3cff */
[----:B------:R-:W-:Y:S04]  /*1f000*/  STS.U16 [R18+0x21800], R22 ;  /* 0x0218001612007388 */ /* 0x000fe80000000400 */
[----:B------:R-:W-:Y:S04]  /*1f010*/  STS.U16 [R18+0x21900], R23 ;  /* 0x0219001712007388 */ /* 0x000fe80000000400 */
        /* <DEDUP_REMOVED lines=8> */
[----:B------:R0:W-:Y:S04]  /*1f0a0*/  STS.U16 [R14+0x21e00], R29 ;  /* 0x021e001d0e007388 */ /* 0x0001e80000000400 */
[----:B0-----:R-:W4:Y:S04]  /*1f0b0*/  LDL R29, [R1+0xa30] ;  /* 0x000a3000011d7983 */ /* 0x001f280000100800 */
[----:B------:R0:W-:Y:S04]  /*1f0c0*/  STS.U16 [R14+0x21f00], R3 ;  /* 0x021f00030e007388 */ /* 0x0001e80000000400 */
[----:B0-----:R-:W0:Y:S04]  /*1f0d0*/  S2R R3, SR_TID.X ;  /* 0x0000000000037919 */ /* 0x001e280000002100 */
[----:B------:R-:W-:Y:S04]  /*1f0e0*/  STS.U16 [R14+0x23c00], R5 ;  /* 0x023c00050e007388 */ /* 0x000fe80000000400 */
[----:B------:R-:W-:Y:S04]  /*1f0f0*/  STS.U16 [R14+0x23d00], R4 ;  /* 0x023d00040e007388 */ /* 0x000fe80000000400 */
[----:B------:R-:W-:Y:S04]  /*1f100*/  STS.U16 [R14+0x23e00], R0 ;  /* 0x023e00000e007388 */ /* 0x000fe80000000400 */
[----:B------:R-:W-:Y:S04]  /*1f110*/  STS.U16 [R14+0x23f00], R2 ;  /* 0x023f00020e007388 */ /* 0x000fe80000000400 */
[----:B------:R-:W-:Y:S01]  /*1f120*/  BAR.SYNC.DEFER_BLOCKING 0x0 ;  /* 0x0000000000007b1d */ /* 0x000fe20000010000 */
[----:B0-----:R-:W-:-:S02]  /*1f130*/  LOP3.LUT R28, R3, 0x10, RZ, 0xc0, !PT ;  /* 0x00000010031c7812 */ /* 0x001fc400078ec0ff */
[C---:B------:R-:W-:Y:S02]  /*1f140*/  SHF.L.U32 R27, R3.reuse, 0x1, RZ ;  /* 0x00000001031b7819 */ /* 0x040fe400000006ff */
[----:B------:R-:W-:Y:S01]  /*1f150*/  LOP3.LUT R3, R3, 0x7, RZ, 0xc0, !PT ;  /* 0x0000000703037812 */ /* 0x000fe200078ec0ff */
[----:B------:R-:W-:-:S04]  /*1f160*/  IMAD.SHL.U32 R28, R28, 0x80, RZ ;  /* 0x000000801c1c7824 */ /* 0x000fc800078e00ff */
[----:B------:R-:W-:-:S05]  /*1f170*/  IMAD R3, R3, 0x110, RZ ;  /* 0x0000011003037824 */ /* 0x000fca00078e02ff */
[----:B------:R-:W-:-:S04]  /*1f180*/  LOP3.LUT R3, R3, 0x10, R27, 0x78, !PT ;  /* 0x0000001003037812 */ /* 0x000fc800078e781b */
[----:B------:R-:W-:Y:S02]  /*1f190*/  LOP3.LUT R3, R3, R28, RZ, 0xfc, !PT ;  /* 0x0000001c03037212 */ /* 0x000fe400078efcff */
[----:B------:R-:W5:Y:S04]  /*1f1a0*/  LDL R28, [R1+0xa34] ;  /* 0x000a3400011c7983 */ /* 0x000f680000100800 */
[----:B------:R-:W0:Y:S02]  /*1f1b0*/  LDSM.16.MT88.4 R4, [R3] ;  /* 0x000000000304783b */ /* 0x000e240000004200 */
[----:B0-----:R-:W-:Y:S01]  /*1f1c0*/  MOV R18, R4 ;  /* 0x0000000400127202 */ /* 0x001fe20000000f00 */
[----:B------:R-:W-:Y:S01]  /*1f1d0*/  IMAD.MOV.U32 R0, RZ, RZ, R7 ;  /* 0x000000ffff007224 */ /* 0x000fe200078e0007 */
[----:B------:R-:W-:-:S02]  /*1f1e0*/  MOV R17, R5 ;  /* 0x0000000500117202 */ /* 0x000fc40000000f00 */
[----:B------:R-:W-:Y:S01]  /*1f1f0*/  MOV R2, R6 ;  /* 0x0000000600027202 */ /* 0x000fe20000000f00 */
[----:B--2---:R-:W-:Y:S04]  /*1f200*/  LDSM.16.MT88.4 R12, [R16] ;  /* 0x00000000100c783b */ /* 0x004fe80000004200 */
[----:B---3--:R-:W0:Y:S04]  /*1f210*/  LDSM.16.M88.4 R4, [R10+0x20000] ;  /* 0x020000000a04783b */ /* 0x008e280000000200 */
[----:B------:R-:W-:Y:S04]  /*1f220*/  LDSM.16.MT88.4 R8, [R3+0x80] ;  /* 0x000080000308783b */ /* 0x000fe80000004200 */
[----:B0-----:R-:W-:Y:S04]  /*1f230*/  STL [R1+0x3804], R6 ;  /* 0x0038040601007387 */ /* 0x001fe80000100800 */
[----:B------:R-:W-:Y:S04]  /*1f240*/  STL [R1+0x3800], R7 ;  /* 0x0038000701007387 */ /* 0x000fe80000100800 */
[----:B------:R-:W-:Y:S04]  /*1f250*/  STL.64 [R1+0x3870], R4 ;  /* 0x0038700401007387 */ /* 0x000fe80000100a00 */
[----:B------:R-:W-:Y:S04]  /*1f260*/  STL [R1+0x384c], R3 ;  /* 0x00384c0301007387 */ /* 0x000fe80000100800 */
[----:B------:R-:W-:Y:S04]  /*1f270*/  STL.64 [R1+0x3868], R14 ;  /* 0x0038680e01007387 */ /* 0x000fe80000100a00 */
[----:B------:R0:W-:Y:S04]  /*1f280*/  STL.64 [R1+0x3860], R12 ;  /* 0x0038600c01007387 */ /* 0x0001e80000100a00 */
[----:B----4-:R-:W1:Y:S01]  /*1f290*/  LDSM.16.MT88.4 R4, [R29] ;  /* 0x000000001d04783b */ /* 0x010e620000004200 */
[----:B0-----:R-:W-:-:S02]  /*1f2a0*/  MOV R12, R18 ;  /* 0x00000012000c7202 */ /* 0x001fc40000000f00 */
[----:B------:R-:W-:Y:S02]  /*1f2b0*/  MOV R13, R17 ;  /* 0x00000011000d7202 */ /* 0x000fe40000000f00 */
[----:B------:R-:W0:Y:S01]  /*1f2c0*/  LDSM.16.MT88.4 R16, [R16+0x80] ;  /* 0x000080001010783b */ /* 0x000e220000004200 */
[----:B-1----:R-:W-:-:S03]  /*1f2d0*/  MOV R3, R4 ;  /* 0x0000000400037202 */ /* 0x002fc60000000f00 */
[----:B-----5:R-:W-:Y:S04]  /*1f2e0*/  LDSM.16.MT88.4 R20, [R28] ;  /* 0x000000001c14783b */ /* 0x020fe80000004200 */
[----:B0-----:R-:W-:Y:S04]  /*1f2f0*/  STL.64 [R1+0x3858], R18 ;  /* 0x0038581201007387 */ /* 0x001fe80000100a00 */
[----:B------:R0:W-:Y:S04]  /*1f300*/  STL.64 [R1+0x3850], R16 ;  /* 0x0038501001007387 */ /* 0x0001e80000100a00 */
[----:B------:R-:W-:Y:S04]  /*1f310*/  STL.64 [R1+0xa8], R6 ;  /* 0x0000a80601007387 */ /* 0x000fe80000100a00 */
[----:B------:R-:W-:Y:S01]  /*1f320*/  LDSM.16.MT88.4 R24, [R28+0x80] ;  /* 0x000080001c18783b */ /* 0x000fe20000004200 */
[----:B0-----:R-:W-:-:S03]  /*1f330*/  MOV R16, R5 ;  /* 0x0000000500107202 */ /* 0x001fc60000000f00 */
[----:B------:R-:W0:Y:S02]  /*1f340*/  LDSM.16.MT88.4 R4, [R29+0x80] ;  /* 0x000080001d04783b */ /* 0x000e240000004200 */
[----:B0-----:R-:W-:Y:S02]  /*1f350*/  MOV R18, R4 ;  /* 0x0000000400127202 */ /* 0x001fe40000000f00 */
[----:B------:R-:W-:Y:S02]  /*1f360*/  MOV R17, R5 ;  /* 0x0000000500117202 */ /* 0x000fe40000000f00 */
[----:B------:R-:W2:Y:S01]  /*1f370*/  LDL.LU.64 R4, [R1+0x3870] ;  /* 0x0038700001047983 */ /* 0x000ea20000300a00 */
[----:B------:R-:W-:Y:S01]  /*1f380*/  MOV R14, R2 ;  /* 0x00000002000e7202 */ /* 0x000fe20000000f00 */
[----:B------:R-:W-:Y:S01]  /*1f390*/  IMAD.MOV.U32 R15, RZ, RZ, R0 ;  /* 0x000000ffff0f7224 */ /* 0x000fe200078e0000 */
[----:B------:R-:W-:Y:S01]  /*1f3a0*/  MOV R0, R6 ;  /* 0x0000000600007202 */ /* 0x000fe20000000f00 */
[----:B------:R0:W-:Y:S03]  /*1f3b0*/  STL [R1+0x382c], R29 ;  /* 0x00382c1d01007387 */ /* 0x0001e60000100800 */
[----:B0-----:R-:W-:Y:S01]  /*1f3c0*/  MOV R29, R0 ;  /* 0x00000000001d7202 */ /* 0x001fe20000000f00 */
[----:B------:R-:W-:Y:S01]  /*1f3d0*/  IMAD.MOV.U32 R19, RZ, RZ, R7 ;  /* 0x000000ffff137224 */ /* 0x000fe200078e0007 */
[-C--:B--2---:R-:W-:Y:S11]  /*1f3e0*/  HMMA.16816.F32 R12, R12, R4.reuse, RZ ;  /* 0x000000040c0c723c */ /* 0x084ff600000018ff */
[----:B------:R-:W-:Y:S11]  /*1f3f0*/  @!UPT UIADD3 URZ, URZ, URZ, URZ ;  /* 0x0000003f3f3ff290 */ /* 0x000ff6000fffe03f */
[----:B------:R-:W-:Y:S01]  /*1f400*/  @!UPT UIADD3 URZ, URZ, URZ, URZ ;  /* 0x0000003f3f3ff290 */ /* 0x000fe2000fffe03f */
[----:B------:R0:W-:Y:S01]  /*1f410*/  STL.64 [R1+0xb0], R12 ;  /* 0x0000b00c01007387 */ /* 0x0001e20000100a00 */
[----:B------:R-:W-:Y:S01]  /*1f420*/  IMAD.MOV.U32 R2, RZ, RZ, R14 ;  /* 0x000000ffff027224 */ /* 0x000fe200078e000e */
[----:B------:R-:W-:Y:S02]  /*1f430*/  MOV R0, R15 ;  /* 0x0000000f00007202 */ /* 0x000fe40000000f00 */
[----:B0-----:R-:W-:Y:S03]  /*1f440*/  HMMA.16816.F32 R12, R8, R4, RZ ;  /* 0x00000004080c723c */ /* 0x001fe600000018ff */
[----:B------:R-:W-:Y:S04]  /*1f450*/  STL [R1+0x380c], R0 ;  /* 0x00380c0001007387 */ /* 0x000fe80000100800 */
[----:B------:R-:W-:Y:S11]  /*1f460*/  STL [R1+0x3808], R2 ;  /* 0x0038080201007387 */ /* 0x000ff60000100800 */
[----:B------:R-:W-:Y:S06]  /*1f470*/  @!UPT UIADD3 URZ, URZ, URZ, URZ ;  /* 0x0000003f3f3ff290 */ /* 0x000fec000fffe03f */
[----:B------:R-:W-:Y:S01]  /*1f480*/  IMAD.MOV.U32 R6, RZ, RZ, R14 ;  /* 0x000000ffff067224 */ /* 0x000fe200078e000e */
[----:B------:R-:W-:Y:S02]  /*1f490*/  MOV R7, R15 ;  /* 0x0000000f00077202 */ /* 0x000fe40000000f00 */
[----:B------:R-:W-:Y:S01]  /*1f4a0*/  MOV R9, R13 ;  /* 0x0000000d00097202 */ /* 0x000fe20000000f00 */
[----:B------:R-:W2:Y:S01]  /*1f4b0*/  LDL.LU.64 R14, [R1+0x3868] ;  /* 0x00386800010e7983 */ /* 0x000ea20000300a00 */
[----:B------:R-:W-:-:S03]  /*1f4c0*/  MOV R8, R12 ;  /* 0x0000000c00087202 */ /* 0x000fc60000000f00 */
[----:B------:R-:W2:Y:S01]  /*1f4d0*/  LDL.LU.64 R12, [R1+0x3860] ;  /* 0x00386000010c7983 */ /* 0x000ea20000300a00 */
[----:B------:R-:W-:-:S03]  /*1f4e0*/  MOV R10, R19 ;  /* 0x00000013000a7202 */ /* 0x000fc60000000f00 */
[----:B------:R0:W-:Y:S01]  /*1f4f0*/  STL [R1+0x3814], R7 ;  /* 0x0038140701007387 */ /* 0x0001e20000100800 */
[----:B------:R-:W-:-:S03]  /*1f500*/  MOV R11, R18 ;  /* 0x00000012000b7202 */ /* 0x000fc60000000f00 */
[----:B------:R1:W-:Y:S01]  /*1f510*/  STL [R1+0x3810], R6 ;  /* 0x0038100601007387 */ /* 0x0003e20000100800 */
[----:B0-----:R-:W-:Y:S01]  /*1f520*/  IMAD.MOV.U32 R7, RZ, RZ, R17 ;  /* 0x000000ffff077224 */ /* 0x001fe200078e0011 */
[----:B-1----:R-:W-:Y:S02]  /*1f530*/  MOV R6, R16 ;  /* 0x0000001000067202 */ /* 0x002fe40000000f00 */
[----:B--2---:R-:W-:Y:S11]  /*1f540*/  HMMA.16816.F32 R16, R12, R4, RZ ;  /* 0x000000040c10723c */ /* 0x004ff600000018ff */
[----:B------:R-:W-:Y:S11]  /*1f550*/  @!UPT UIADD3 URZ, URZ, URZ, URZ ;  /* 0x0000003f3f3ff290 */ /* 0x000ff6000fffe03f */
[----:B------:R-:W-:Y:S01]  /*1f560*/  @!UPT UIADD3 URZ, URZ, URZ, URZ ;  /* 0x0000003f3f3ff290 */ /* 0x000fe2000fffe03f */
[----:B------:R0:W-:Y:S01]  /*1f570*/  STL [R1+0x80], R16 ;  /* 0x0000801001007387 */ /* 0x0001e20000100800 */
[----:B------:R-:W-:Y:S01]  /*1f580*/  MOV R12, R19 ;  /* 0x00000013000c7202 */ /* 0x000fe20000000f00 */
[----:B------:R-:W-:Y:S01]  /*1f590*/  IMAD.MOV.U32 R2, RZ, RZ, R18 ;  /* 0x000000ffff027224 */ /* 0x000fe200078e0012 */
[----:B------:R-:W-:Y:S01]  /*1f5a0*/  MOV R0, R17 ;  /* 0x0000001100007202 */ /* 0x000fe20000000f00 */
[----:B------:R-:W2:Y:S04]  /*1f5b0*/  LDL.LU.64 R18, [R1+0x3858] ;  /* 0x0038580001127983 */ /* 0x000ea80000300a00 */
[----:B0-----:R-:W2:Y:S01]  /*1f5c0*/  LDL.LU.64 R16, [R1+0x3850] ;  /* 0x0038500001107983 */ /* 0x001ea20000300a00 */
[----:B------:R-:W-:-:S03]  /*1f5d0*/  MOV R14, R3 ;  /* 0x00000003000e7202 */ /* 0x000fc60000000f00 */
[----:B------:R-:W3:Y:S04]  /*1f5e0*/  LDL.LU R13, [R1+0xa8] ;  /* 0x0000a800010d7983 */ /* 0x000ee80000300800 */
[----:B------:R-:W4:Y:S01]  /*1f5f0*/  LDL.LU R3, [R1+0x384c] ;  /* 0x00384c0001037983 */ /* 0x000f220000300800 */
[----:B------:R-:W-:Y:S03]  /*1f600*/  HMMA.16816.F32 R20, R20, R4, RZ ;  /* 0x000000041414723c */ /* 0x000fe600000018ff */
[----:B------:R0:W-:Y:S01]  /*1f610*/  STL [R1+0x3830], R12 ;  /* 0x0038300c01007387 */ /* 0x0001e20000100800 */
[----:B------:R-:W-:-:S03]  /*1f620*/  MOV R15, R6 ;  /* 0x00000006000f7202 */ /* 0x000fc60000000f00 */
[----:B------:R-:W-:Y:S04]  /*1f630*/  STL [R1+0x381c], R2 ;  /* 0x00381c0201007387 */ /* 0x000fe80000100800 */
[----:B------:R1:W-:Y:S01]  /*1f640*/  STL [R1+0x3818], R0 ;  /* 0x0038180001007387 */ /* 0x0003e20000100800 */
[----:B0-----:R-:W-:Y:S11]  /*1f650*/  MOV R12, R7 ;  /* 0x00000007000c7202 */ /* 0x001ff60000000f00 */
[----:B------:R-:W-:Y:S01]  /*1f660*/  @!UPT UIADD3 URZ, URZ, URZ, URZ ;  /* 0x0000003f3f3ff290 */ /* 0x000fe2000fffe03f */
[----:B-1----:R-:W-:Y:S01]  /*1f670*/  IMAD.MOV.U32 R0, RZ, RZ, R23 ;  /* 0x000000ffff007224 */ /* 0x002fe200078e0017 */
[----:B------:R-:W-:Y:S02]  /*1f680*/  MOV R2, R22 ;  /* 0x0000001600027202 */ /* 0x000fe40000000f00 */
[----:B------:R-:W-:Y:S02]  /*1f690*/  MOV R22, R15 ;  /* 0x0000000f00167202 */ /* 0x000fe40000000f00 */
[----:B------:R-:W-:Y:S01]  /*1f6a0*/  MOV R15, R8 ;  /* 0x00000008000f7202 */ /* 0x000fe20000000f00 */
[----:B--2---:R-:W-:Y:S11]  /*1f6b0*/  HMMA.16816.F32 R16, R16, R4, RZ ;  /* 0x000000041010723c */ /* 0x004ff600000018ff */
[----:B------:R-:W-:Y:S11]  /*1f6c0*/  @!UPT UIADD3 URZ, URZ, URZ, URZ ;  /* 0x0000003f3f3ff290 */ /* 0x000ff6000fffe03f */
[----:B------:R-:W-:Y:S01]  /*1f6d0*/  @!UPT UIADD3 URZ, URZ, URZ, URZ ;  /* 0x0000003f3f3ff290 */ /* 0x000fe2000fffe03f */
[----:B------:R0:W-:Y:S01]  /*1f6e0*/  STL [R1+0x70], R16 ;  /* 0x0000701001007387 */ /* 0x0001e20000100800 */
[----:B------:R-:W-:Y:S01]  /*1f6f0*/  MOV R6, R18 ;  /* 0x0000001200067202 */ /* 0x000fe20000000f00 */
[----:B------:R-:W-:Y:S01]  /*1f700*/  IMAD.MOV.U32 R7, RZ, RZ, R17 ;  /* 0x000000ffff077224 */ /* 0x000fe200078e0011 */
[----:B0-----:R-:W-:-:S05]  /*1f710*/  MOV R16, R19 ;  /* 0x0000001300107202 */ /* 0x001fca0000000f00 */
[----:B------:R-:W-:Y:S04]  /*1f720*/  STL [R1+0x3828], R16 ;  /* 0x0038281001007387 */ /* 0x000fe80000100800 */
[----:B------:R-:W-:Y:S04]  /*1f730*/  STL [R1+0x3824], R6 ;  /* 0x0038240601007387 */ /* 0x000fe80000100800 */
[----:B------:R-:W-:Y:S04]  /*1f740*/  STL [R1+0x3820], R7 ;  /* 0x0038200701007387 */ /* 0x000fe80000100800 */
[----:B------:R0:W-:Y:S02]  /*1f750*/  STL.64 [R1+0x40], R20 ;  /* 0x0000401401007387 */ /* 0x0001e40000100a00 */
[----:B0-----:R-:W-:-:S05]  /*1f760*/  MOV R20, R10 ;  /* 0x0000000a00147202 */ /* 0x001fca0000000f00 */
[----:B------:R0:W-:Y:S04]  /*1f770*/  STL [R1+0x3844], R20 ;  /* 0x0038441401007387 */ /* 0x0001e80000100800 */
[----:B0-----:R-:W2:Y:S01]  /*1f780*/  LDL R20, [R1+0xa38] ;  /* 0x000a380001147983 */ /* 0x001ea20000100800 */
[----:B------:R-:W-:Y:S01]  /*1f790*/  MOV R21, R14 ;  /* 0x0000000e00157202 */ /* 0x000fe20000000f00 */
[----:B------:R-:W-:Y:S02]  /*1f7a0*/  IMAD.MOV.U32 R14, RZ, RZ, R9 ;  /* 0x000000ffff0e7224 */ /* 0x000fe400078e0009 */
[----:B------:R-:W-:Y:S04]  /*1f7b0*/  STL [R1+0x3838], R0 ;  /* 0x0038380001007387 */ /* 0x000fe80000100800 */
[----:B------:R0:W-:Y:S02]  /*1f7c0*/  STL [R1+0x3834], R2 ;  /* 0x0038340201007387 */ /* 0x0001e40000100800 */
[----:B0-----:R-:W-:-:S02]  /*1f7d0*/  MOV R2, R11 ;  /* 0x0000000b00027202 */ /* 0x001fc40000000f00 */
[----:B----4-:R-:W0:Y:S01]  /*1f7e0*/  LDSM.16.MT88.4 R8, [R3+0x1000] ;  /* 0x001000000308783b */ /* 0x010e220000004200 */
[----:B---3--:R-:W-:Y:S01]  /*1f7f0*/  MOV R23, R13 ;  /* 0x0000000d00177202 */ /* 0x008fe20000000f00 */
[----:B0-----:R-:W-:Y:S01]  /*1f800*/  IMAD.MOV.U32 R16, RZ, RZ, R8 ;  /* 0x000000ffff107224 */ /* 0x001fe200078e0008 */
[----:B------:R-:W-:Y:S02]  /*1f810*/  MOV R13, R9 ;  /* 0x00000009000d7202 */ /* 0x000fe40000000f00 */
[----:B------:R-:W-:Y:S02]  /*1f820*/  MOV R7, R10 ;  /* 0x0000000a00077202 */ /* 0x000fe40000000f00 */
[----:B------:R-:W-:Y:S02]  /*1f830*/  MOV R6, R11 ;  /* 0x0000000b00067202 */ /* 0x000fe40000000f00 */
[----:B------:R-:W0:Y:S04]  /*1f840*/  LDSM.16.MT88.4 R8, [R3+0x1080] ;  /* 0x001080000308783b */ /* 0x000e280000004200 */
[----:B------:R-:W-:Y:S04]  /*1f850*/  STL [R1+0x3848], R7 ;  /* 0x0038480701007387 */ /* 0x000fe80000100800 */
[----:B------:R-:W-:Y:S04]  /*1f860*/  STL [R1+0x3840], R13 ;  /* 0x0038400d01007387 */ /* 0x000fe80000100800 */
[----:B------:R-:W-:Y:S01]  /*1f870*/  STL [R1+0x383c], R16 ;  /* 0x00383c1001007387 */ /* 0x000fe20000100800 */
[----:B0-----:R-:W-:Y:S01]  /*1f880*/  IMAD.MOV.U32 R0, RZ, RZ, R8 ;  /* 0x000000ffff007224 */ /* 0x001fe200078e0008 */
[----:B------:R-:W-:-:S02]  /*1f890*/  MOV R19, R9 ;  /* 0x0000000900137202 */ /* 0x000fc40000000f00 */
[----:B------:R-:W-:Y:S02]  /*1f8a0*/  MOV R18, R10 ;  /* 0x0000000a00127202 */ /* 0x000fe40000000f00 */
[----:B------:R-:W-:Y:S02]  /*1f8b0*/  MOV R17, R11 ;  /* 0x0000000b00117202 */ /* 0x000fe40000000f00 */
[----:B------:R-:W-:Y:S11]  /*1f8c0*/  HMMA.16816.F32 R8, R24, R4, RZ ;  /* 0x000000041808723c */ /* 0x000ff600000018ff */
[----:B------:R-:W-:Y:S11]  /*1f8d0*/  @!UPT UIADD3 URZ, URZ, URZ, URZ ;  /* 0x0000003f3f3ff290 */ /* 0x000ff6000fffe03f */
[----:B------:R-:W-:Y:S01]  /*1f8e0*/  @!UPT UIADD3 URZ, URZ, URZ, URZ ;  /* 0x0000003f3f3ff290 */ /* 0x000fe2000fffe03f */
[----:B------:R-:W-:Y:S04]  /*1f8f0*/  STL.64 [R1+0x3768], R10 ;  /* 0x0037680a01007387 */ /* 0x000fe80000100a00 */
[----:B------:R-:W-:Y:S01]  /*1f900*/  STL.64 [R1+0x3760], R8 ;  /* 0x0037600801007387 */ /* 0x000fe20000100a00 */
[----:B------:R-:W-:Y:S01]  /*1f910*/  IMAD.MOV.U32 R25, RZ, RZ, R2 ;  /* 0x000000ffff197224 */ /* 0x000fe200078e0002 */
[----:B------:R-:W-:Y:S02]  /*1f920*/  MOV R26, R12 ;  /* 0x0000000c001a7202 */ /* 0x000fe40000000f00 */
[----:B------:R-:W-:Y:S02]  /*1f930*/  MOV R27, R29 ;  /* 0x0000001d001b7202 */ /* 0x000fe40000000f00 */
[----:B------:R-:W-:Y:S01]  /*1f940*/  MOV R24, R0 ;  /* 0x0000000000187202 */ /* 0x000fe20000000f00 */
[----:B--2---:R-:W0:Y:S02]  /*1f950*/  LDSM.16.MT88.4 R8, [R20+0x1000] ;  /* 0x001000001408783b */ /* 0x004e240000004200 */
[----:B0-----:R-:W-:Y:S01]  /*1f960*/  IMAD.MOV.U32 R0, RZ, RZ, R8 ;  /* 0x000000ffff007224 */ /* 0x001fe200078e0008 */
[----:B------:R-:W-:-:S02]  /*1f970*/  MOV R2, R9 ;  /* 0x0000000900027202 */ /* 0x000fc40000000f00 */
[----:B------:R-:W-:Y:S02]  /*1f980*/  MOV R12, R10 ;  /* 0x0000000a000c7202 */ /* 0x000fe40000000f00 */
[----:B------:R-:W-:Y:S02]  /*1f990*/  MOV R29, R11 ;  /* 0x0000000b001d7202 */ /* 0x000fe40000000f00 */
[----:B------:R-:W0:Y:S02]  /*1f9a0*/  LDSM.16.MT88.4 R8, [R20+0x1080] ;  /* 0x001080001408783b */ /* 0x000e240000004200 */
[----:B0-----:R-:W-:Y:S01]  /*1f9b0*/  IMAD.MOV.U32 R7, RZ, RZ, R8 ;  /* 0x000000ffff077224 */ /* 0x001fe200078e0008 */
[----:B------:R-:W-:Y:S02]  /*1f9c0*/  MOV R20, R9 ;  /* 0x0000000900147202 */ /* 0x000fe40000000f00 */
[----:B------:R-:W-:Y:S02]  /*1f9d0*/  MOV R13, R10 ;  /* 0x0000000a000d7202 */ /* 0x000fe40000000f00 */
[----:B------:R-:W-:-:S02]  /*1f9e0*/  MOV R16, R11 ;  /* 0x0000000b00107202 */ /* 0x000fc40000000f00 */
[----:B------:R-:W0:Y:S04]  /*1f9f0*/  LDSM.16.MT88.4 R8, [R28+0x1000] ;  /* 0x001000001c08783b */ /* 0x000e280000004200 */
[----:B0-----:R0:W-:Y:S04]  /*1fa00*/  STL.64 [R1+0x3788], R10 ;  /* 0x0037880a01007387 */ /* 0x0011e80000100a00 */
[----:B------:R1:W-:Y:S01]  /*1fa10*/  STL.64 [R1+0x3780], R8 ;  /* 0x0037800801007387 */ /* 0x0003e20000100a00 */
[----:B0-----:R-:W-:Y:S02]  /*1fa20*/  MOV R10, R13 ;  /* 0x0000000d000a7202 */ /* 0x001fe40000000f00 */
[----:B------:R-:W-:Y:S01]  /*1fa30*/  MOV R11, R16 ;  /* 0x00000010000b7202 */ /* 0x000fe20000000f00 */
[----:B-1----:R-:W-:Y:S01]  /*1fa40*/  IMAD.MOV.U32 R8, RZ, RZ, R7 ;  /* 0x000000ffff087224 */ /* 0x002fe200078e0007 */
[----:B------:R-:W-:Y:S01]  /*1fa50*/  MOV R9, R20 ;  /* 0x0000001400097202 */ /* 0x000fe20000000f00 */
[----:B------:R-:W2:Y:S04]  /*1fa60*/  LDL.LU R7, [R1+0x3848] ;  /* 0x0038480001077983 */ /* 0x000ea80000300800 */
[----:B------:R-:W3:Y:S04]  /*1fa70*/  LDL.LU R20, [R1+0x3844] ;  /* 0x0038440001147983 */ /* 0x000ee80000300800 */
[----:B------:R-:W4:Y:S04]  /*1fa80*/  LDL.LU R13, [R1+0x3840] ;  /* 0x00384000010d7983 */ /* 0x000f280000300800 */
[----:B------:R-:W5:Y:S04]  /*1fa90*/  LDL.LU R16, [R1+0x383c] ;  /* 0x00383c0001107983 */ /* 0x000f680000300800 */
[----:B------:R0:W-:Y:S04]  /*1faa0*/  STL.64 [R1+0x37a8], R10 ;  /* 0x0037a80a01007387 */ /* 0x0001e80000100a00 */
[----:B------:R1:W-:Y:S01]  /*1fab0*/  STL.64 [R1+0x37a0], R8 ;  /* 0x0037a00801007387 */ /* 0x0003e20000100a00 */
[----:B0-----:R-:W-:Y:S01]  /*1fac0*/  MOV R10, R12 ;  /* 0x0000000c000a7202 */ /* 0x001fe20000000f00 */
[----:B-1----:R-:W-:Y:S01]  /*1fad0*/  IMAD.MOV.U32 R8, RZ, RZ, R0 ;  /* 0x000000ffff087224 */ /* 0x002fe200078e0000 */
[----:B------:R-:W-:Y:S01]  /*1fae0*/  MOV R9, R2 ;  /* 0x0000000200097202 */ /* 0x000fe20000000f00 */
[----:B------:R-:W2:Y:S04]  /*1faf0*/  LDL.LU R0, [R1+0x3838] ;  /* 0x0038380001007983 */ /* 0x000ea80000300800 */
[----:B------:R-:W2:Y:S04]  /*1fb00*/  LDL.LU R2, [R1+0x3834] ;  /* 0x0038340001027983 */ /* 0x000ea80000300800 */
[----:B------:R-:W2:Y:S01]  /*1fb10*/  LDL.LU R12, [R1+0x3830] ;  /* 0x00383000010c7983 */ /* 0x000ea20000300800 */
[----:B------:R-:W-:-:S03]  /*1fb20*/  MOV R11, R29 ;  /* 0x0000001d000b7202 */ /* 0x000fc60000000f00 */
[----:B------:R-:W3:Y:S04]  /*1fb30*/  LDL.LU R29, [R1+0x382c] ;  /* 0x00382c00011d7983 */ /* 0x000ee80000300800 */
[----:B------:R0:W-:Y:S04]  /*1fb40*/  STL.64 [R1+0x37c8], R10 ;  /* 0x0037c80a01007387 */ /* 0x0001e80000100a00 */
[----:B------:R1:W-:Y:S01]  /*1fb50*/  STL.64 [R1+0x37c0], R8 ;  /* 0x0037c00801007387 */ /* 0x0003e20000100a00 */
[----:B0-----:R-:W-:Y:S02]  /*1fb60*/  MOV R10, R18 ;  /* 0x00000012000a7202 */ /* 0x001fe40000000f00 */
[----:B------:R-:W-:Y:S01]  /*1fb70*/  MOV R11, R17 ;  /* 0x00000011000b7202 */ /* 0x000fe20000000f00 */
[----:B-1----:R-:W-:Y:S01]  /*1fb80*/  IMAD.MOV.U32 R8, RZ, RZ, R24 ;  /* 0x000000ffff087224 */ /* 0x002fe200078e0018 */
[----:B------:R-:W-:-:S03]  /*1fb90*/  MOV R9, R19 ;  /* 0x0000001300097202 */ /* 0x000fc60000000f00 */
[----:B------:R0:W-:Y:S01]  /*1fba0*/  STL.64 [R1+0x37e8], R10 ;  /* 0x0037e80a01007387 */ /* 0x0001e20000100a00 */
[----:B------:R-:W-:Y:S01]  /*1fbb0*/  IMAD.MOV.U32 R19, RZ, RZ, R14 ;  /* 0x000000ffff137224 */ /* 0x000fe200078e000e */
[----:B------:R-:W-:Y:S02]  /*1fbc0*/  MOV R18, R15 ;  /* 0x0000000f00127202 */ /* 0x000fe40000000f00 */
[----:B------:R4:W-:Y:S01]  /*1fbd0*/  STL.64 [R1+0x37e0], R8 ;  /* 0x0037e00801007387 */ /* 0x0009e20000100a00 */
[----:B0-----:R-:W-:Y:S02]  /*1fbe0*/  MOV R11, R6 ;  /* 0x00000006000b7202 */ /* 0x001fe40000000f00 */
[----:B----4-:R-:W-:Y:S02]  /*1fbf0*/  MOV R9, R13 ;  /* 0x0000000d00097202 */ /* 0x010fe40000000f00 */
[----:B--2---:R-:W-:Y:S02]  /*1fc00*/  MOV R17, R12 ;  /* 0x0000000c00117202 */ /* 0x004fe40000000f00 */
[----:B------:R-:W0:Y:S01]  /*1fc10*/  LDSM.16.MT88.4 R12, [R28+0x1080] ;  /* 0x001080001c0c783b */ /* 0x000e220000004200 */
[----:B-----5:R-:W-:Y:S01]  /*1fc20*/  IMAD.MOV.U32 R8, RZ, RZ, R16 ;  /* 0x000000ffff087224 */ /* 0x020fe200078e0010 */
[----:B------:R-:W-:-:S02]  /*1fc30*/  MOV R10, R7 ;  /* 0x00000007000a7202 */ /* 0x000fc40000000f00 */
[----:B0-----:R-:W-:Y:S01]  /*1fc40*/  MOV R16, R12 ;  /* 0x0000000c00107202 */ /* 0x001fe20000000f00 */
[----:B------:R-:W-:Y:S01]  /*1fc50*/  IMAD.MOV.U32 R6, RZ, RZ, R13 ;  /* 0x000000ffff067224 */ /* 0x000fe200078e000d */
[----:B------:R-:W-:Y:S02]  /*1fc60*/  MOV R7, R14 ;  /* 0x0000000e00077202 */ /* 0x000fe40000000f00 */
[----:B------:R-:W-:Y:S02]  /*1fc70*/  MOV R24, R15 ;  /* 0x0000000f00187202 */ /* 0x000fe40000000f00 */
[----:B---3--:R-:W0:Y:S04]  /*1fc80*/  LDSM.16.MT88.4 R12, [R29+0x1000] ;  /* 0x001000001d0c783b */ /* 0x008e280000004200 */
[----:B0-----:R0:W-:Y:S04]  /*1fc90*/  STL.64 [R1+0x3758], R14 ;  /* 0x0037580e01007387 */ /* 0x0011e80000100a00 */
[----:B------:R1:W-:Y:S01]  /*1fca0*/  STL.64 [R1+0x3750], R12 ;  /* 0x0037500c01007387 */ /* 0x0003e20000100a00 */
[----:B0-----:R-:W-:-:S02]  /*1fcb0*/  MOV R15, R24 ;  /* 0x00000018000f7202 */ /* 0x001fc40000000f00 */
[----:B------:R-:W-:Y:S01]  /*1fcc0*/  MOV R24, R25 ;  /* 0x0000001900187202 */ /* 0x000fe20000000f00 */
[----:B------:R-:W-:Y:S01]  /*1fcd0*/  IMAD.MOV.U32 R25, RZ, RZ, R26 ;  /* 0x000000ffff197224 */ /* 0x000fe200078e001a */
[----:B------:R-:W-:Y:S01]  /*1fce0*/  MOV R26, R27 ;  /* 0x0000001b001a7202 */ /* 0x000fe20000000f00 */
[----:B-1----:R-:W-:Y:S01]  /*1fcf0*/  IMAD.MOV.U32 R13, RZ, RZ, R6 ;  /* 0x000000ffff0d7224 */ /* 0x002fe200078e0006 */
[----:B------:R-:W-:Y:S02]  /*1fd00*/  MOV R12, R16 ;  /* 0x00000010000c7202 */ /* 0x000fe40000000f00 */
[----:B------:R-:W-:Y:S01]  /*1fd10*/  MOV R14, R7 ;  /* 0x00000007000e7202 */ /* 0x000fe20000000f00 */
[----:B------:R-:W2:Y:S01]  /*1fd20*/  LDL.LU R16, [R1+0x3828] ;  /* 0x0038280001107983 */ /* 0x000ea20000300800 */
[----:B------:R-:W-:Y:S02]  /*1fd30*/  MOV R27, R20 ;  /* 0x00000014001b7202 */ /* 0x000fe40000000f00 */
[----:B------:R-:W-:Y:S01]  /*1fd40*/  MOV R20, R21 ;  /* 0x0000001500147202 */ /* 0x000fe20000000f00 */
[----:B------:R-:W3:Y:S01]  /*1fd50*/  LDL.LU R6, [R1+0x3824] ;  /* 0x0038240001067983 */ /* 0x000ee20000300800 */
[----:B------:R-:W-:Y:S01]  /*1fd60*/  IMAD.MOV.U32 R21, RZ, RZ, R22 ;  /* 0x000000ffff157224 */ /* 0x000fe200078e0016 */
[----:B------:R-:W-:-:S02]  /*1fd70*/  MOV R22, R23 ;  /* 0x0000001700167202 */ /* 0x000fc40000000f00 */
[----:B------:R-:W4:Y:S04]  /*1fd80*/  LDL.LU R7, [R1+0x3820] ;  /* 0x0038200001077983 */ /* 0x000f280000300800 */
[----:B------:R-:W5:Y:S04]  /*1fd90*/  LDL.LU R23, [R1+0xac] ;  /* 0x0000ac0001177983 */ /* 0x000f680000300800 */
[----:B------:R-:W-:Y:S04]  /*1fda0*/  STL.64 [R1+0x3778], R14 ;  /* 0x0037780e01007387 */ /* 0x000fe80000100a00 */
[----:B------:R0:W-:Y:S04]  /*1fdb0*/  STL.64 [R1+0x3770], R12 ;  /* 0x0037700c01007387 */ /* 0x0001e80000100a00 */
[----:B0-----:R-:W2:Y:S04]  /*1fdc0*/  LDL.LU R12, [R1+0x40] ;  /* 0x00004000010c7983 */ /* 0x001ea80000300800 */
[----:B------:R-:W2:Y:S01]  /*1fdd0*/  LDL.LU R13, [R1+0x44] ;  /* 0x00004400010d7983 */ /* 0x000ea20000300800 */
[----:B------:R-:W-:-:S02]  /*1fde0*/  MOV R14, R2 ;  /* 0x00000002000e7202 */ /* 0x000fc40000000f00 */
[----:B------:R-:W-:Y:S01]  /*1fdf0*/  MOV R15, R0 ;  /* 0x00000000000f7202 */ /* 0x000fe20000000f00 */
[----:B------:R-:W3:Y:S04]  /*1fe00*/  LDL.LU R2, [R1+0x381c] ;  /* 0x00381c0001027983 */ /* 0x000ee80000300800 */
[----:B------:R-:W3:Y:S04]  /*1fe10*/  LDL.LU R0, [R1+0x3818] ;  /* 0x0038180001007983 */ /* 0x000ee80000300800 */
[----:B------:R-:W-:Y:S04]  /*1fe20*/  STL.64 [R1+0x3798], R14 ;  /* 0x0037980e01007387 */ /* 0x000fe80000100a00 */
[----:B--2---:R0:W-:Y:S04]  /*1fe30*/  STL.64 [R1+0x3790], R12 ;  /* 0x0037900c01007387 */ /* 0x0041e80000100a00 */
[----:B0-----:R-:W2:Y:S01]  /*1fe40*/  LDL.LU R12, [R1+0x70] ;  /* 0x00007000010c7983 */ /* 0x001ea20000300800 */
[----:B---3--:R-:W-:Y:S01]  /*1fe50*/  MOV R14, R6 ;  /* 0x00000006000e7202 */ /* 0x008fe20000000f00 */
[----:B----4-:R-:W-:Y:S01]  /*1fe60*/  IMAD.MOV.U32 R13, RZ, RZ, R7 ;  /* 0x000000ffff0d7224 */ /* 0x010fe200078e0007 */
[----:B------:R-:W-:Y:S01]  /*1fe70*/  MOV R15, R16 ;  /* 0x00000010000f7202 */ /* 0x000fe20000000f00 */
[----:B------:R-:W3:Y:S04]  /*1fe80*/  LDL.LU R7, [R1+0x3814] ;  /* 0x0038140001077983 */ /* 0x000ee80000300800 */
[----:B------:R-:W4:Y:S04]  /*1fe90*/  LDL.LU R6, [R1+0x3810] ;  /* 0x0038100001067983 */ /* 0x000f280000300800 */
[----:B------:R-:W-:Y:S04]  /*1fea0*/  STL.64 [R1+0x37b8], R14 ;  /* 0x0037b80e01007387 */ /* 0x000fe80000100a00 */
[----:B--2---:R0:W-:Y:S04]  /*1feb0*/  STL.64 [R1+0x37b0], R12 ;  /* 0x0037b00c01007387 */ /* 0x0041e80000100a00 */
[----:B0-----:R-:W2:Y:S01]  /*1fec0*/  LDL.LU R12, [R1+0x80] ;  /* 0x00008000010c7983 */ /* 0x001ea20000300800 */
[----:B------:R-:W-:Y:S01]  /*1fed0*/  IMAD.MOV.U32 R14, RZ, RZ, R2 ;  /* 0x000000ffff0e7224 */ /* 0x000fe200078e0002 */
[----:B------:R-:W-:-:S02]  /*1fee0*/  MOV R15, R17 ;  /* 0x00000011000f7202 */ /* 0x000fc40000000f00 */
[----:B------:R-:W-:Y:S02]  /*1fef0*/  MOV R13, R0 ;  /* 0x00000000000d7202 */ /* 0x000fe40000000f00 */
[----:B------:R-:W5:Y:S04]  /*1ff00*/  LDL.LU R0, [R1+0x380c] ;  /* 0x00380c0001007983 */ /* 0x000f680000300800 */
[----:B------:R-:W5:Y:S04]  /*1ff10*/  LDL.LU R2, [R1+0x3808] ;  /* 0x0038080001027983 */ /* 0x000f680000300800 */
[----:B------:R4:W-:Y:S02]  /*1ff20*/  STL.64 [R1+0x37d8], R14 ;  /* 0x0037d80e01007387 */ /* 0x0009e40000100a00 */
[----:B----4-:R-:W-:Y:S01]  /*1ff30*/  IMAD.MOV.U32 R14, RZ, RZ, R6 ;  /* 0x000000ffff0e7224 */ /* 0x010fe200078e0006 */
[----:B---3--:R-:W-:Y:S01]  /*1ff40*/  MOV R15, R7 ;  /* 0x00000007000f7202 */ /* 0x008fe20000000f00 */
[----:B--2---:R0:W-:Y:S04]  /*1ff50*/  STL.64 [R1+0x37d0], R12 ;  /* 0x0037d00c01007387 */ /* 0x0041e80000100a00 */
[----:B------:R-:W2:Y:S04]  /*1ff60*/  LDL.LU R6, [R1+0x3804] ;  /* 0x0038040001067983 */ /* 0x000ea80000300800 */
[----:B------:R-:W2:Y:S01]  /*1ff70*/  LDL.LU R7, [R1+0x3800] ;  /* 0x0038000001077983 */ /* 0x000ea20000300800 */
[----:B0-----:R-:W-:-:S02]  /*1ff80*/  MOV R12, R18 ;  /* 0x00000012000c7202 */ /* 0x001fc40000000f00 */
[----:B------:R-:W-:Y:S01]  /*1ff90*/  MOV R13, R19 ;  /* 0x00000013000d7202 */ /* 0x000fe20000000f00 */
[----:B------:R-:W-:Y:S04]  /*1ffa0*/  STL.64 [R1+0x37f8], R14 ;  /* 0x0037f80e01007387 */ /* 0x000fe80000100a00 */
[----:B------:R0:W-:Y:S04]  /*1ffb0*/  STL.64 [R1+0x37f0], R12 ;  /* 0x0037f00c01007387 */ /* 0x0001e80000100a00 */
[----:B------:R-:W1:Y:S04]  /*1ffc0*/  LDSM.16.MT88.4 R16, [R29+0x1080] ;  /* 0x001080001d10783b */ /* 0x000e680000004200 */
[----:B0-----:R-:W2:Y:S04]  /*1ffd0*/  LDL.LU R12, [R1+0xb0] ;  /* 0x0000b000010c7983 */ /* 0x001ea80000300800 */
[----:B------:R-:W2:Y:S01]  /*1ffe0*/  LDL.LU R13, [R1+0xb4] ;  /* 0x0000b400010d7983 */ /* 0x000ea20000300800 */
[----:B-----5:R-:W-:-:S02]  /*1fff0*/  MOV R14, R2 ;  /* 0x00000002000e7202 */ /* 0x020fc40000000f00 */
[----:B------:R-:W-:Y:S01]  /*20000*/  MOV R15, R0 ;  /* 0x00000000000f7202 */ /* 0x000fe20000000f00 */
[----:B------:R-:W-:Y:S06]  /*20010*/  STL [R1+0x3748], R29 ;  /* 0x0037481d01007387 */ /* 0x000fec0000100800 */
[-C--:B--2---:R-:W-:Y:S01]  /*20020*/  HMMA.16816.F32 R8, R8, R6.reuse, R12 ;  /* 0x000000060808723c */ /* 0x084fe2000000180c */
[----:B------:R-:W2:Y:S04]  /*20030*/  LDL.LU.64 R14, [R1+0x37f8] ;  /* 0x0037f800010e7983 */ /* 0x000ea80000300a00 */
[----:B------:R-:W2:Y:S11]  /*20040*/  LDL.LU.64 R12, [R1+0x37f0] ;  /* 0x0037f000010c7983 */ /* 0x000eb60000300a00 */
[----:B------:R-:W-:Y:S07]  /*20050*/  @!UPT UIADD3 URZ, URZ, URZ, URZ ;  /* 0x0000003f3f3ff290 */ /* 0x000fee000fffe03f */
[----:B------:R-:W-:Y:S04]  /*20060*/  STL.64 [R1+0xa0], R8 ;  /* 0x0000a00801007387 */ /* 0x000fe80000100a00 */
[----:B------:R0:W-:Y:S04]  /*20070*/  STL.64 [R1+0xa8], R10 ;  /* 0x0000a80a01007387 */ /* 0x0001e80000100a00 */
[----:B0-----:R-:W2:Y:S04]  /*20080*/  LDL.LU.64 R10, [R1+0x37e8] ;  /* 0x0037e800010a7983 */ /* 0x001ea80000300a00 */
[----:B------:R-:W2:Y:S02]  /*20090*/  LDL.LU.64 R8, [R1+0x37e0] ;  /* 0x0037e00001087983 */ /* 0x000ea40000300a00 */
[-C--:B--2---:R-:W-:Y:S02]  /*200a0*/  HMMA.16816.F32 R8, R8, R6.reuse, R12 ;  /* 0x000000060808723c */ /* 0x084fe4000000180c */
[----:B------:R-:W2:Y:S04]  /*200b0*/  LDL.LU.64 R14, [R1+0x37d8] ;  /* 0x0037d800010e7983 */ /* 0x000ea80000300a00 */
[----:B------:R-:W2:Y:S11]  /*200c0*/  LDL.LU.64 R12, [R1+0x37d0] ;  /* 0x0037d000010c7983 */ /* 0x000eb60000300a00 */
[----:B------:R-:W-:Y:S06]  /*200d0*/  @!UPT UIADD3 URZ, URZ, URZ, URZ ;  /* 0x0000003f3f3ff290 */ /* 0x000fec000fffe03f */
        /* <DEDUP_REMOVED lines=20> */
[----:B--2---:R-:W-:Y:S02]  /*20220*/  HMMA.16816.F32 R8, R8, R6, R12 ;  /* 0x000000060808723c */ /* 0x004fe4000000180c */
[----:B------:R-:W2:Y:S04]  /*20230*/  LDL.LU.64 R14, [R1+0x3778] ;  /* 0x00377800010e7983 */ /* 0x000ea80000300a00 */
[----:B------:R-:W2:Y:S11]  /*20240*/  LDL.LU.64 R12, [R1+0x3770] ;  /* 0x00377000010c7983 */ /* 0x000eb60000300a00 */
[----:B------:R-:W-:Y:S06]  /*20250*/  @!UPT UIADD3 URZ, URZ, URZ, URZ ;  /* 0x0000003f3f3ff290 */ /* 0x000fec000fffe03f */
[----:B------:R-:W-:Y:S01]  /*20260*/  STL.64 [R1+0x60], R8 ;  /* 0x0000600801007387 */ /* 0x000fe20000100a00 */
[----:B------:R-:W-:-:S03]  /*20270*/  IMAD.MOV.U32 R29, RZ, RZ, R11 ;  /* 0x000000ffff1d7224 */ /* 0x000fc600078e000b */
[----:B------:R0:W-:Y:S04]  /*20280*/  STL [R1+0x68], R10 ;  /* 0x0000680a01007387 */ /* 0x0001e80000100800 */
[----:B0-----:R-:W2:Y:S04]  /*20290*/  LDL.LU.64 R10, [R1+0x3768] ;  /* 0x00376800010a7983 */ /* 0x001ea80000300a00 */
[----:B------:R-:W2:Y:S01]  /*202a0*/  LDL.LU.64 R8, [R1+0x3760] ;  /* 0x0037600001087983 */ /* 0x000ea20000300a00 */
[-C--:B------:R-:W-:Y:S08]  /*202b0*/  HMMA.16816.F32 R20, R20, R4.reuse, RZ ;  /* 0x000000041414723c */ /* 0x080ff000000018ff */
[----:B------:R-:W-:Y:S01]  /*202c0*/  HMMA.16816.F32 R24, R24, R4, RZ ;  /* 0x000000041818723c */ /* 0x000fe200000018ff */
[----:B------:R-:W3:Y:S07]  /*202d0*/  LDL R4, [R1+0xc8c] ;  /* 0x000c8c0001047983 */ /* 0x000eee0000100800 */
[-C--:B--2---:R-:W-:Y:S01]  /*202e0*/  HMMA.16816.F32 R8, R12, R6.reuse, R8 ;  /* 0x000000060c08723c */ /* 0x084fe20000001808 */
[----:B------:R-:W2:Y:S04]  /*202f0*/  LDL.LU.64 R14, [R1+0x3758] ;  /* 0x00375800010e7983 */ /* 0x000ea80000300a00 */
[----:B------:R-:W2:Y:S11]  /*20300*/  LDL.LU.64 R12, [R1+0x3750] ;  /* 0x00375000010c7983 */ /* 0x000eb60000300a00 */
[----:B------:R-:W-:Y:S07]  /*20310*/  @!UPT UIADD3 URZ, URZ, URZ, URZ ;  /* 0x0000003f3f3ff290 */ /* 0x000fee000fffe03f */
[----:B------:R2:W-:Y:S01]  /*20320*/  STL [R1+0x50], R8 ;  /* 0x0000500801007387 */ /* 0x0005e20000100800 */
[----:B------:R-:W-:Y:S02]  /*20330*/  MOV R5, R9 ;  /* 0x0000000900057202 */ /* 0x000fe40000000f00 */
[----:B------:R-:W-:Y:S02]  /*20340*/  MOV R2, R10 ;  /* 0x0000000a00027202 */ /* 0x000fe40000000f00 */
[----:B------:R-:W-:Y:S02]  /*20350*/  MOV R0, R11 ;  /* 0x0000000b00007202 */ /* 0x000fe40000000f00 */
[-C--:B--2---:R-:W-:Y:S01]  /*20360*/  HMMA.16816.F32 R8, R12, R6.reuse, R20 ;  /* 0x000000060c08723c */ /* 0x084fe20000001814 */
[----:B------:R-:W2:Y:S04]  /*20370*/  LDL R22, [R1+0xa38] ;  /* 0x000a380001167983 */ /* 0x000ea80000100800 */
[----:B------:R-:W0:Y:S11]  /*20380*/  LDSM.16.MT88.4 R12, [R3+0x2000] ;  /* 0x00200000030c783b */ /* 0x000e360000004200 */
[----:B------:R-:W-:Y:S07]  /*20390*/  @!UPT UIADD3 URZ, URZ, URZ, URZ ;  /* 0x0000003f3f3ff290 */ /* 0x000fee000fffe03f */
[----:B------:R-:W-:Y:S04]  /*203a0*/  STL.64 [R1+0x40], R8 ;  /* 0x0000400801007387 */ /* 0x000fe80000100a00 */
[----:B------:R1:W-:Y:S02]  /*203b0*/  STL.64 [R1+0x48], R10 ;  /* 0x0000480a01007387 */ /* 0x0003e40000100a00 */
[----:B-1----:R-:W-:Y:S01]  /*203c0*/  HMMA.16816.F32 R8, R16, R6, R24 ;  /* 0x000000061008723c */ /* 0x002fe20000001818 */
[----:B------:R-:W-:Y:S02]  /*203d0*/  IMAD.MOV.U32 R23, RZ, RZ, R5 ;  /* 0x000000ffff177224 */ /* 0x000fe400078e0005 */
[----:B---3--:R-:W1:Y:S04]  /*203e0*/  LDSM.16.M88.4 R4, [R4+0x20000] ;  /* 0x020000000404783b */ /* 0x008e680000000200 */
[----:B0-----:R-:W-:Y:S01]  /*203f0*/  MOV R19, R12 ;  /* 0x0000000c00137202 */ /* 0x001fe20000000f00 */
[----:B------:R-:W-:Y:S01]  /*20400*/  IMAD.MOV.U32 R16, RZ, RZ, R15 ;  /* 0x000000ffff107224 */ /* 0x000fe200078e000f */
[----:B------:R-:W-:-:S02]  /*20410*/  MOV R18, R13 ;  /* 0x0000000d00127202 */ /* 0x000fc40000000f00 */
[----:B------:R-:W-:Y:S11]  /*20420*/  MOV R17, R14 ;  /* 0x0000000e00117202 */ /* 0x000ff60000000f00 */
[----:B------:R-:W-:Y:S01]  /*20430*/  @!UPT UIADD3 URZ, URZ, URZ, URZ ;  /* 0x0000003f3f3ff290 */ /* 0x000fe2000fffe03f */
[----:B------:R-:W-:Y:S04]  /*20440*/  STL [R1+0x36a4], R11 ;  /* 0x0036a40b01007387 */ /* 0x000fe80000100800 */
[----:B------:R-:W-:Y:S04]  /*20450*/  STL [R1+0x3700], R10 ;  /* 0x0037000a01007387 */ /* 0x000fe80000100800 */
[----:B------:R-:W-:Y:S04]  /*20460*/  STL.64 [R1+0x36f8], R8 ;  /* 0x0036f80801007387 */ /* 0x000fe80000100a00 */
[----:B------:R-:W0:Y:S04]  /*20470*/  LDSM.16.MT88.4 R8, [R3+0x2080] ;  /* 0x002080000308783b */ /* 0x000e280000004200 */
[----:B-1----:R-:W-:Y:S04]  /*20480*/  STL [R1+0x3664], R6 ;  /* 0x0036640601007387 */ /* 0x002fe80000100800 */
[----:B------:R1:W-:Y:S04]  /*20490*/  STL [R1+0x3660], R7 ;  /* 0x0036600701007387 */ /* 0x0003e80000100800 */
[----:B------:R-:W-:Y:S01]  /*204a0*/  STL [R1+0x36a0], R3 ;  /* 0x0036a00301007387 */ /* 0x000fe20000100800 */
[----:B0-----:R-:W-:-:S02]  /*204b0*/  MOV R21, R8 ;  /* 0x0000000800157202 */ /* 0x001fc40000000f00 */
[----:B------:R-:W-:Y:S02]  /*204c0*/  MOV R20, R9 ;  /* 0x0000000900147202 */ /* 0x000fe40000000f00 */
[----:B-1----:R-:W-:Y:S01]  /*204d0*/  MOV R7, R10 ;  /* 0x0000000a00077202 */ /* 0x002fe20000000f00 */
[----:B------:R-:W-:Y:S01]  /*204e0*/  IMAD.MOV.U32 R6, RZ, RZ, R11 ;  /* 0x000000ffff067224 */ /* 0x000fe200078e000b */
[----:B--2---:R-:W0:Y:S02]  /*204f0*/  LDSM.16.MT88.4 R12, [R22+0x2000] ;  /* 0x00200000160c783b */ /* 0x004e240000004200 */
[----:B0-----:R-:W-:Y:S01]  /*20500*/  MOV R10, R12 ;  /* 0x0000000c000a7202 */ /* 0x001fe20000000f00 */
[----:B------:R-:W-:Y:S01]  /*20510*/  IMAD.MOV.U32 R3, RZ, RZ, R15 ;  /* 0x000000ffff037224 */ /* 0x000fe200078e000f */
[----:B------:R-:W-:Y:S02]  /*20520*/  MOV R9, R13 ;  /* 0x0000000d00097202 */ /* 0x000fe40000000f00 */
[----:B------:R-:W-:-:S02]  /*20530*/  MOV R8, R14 ;  /* 0x0000000e00087202 */ /* 0x000fc40000000f00 */
[----:B------:R-:W0:Y:S02]  /*20540*/  LDSM.16.MT88.4 R12, [R22+0x2080] ;  /* 0x00208000160c783b */ /* 0x000e240000004200 */
[----:B0-----:R-:W-:Y:S01]  /*20550*/  MOV R25, R12 ;  /* 0x0000000c00197202 */ /* 0x001fe20000000f00 */
[----:B------:R-:W-:Y:S01]  /*20560*/  IMAD.MOV.U32 R11, RZ, RZ, R15 ;  /* 0x000000ffff0b7224 */ /* 0x000fe200078e000f */
[----:B------:R-:W-:Y:S02]  /*20570*/  MOV R24, R13 ;  /* 0x0000000d00187202 */ /* 0x000fe40000000f00 */
[----:B------:R-:W-:Y:S02]  /*20580*/  MOV R22, R14 ;  /* 0x0000000e00167202 */ /* 0x000fe40000000f00 */
[----:B------:R-:W0:Y:S04]  /*20590*/  LDSM.16.MT88.4 R12, [R28+0x2000] ;  /* 0x002000001c0c783b */ /* 0x000e280000004200 */
[----:B0-----:R0:W-:Y:S04]  /*205a0*/  STL.64 [R1+0x36d0], R14 ;  /* 0x0036d00e01007387 */ /* 0x0011e80000100a00 */
[----:B------:R1:W-:Y:S01]  /*205b0*/  STL.64 [R1+0x36c8], R12 ;  /* 0x0036c80c01007387 */ /* 0x0003e20000100a00 */
[----:B0-----:R-:W-:Y:S01]  /*205c0*/  MOV R14, R22 ;  /* 0x00000016000e7202 */ /* 0x001fe20000000f00 */
[----:B------:R-:W-:Y:S01]  /*205d0*/  IMAD.MOV.U32 R15, RZ, RZ, R11 ;  /* 0x000000ffff0f7224 */ /* 0x000fe200078e000b */
[----:B-1----:R-:W-:-:S02]  /*205e0*/  MOV R12, R25 ;  /* 0x00000019000c7202 */ /* 0x002fc40000000f00 */
[----:B------:R-:W-:Y:S02]  /*205f0*/  MOV R13, R24 ;  /* 0x00000018000d7202 */ /* 0x000fe40000000f00 */
[----:B------:R0:W-:Y:S04]  /*20600*/  STL.64 [R1+0x36f0], R14 ;  /* 0x0036f00e01007387 */ /* 0x0001e80000100a00 */
[----:B------:R1:W-:Y:S01]  /*20610*/  STL.64 [R1+0x36e8], R12 ;  /* 0x0036e80c01007387 */ /* 0x0003e20000100a00 */
[----:B0-----:R-:W-:Y:S01]  /*20620*/  MOV R14, R8 ;  /* 0x00000008000e7202 */ /* 0x001fe20000000f00 */
[----:B------:R-:W-:Y:S01]  /*20630*/  IMAD.MOV.U32 R15, RZ, RZ, R3 ;  /* 0x000000ffff0f7224 */ /* 0x000fe200078e0003 */
[----:B-1----:R-:W-:Y:S02]  /*20640*/  MOV R12, R10 ;  /* 0x0000000a000c7202 */ /* 0x002fe40000000f00 */
[----:B------:R-:W-:-:S02]  /*20650*/  MOV R13, R9 ;  /* 0x00000009000d7202 */ /* 0x000fc40000000f00 */
[----:B------:R0:W-:Y:S04]  /*20660*/  STL.64 [R1+0x3710], R14 ;  /* 0x0037100e01007387 */ /* 0x0001e80000100a00 */
[----:B------:R1:W-:Y:S04]  /*20670*/  STL.64 [R1+0x3708], R12 ;  /* 0x0037080c01007387 */ /* 0x0003e80000100a00 */
[----:B------:R-:W2:Y:S04]  /*20680*/  LDL.LU R8, [R1+0x80] ;  /* 0x0000800001087983 */ /* 0x000ea80000300800 */
[----:B------:R-:W2:Y:S04]  /*20690*/  LDL.LU R9, [R1+0x84] ;  /* 0x0000840001097983 */ /* 0x000ea80000300800 */
[----:B------:R-:W3:Y:S04]  /*206a0*/  LDL.LU R10, [R1+0x88] ;  /* 0x00008800010a7983 */ /* 0x000ee80000300800 */
[----:B------:R-:W3:Y:S01]  /*206b0*/  LDL.LU R11, [R1+0x8c] ;  /* 0x00008c00010b7983 */ /* 0x000ee20000300800 */
[----:B0-----:R-:W-:Y:S01]  /*206c0*/  MOV R14, R7 ;  /* 0x00000007000e7202 */ /* 0x001fe20000000f00 */
[----:B------:R-:W-:Y:S01]  /*206d0*/  IMAD.MOV.U32 R15, RZ, RZ, R6 ;  /* 0x000000ffff0f7224 */ /* 0x000fe200078e0006 */
[----:B-1----:R-:W-:-:S02]  /*206e0*/  MOV R12, R21 ;  /* 0x00000015000c7202 */ /* 0x002fc40000000f00 */
[----:B------:R-:W-:Y:S01]  /*206f0*/  MOV R13, R20 ;  /* 0x00000014000d7202 */ /* 0x000fe20000000f00 */
[----:B---3--:R-:W-:Y:S04]  /*20700*/  STL.64 [R1+0x3720], R10 ;  /* 0x0037200a01007387 */ /* 0x008fe80000100a00 */
[----:B--2---:R0:W-:Y:S04]  /*20710*/  STL.64 [R1+0x3718], R8 ;  /* 0x0037180801007387 */ /* 0x0041e80000100a00 */
[----:B------:R-:W-:Y:S04]  /*20720*/  STL.64 [R1+0x3730], R14 ;  /* 0x0037300e01007387 */ /* 0x000fe80000100a00 */
[----:B------:R1:W-:Y:S04]  /*20730*/  STL.64 [R1+0x3728], R12 ;  /* 0x0037280c01007387 */ /* 0x0003e80000100a00 */
[----:B0-----:R-:W2:Y:S04]  /*20740*/  LDL.LU R8, [R1+0x90] ;  /* 0x0000900001087983 */ /* 0x001ea80000300800 */
[----:B------:R-:W2:Y:S04]  /*20750*/  LDL.LU R9, [R1+0x94] ;  /* 0x0000940001097983 */ /* 0x000ea80000300800 */
[----:B------:R-:W3:Y:S04]  /*20760*/  LDL.LU R10, [R1+0x98] ;  /* 0x00009800010a7983 */ /* 0x000ee80000300800 */
[----:B------:R-:W3:Y:S01]  /*20770*/  LDL.LU R11, [R1+0x9c] ;  /* 0x00009c00010b7983 */ /* 0x000ee20000300800 */
[----:B-1----:R-:W-:Y:S01]  /*20780*/  MOV R12, R19 ;  /* 0x00000013000c7202 */ /* 0x002fe20000000f00 */
[----:B------:R-:W-:Y:S01]  /*20790*/  IMAD.MOV.U32 R14, RZ, RZ, R17 ;  /* 0x000000ffff0e7224 */ /* 0x000fe200078e0011 */
[----:B------:R-:W-:-:S02]  /*207a0*/  MOV R13, R18 ;  /* 0x00000012000d7202 */ /* 0x000fc40000000f00 */
[----:B------:R-:W-:Y:S02]  /*207b0*/  MOV R15, R16 ;  /* 0x00000010000f7202 */ /* 0x000fe40000000f00 */
[----:B------:R-:W0:Y:S04]  /*207c0*/  LDSM.16.MT88.4 R16, [R28+0x2080] ;  /* 0x002080001c10783b */ /* 0x000e280000004200 */
[----:B---3--:R-:W-:Y:S04]  /*207d0*/  STL.64 [R1+0x3740], R10 ;  /* 0x0037400a01007387 */ /* 0x008fe80000100a00 */
[----:B--2---:R1:W-:Y:S04]  /*207e0*/  STL.64 [R1+0x3738], R8 ;  /* 0x0037380801007387 */ /* 0x0043e80000100a00 */
[----:B-1----:R-:W2:Y:S04]  /*207f0*/  LDL.LU R8, [R1+0xa0] ;  /* 0x0000a00001087983 */ /* 0x002ea80000300800 */
[----:B------:R-:W2:Y:S04]  /*20800*/  LDL.LU R9, [R1+0xa4] ;  /* 0x0000a40001097983 */ /* 0x000ea80000300800 */
[----:B------:R-:W2:Y:S04]  /*20810*/  LDL.LU R10, [R1+0xa8] ;  /* 0x0000a800010a7983 */ /* 0x000ea80000300800 */
[----:B------:R-:W2:Y:S04]  /*20820*/  LDL.LU R11, [R1+0xac] ;  /* 0x0000ac00010b7983 */ /* 0x000ea80000300800 */
[----:B0-----:R0:W-:Y:S04]  /*20830*/  STL.64 [R1+0x36c0], R18 ;  /* 0x0036c01201007387 */ /* 0x0011e80000100a00 */
[----:B------:R1:W-:Y:S01]  /*20840*/  STL.64 [R1+0x36b8], R16 ;  /* 0x0036b81001007387 */ /* 0x0003e20000100a00 */
[----:B0-----:R-:W-:-:S03]  /*20850*/  MOV R19, R29 ;  /* 0x0000001d00137202 */ /* 0x001fc60000000f00 */
[----:B-1----:R-:W3:Y:S04]  /*20860*/  LDL.LU R16, [R1+0x60] ;  /* 0x0000600001107983 */ /* 0x002ee80000300800 */
[----:B------:R-:W3:Y:S04]  /*20870*/  LDL.LU R17, [R1+0x64] ;  /* 0x0000640001117983 */ /* 0x000ee80000300800 */
[----:B------:R-:W4:Y:S04]  /*20880*/  LDL.LU R18, [R1+0x68] ;  /* 0x0000680001127983 */ /* 0x000f280000300800 */
[----:B------:R-:W5:Y:S01]  /*20890*/  LDL.LU R29, [R1+0x3748] ;  /* 0x00374800011d7983 */ /* 0x000f620000300800 */
[----:B------:R-:W-:Y:S01]  /*208a0*/  MOV R27, R23 ;  /* 0x00000017001b7202 */ /* 0x000fe20000000f00 */
[----:B--2---:R-:W-:Y:S02]  /*208b0*/  HMMA.16816.F32 R12, R12, R4, R8 ;  /* 0x000000040c0c723c */ /* 0x004fe40000001808 */
[----:B-----5:R-:W0:Y:S04]  /*208c0*/  LDSM.16.MT88.4 R20, [R29+0x2000] ;  /* 0x002000001d14783b */ /* 0x020e280000004200 */
[----:B----4-:R-:W-:Y:S04]  /*208d0*/  STL.64 [R1+0x36e0], R18 ;  /* 0x0036e01201007387 */ /* 0x010fe80000100a00 */
[----:B---3--:R1:W-:Y:S04]  /*208e0*/  STL.64 [R1+0x36d8], R16 ;  /* 0x0036d81001007387 */ /* 0x0083e80000100a00 */
[----:B-1----:R-:W2:Y:S04]  /*208f0*/  LDL.LU R16, [R1+0x70] ;  /* 0x0000700001107983 */ /* 0x002ea80000300800 */
[----:B------:R-:W2:Y:S04]  /*20900*/  LDL.LU R17, [R1+0x74] ;  /* 0x0000740001117983 */ /* 0x000ea80000300800 */
[----:B------:R-:W2:Y:S04]  /*20910*/  LDL.LU R18, [R1+0x78] ;  /* 0x0000780001127983 */ /* 0x000ea80000300800 */
[----:B------:R-:W2:Y:S04]  /*20920*/  LDL.LU R19, [R1+0x7c] ;  /* 0x00007c0001137983 */ /* 0x000ea80000300800 */
[----:B------:R-:W-:Y:S04]  /*20930*/  STL [R1+0x3674], R28 ;  /* 0x0036741c01007387 */ /* 0x000fe80000100800 */
[----:B0-----:R0:W-:Y:S04]  /*20940*/  STL.64 [R1+0x36b0], R22 ;  /* 0x0036b01601007387 */ /* 0x0011e80000100a00 */
[----:B------:R1:W-:Y:S01]  /*20950*/  STL.64 [R1+0x36a8], R20 ;  /* 0x0036a81401007387 */ /* 0x0003e20000100a00 */
[----:B------:R-:W-:Y:S01]  /*20960*/  MOV R7, R12 ;  /* 0x0000000c00077202 */ /* 0x000fe20000000f00 */
[----:B0-----:R-:W-:Y:S01]  /*20970*/  IMAD.MOV.U32 R22, RZ, RZ, R2 ;  /* 0x000000ffff167224 */ /* 0x001fe200078e0002 */
[----:B------:R-:W-:Y:S01]  /*20980*/  MOV R23, R0 ;  /* 0x0000000000177202 */ /* 0x000fe20000000f00 */
[----:B-1----:R-:W3:Y:S01]  /*20990*/  LDL.LU R20, [R1+0x50] ;  /* 0x0000500001147983 */ /* 0x002ee20000300800 */
[----:B------:R-:W-:-:S03]  /*209a0*/  MOV R2, R14 ;  /* 0x0000000e00027202 */ /* 0x000fc60000000f00 */
[----:B------:R-:W-:Y:S01]  /*209b0*/  STL [R1+0x3668], R29 ;  /* 0x0036681d01007387 */ /* 0x000fe20000100800 */
[----:B------:R-:W-:-:S03]  /*209c0*/  IMAD.MOV.U32 R0, RZ, RZ, R15 ;  /* 0x000000ffff007224 */ /* 0x000fc600078e000f */
[----:B------:R-:W4:Y:S04]  /*209d0*/  LDL.LU.64 R10, [R1+0x3740] ;  /* 0x00374000010a7983 */ /* 0x000f280000300a00 */
[----:B------:R-:W4:Y:S04]  /*209e0*/  LDL.LU.64 R8, [R1+0x3738] ;  /* 0x0037380001087983 */ /* 0x000f280000300a00 */
[----:B------:R0:W-:Y:S04]  /*209f0*/  STL [R1+0xa4], R13 ;  /* 0x0000a40d01007387 */ /* 0x0001e80000100800 */
[----:B------:R-:W4:Y:S04]  /*20a00*/  LDL.LU.64 R14, [R1+0x3730] ;  /* 0x00373000010e7983 */ /* 0x000f280000300a00 */
[----:B0-----:R-:W4:Y:S01]  /*20a10*/  LDL.LU.64 R12, [R1+0x3728] ;  /* 0x00372800010c7983 */ /* 0x001f220000300a00 */
[----:B------:R-:W-:-:S03]  /*20a20*/  MOV R21, R27 ;  /* 0x0000001b00157202 */ /* 0x000fc60000000f00 */
[----:B------:R-:W-:Y:S04]  /*20a30*/  STL [R1+0x3678], R0 ;  /* 0x0036780001007387 */ /* 0x000fe80000100800 */
[----:B------:R-:W-:Y:S04]  /*20a40*/  STL [R1+0x3670], R2 ;  /* 0x0036700201007387 */ /* 0x000fe80000100800 */
[----:B------:R-:W-:Y:S04]  /*20a50*/  STL [R1+0x366c], R7 ;  /* 0x00366c0701007387 */ /* 0x000fe80000100800 */
[----:B------:R0:W1:Y:S01]  /*20a60*/  LDSM.16.MT88.4 R24, [R29+0x2080] ;  /* 0x002080001d18783b */ /* 0x0000620000004200 */
[-C--:B----4-:R-:W-:Y:S03]  /*20a70*/  HMMA.16816.F32 R12, R12, R4.reuse, R8 ;  /* 0x000000040c0c723c */ /* 0x090fe60000001808 */
[----:B------:R-:W4:Y:S04]  /*20a80*/  LDL.LU.64 R10, [R1+0x3720] ;  /* 0x00372000010a7983 */ /* 0x000f280000300a00 */
[----:B------:R-:W4:Y:S11]  /*20a90*/  LDL.LU.64 R8, [R1+0x3718] ;  /* 0x0037180001087983 */ /* 0x000f360000300a00 */
[----:B------:R-:W-:Y:S05]  /*20aa0*/  @!UPT UIADD3 URZ, URZ, URZ, URZ ;  /* 0x0000003f3f3ff290 */ /* 0x000fea000fffe03f */
[----:B------:R5:W-:Y:S01]  /*20ab0*/  STL.64 [R1+0x90], R12 ;  /* 0x0000900c01007387 */ /* 0x000be20000100a00 */
[----:B0-----:R-:W-:Y:S02]  /*20ac0*/  MOV R29, R14 ;  /* 0x0000000e001d7202 */ /* 0x001fe40000000f00 */
[----:B------:R-:W-:Y:S02]  /*20ad0*/  MOV R6, R15 ;  /* 0x0000000f00067202 */ /* 0x000fe40000000f00 */
[----:B------:R-:W4:Y:S04]  /*20ae0*/  LDL.LU.64 R14, [R1+0x3710] ;  /* 0x00371000010e7983 */ /* 0x000f280000300a00 */
[----:B-----5:R-:W4:Y:S04]  /*20af0*/  LDL.LU.64 R12, [R1+0x3708] ;  /* 0x00370800010c7983 */ /* 0x020f280000300a00 */
[----:B------:R-:W-:Y:S04]  /*20b00*/  STL [R1+0x3680], R6 ;  /* 0x0036800601007387 */ /* 0x000fe80000100800 */
[----:B------:R-:W-:Y:S01]  /*20b10*/  STL [R1+0x367c], R29 ;  /* 0x00367c1d01007387 */ /* 0x000fe20000100800 */
[-C--:B----4-:R-:W-:Y:S03]  /*20b20*/  HMMA.16816.F32 R12, R12, R4.reuse, R8 ;  /* 0x000000040c0c723c */ /* 0x090fe60000001808 */
[----:B------:R-:W1:Y:S04]  /*20b30*/  LDL.LU R10, [R1+0x3700] ;  /* 0x00370000010a7983 */ /* 0x000e680000300800 */
[----:B------:R-:W1:Y:S11]  /*20b40*/  LDL.LU.64 R8, [R1+0x36f8] ;  /* 0x0036f80001087983 */ /* 0x000e760000300a00 */
[----:B------:R-:W-:Y:S05]  /*20b50*/  @!UPT UIADD3 URZ, URZ, URZ, URZ ;  /* 0x0000003f3f3ff290 */ /* 0x000fea000fffe03f */
[----:B------:R0:W-:Y:S01]  /*20b60*/  STL [R1+0x88], R14 ;  /* 0x0000880e01007387 */ /* 0x0001e20000100800 */
[----:B------:R-:W-:Y:S01]  /*20b70*/  MOV R11, R15 ;  /* 0x0000000f000b7202 */ /* 0x000fe20000000f00 */
[----:B------:R-:W-:Y:S01]  /*20b80*/  IMAD.MOV.U32 R2, RZ, RZ, R12 ;  /* 0x000000ffff027224 */ /* 0x000fe200078e000c */
[----:B------:R-:W-:Y:S01]  /*20b90*/  MOV R7, R13 ;  /* 0x0000000d00077202 */ /* 0x000fe20000000f00 */
[----:B0-----:R-:W2:Y:S04]  /*20ba0*/  LDL.LU.64 R14, [R1+0x36f0] ;  /* 0x0036f000010e7983 */ /* 0x001ea80000300a00 */
[----:B------:R-:W2:Y:S04]  /*20bb0*/  LDL.LU.64 R12, [R1+0x36e8] ;  /* 0x0036e800010c7983 */ /* 0x000ea80000300a00 */
[----:B------:R-:W-:Y:S04]  /*20bc0*/  STL [R1+0x3688], R7 ;  /* 0x0036880701007387 */ /* 0x000fe80000100800 */
[----:B------:R-:W-:Y:S01]  /*20bd0*/  STL [R1+0x3684], R2 ;  /* 0x0036840201007387 */ /* 0x000fe20000100800 */
[-C--:B--2---:R-:W-:Y:S03]  /*20be0*/  HMMA.16816.F32 R12, R12, R4.reuse, R16 ;  /* 0x000000040c0c723c */ /* 0x084fe60000001810 */
[----:B------:R-:W2:Y:S04]  /*20bf0*/  LDL.LU.64 R18, [R1+0x36e0] ;  /* 0x0036e00001127983 */ /* 0x000ea80000300a00 */
[----:B------:R-:W2:Y:S11]  /*20c00*/  LDL.LU.64 R16, [R1+0x36d8] ;  /* 0x0036d80001107983 */ /* 0x000eb60000300a00 */
[----:B------:R-:W-:Y:S05]  /*20c10*/  @!UPT UIADD3 URZ, URZ, URZ, URZ ;  /* 0x0000003f3f3ff290 */ /* 0x000fea000fffe03f */
[----:B------:R0:W-:Y:S01]  /*20c20*/  STL [R1+0x70], R12 ;  /* 0x0000700c01007387 */ /* 0x0001e20000100800 */
[----:B------:R-:W-:Y:S01]  /*20c30*/  MOV R29, R14 ;  /* 0x0000000e001d7202 */ /* 0x000fe20000000f00 */
[----:B------:R-:W-:Y:S01]  /*20c40*/  IMAD.MOV.U32 R0, RZ, RZ, R15 ;  /* 0x000000ffff007224 */ /* 0x000fe200078e000f */
[----:B------:R-:W-:Y:S01]  /*20c50*/  MOV R3, R13 ;  /* 0x0000000d00037202 */ /* 0x000fe20000000f00 */
[----:B------:R-:W2:Y:S04]  /*20c60*/  LDL.LU.64 R14, [R1+0x36d0] ;  /* 0x0036d000010e7983 */ /* 0x000ea80000300a00 */
[----:B0-----:R-:W2:Y:S04]  /*20c70*/  LDL.LU.64 R12, [R1+0x36c8] ;  /* 0x0036c800010c7983 */ /* 0x001ea80000300a00 */
[----:B------:R-:W4:Y:S01]  /*20c80*/  LDL R28, [R1+0xa38] ;  /* 0x000a3800011c7983 */ /* 0x000f220000100800 */
[-C--:B--2---:R-:W-:Y:S03]  /*20c90*/  HMMA.16816.F32 R12, R12, R4.reuse, R16 ;  /* 0x000000040c0c723c */ /* 0x084fe60000001810 */
[----:B------:R-:W3:Y:S04]  /*20ca0*/  LDL.LU.64 R18, [R1+0x36c0] ;  /* 0x0036c00001127983 */ /* 0x000ee80000300a00 */
[----:B------:R-:W3:Y:S11]  /*20cb0*/  LDL.LU.64 R16, [R1+0x36b8] ;  /* 0x0036b80001107983 */ /* 0x000ef60000300a00 */
[----:B------:R-:W-:Y:S05]  /*20cc0*/  @!UPT UIADD3 URZ, URZ, URZ, URZ ;  /* 0x0000003f3f3ff290 */ /* 0x000fea000fffe03f */
[----:B------:R0:W-:Y:S01]  /*20cd0*/  STL [R1+0x60], R12 ;  /* 0x0000600c01007387 */ /* 0x0001e20000100800 */
[----:B------:R-:W-:Y:S02]  /*20ce0*/  MOV R7, R13 ;  /* 0x0000000d00077202 */ /* 0x000fe40000000f00 */
[----:B------:R-:W-:Y:S02]  /*20cf0*/  MOV R2, R14 ;  /* 0x0000000e00027202 */ /* 0x000fe40000000f00 */
[----:B------:R-:W-:Y:S01]  /*20d00*/  MOV R6, R15 ;  /* 0x0000000f00067202 */ /* 0x000fe20000000f00 */
[----:B0-----:R-:W2:Y:S04]  /*20d10*/  LDL.LU R12, [R1+0x40] ;  /* 0x00004000010c7983 */ /* 0x001ea80000300800 */
[----:B------:R-:W2:Y:S04]  /*20d20*/  LDL.LU R13, [R1+0x44] ;  /* 0x00004400010d7983 */ /* 0x000ea80000300800 */
[----:B------:R-:W2:Y:S04]  /*20d30*/  LDL.LU R14, [R1+0x48] ;  /* 0x00004800010e7983 */ /* 0x000ea80000300800 */
[----:B------:R-:W2:Y:S01]  /*20d40*/  LDL.LU R15, [R1+0x4c] ;  /* 0x00004c00010f7983 */ /* 0x000ea20000300800 */
[----:B---3--:R-:W-:Y:S03]  /*20d50*/  HMMA.16816.F32 R16, R16, R4, R20 ;  /* 0x000000041010723c */ /* 0x008fe60000001814 */
[----:B------:R-:W2:Y:S04]  /*20d60*/  LDL.LU.64 R22, [R1+0x36b0] ;  /* 0x0036b00001167983 */ /* 0x000ea80000300a00 */
[----:B------:R-:W2:Y:S11]  /*20d70*/  LDL.LU.64 R20, [R1+0x36a8] ;  /* 0x0036a80001147983 */ /* 0x000eb60000300a00 */
[----:B------:R-:W-:Y:S05]  /*20d80*/  @!UPT UIADD3 URZ, URZ, URZ, URZ ;  /* 0x0000003f3f3ff290 */ /* 0x000fea000fffe03f */
[----:B------:R-:W-:Y:S04]  /*20d90*/  STL.64 [R1+0x50], R16 ;  /* 0x0000501001007387 */ /* 0x000fe80000100a00 */
[----:B------:R0:W-:Y:S02]  /*20da0*/  STL.64 [R1+0x58], R18 ;  /* 0x0000581201007387 */ /* 0x0001e40000100a00 */
[----:B0-----:R-:W-:Y:S02]  /*20db0*/  IMAD.MOV.U32 R19, RZ, RZ, R11 ;  /* 0x000000ffff137224 */ /* 0x001fe400078e000b */
[----:B------:R-:W1:Y:S01]  /*20dc0*/  LDL.LU R11, [R1+0x36a4] ;  /* 0x0036a400010b7983 */ /* 0x000e620000300800 */
[----:B------:R-:W-:-:S03]  /*20dd0*/  MOV R17, R3 ;  /* 0x0000000300117202 */ /* 0x000fc60000000f00 */
[----:B------:R-:W3:Y:S04]  /*20de0*/  LDL.LU R18, [R1+0x88] ;  /* 0x0000880001127983 */ /* 0x000ee80000300800 */
[----:B------:R-:W5:Y:S04]  /*20df0*/  LDL.LU R16, [R1+0x70] ;  /* 0x0000700001107983 */ /* 0x000f680000300800 */
[----:B------:R-:W3:Y:S01]  /*20e00*/  LDL.LU R3, [R1+0x36a0] ;  /* 0x0036a00001037983 */ /* 0x000ee20000300800 */
[-C--:B--2---:R-:W-:Y:S08]  /*20e10*/  HMMA.16816.F32 R20, R20, R4.reuse, R12 ;  /* 0x000000041414723c */ /* 0x084ff0000000180c */
[----:B-1----:R-:W-:Y:S11]  /*20e20*/  HMMA.16816.F32 R8, R24, R4, R8 ;  /* 0x000000041808723c */ /* 0x002ff60000001808 */
[----:B------:R-:W-:Y:S05]  /*20e30*/  @!UPT UIADD3 URZ, URZ, URZ, URZ ;  /* 0x0000003f3f3ff290 */ /* 0x000fea000fffe03f */
[----:B------:R-:W-:Y:S01]  /*20e40*/  MOV R15, R22 ;  /* 0x00000016000f7202 */ /* 0x000fe20000000f00 */
[----:B------:R-:W-:Y:S01]  /*20e50*/  IMAD.MOV.U32 R13, RZ, RZ, R20 ;  /* 0x000000ffff0d7224 */ /* 0x000fe200078e0014 */
[----:B------:R-:W-:Y:S02]  /*20e60*/  MOV R14, R23 ;  /* 0x00000017000e7202 */ /* 0x000fe40000000f00 */
[----:B------:R-:W-:Y:S02]  /*20e70*/  MOV R12, R21 ;  /* 0x00000015000c7202 */ /* 0x000fe40000000f00 */
[----:B---3--:R-:W0:Y:S04]  /*20e80*/  LDSM.16.MT88.4 R20, [R3+0x3000] ;  /* 0x003000000314783b */ /* 0x008e280000004200 */
[----:B------:R1:W-:Y:S04]  /*20e90*/  STL.64 [R1+0x35b0], R10 ;  /* 0x0035b00a01007387 */ /* 0x0003e80000100a00 */
[----:B------:R2:W-:Y:S01]  /*20ea0*/  STL.64 [R1+0x35a8], R8 ;  /* 0x0035a80801007387 */ /* 0x0005e20000100a00 */
[----:B-1----:R-:W-:-:S02]  /*20eb0*/  MOV R10, R15 ;  /* 0x0000000f000a7202 */ /* 0x002fc40000000f00 */
[----:B------:R-:W-:Y:S01]  /*20ec0*/  MOV R11, R14 ;  /* 0x0000000e000b7202 */ /* 0x000fe20000000f00 */
[----:B--2---:R-:W-:Y:S01]  /*20ed0*/  IMAD.MOV.U32 R8, RZ, RZ, R13 ;  /* 0x000000ffff087224 */ /* 0x004fe200078e000d */
[----:B------:R-:W-:-:S03]  /*20ee0*/  MOV R9, R12 ;  /* 0x0000000c00097202 */ /* 0x000fc60000000f00 */
[----:B------:R-:W-:Y:S04]  /*20ef0*/  STL.64 [R1+0x3698], R10 ;  /* 0x0036980a01007387 */ /* 0x000fe80000100a00 */
[----:B------:R-:W-:Y:S04]  /*20f00*/  STL.64 [R1+0x3690], R8 ;  /* 0x0036900801007387 */ /* 0x000fe80000100a00 */
[----:B------:R-:W1:Y:S01]  /*20f10*/  LDSM.16.MT88.4 R8, [R3+0x3080] ;  /* 0x003080000308783b */ /* 0x000e620000004200 */
[----:B0-----:R-:W-:Y:S02]  /*20f20*/  MOV R13, R20 ;  /* 0x00000014000d7202 */ /* 0x001fe40000000f00 */
[----:B------:R-:W-:-:S02]  /*20f30*/  MOV R12, R21 ;  /* 0x00000015000c7202 */ /* 0x000fc40000000f00 */
[----:B-1----:R-:W-:Y:S01]  /*20f40*/  MOV R21, R8 ;  /* 0x0000000800157202 */ /* 0x002fe20000000f00 */
[----:B------:R-:W-:Y:S01]  /*20f50*/  IMAD.MOV.U32 R15, RZ, RZ, R10 ;  /* 0x000000ffff0f7224 */ /* 0x000fe200078e000a */
[----:B------:R-:W-:Y:S02]  /*20f60*/  MOV R20, R9 ;  /* 0x0000000900147202 */ /* 0x000fe40000000f00 */
[----:B------:R-:W-:Y:S02]  /*20f70*/  MOV R14, R11 ;  /* 0x0000000b000e7202 */ /* 0x000fe40000000f00 */
[----:B----4-:R-:W0:Y:S04]  /*20f80*/  LDSM.16.MT88.4 R8, [R28+0x3000] ;  /* 0x003000001c08783b */ /* 0x010e280000004200 */
[----:B------:R1:W-:Y:S01]  /*20f90*/  STL [R1+0x359c], R3 ;  /* 0x00359c0301007387 */ /* 0x0003e20000100800 */
[----:B0-----:R-:W-:Y:S01]  /*20fa0*/  MOV R26, R8 ;  /* 0x00000008001a7202 */ /* 0x001fe20000000f00 */
[----:B------:R-:W-:Y:S01]  /*20fb0*/  IMAD.MOV.U32 R24, RZ, RZ, R10 ;  /* 0x000000ffff187224 */ /* 0x000fe200078e000a */
[----:B------:R-:W-:-:S02]  /*20fc0*/  MOV R25, R9 ;  /* 0x0000000900197202 */ /* 0x000fc40000000f00 */
[----:B-1----:R-:W-:Y:S02]  /*20fd0*/  MOV R3, R11 ;  /* 0x0000000b00037202 */ /* 0x002fe40000000f00 */
[----:B------:R-:W0:Y:S01]  /*20fe0*/  LDSM.16.MT88.4 R8, [R28+0x3080] ;  /* 0x003080001c08783b */ /* 0x000e220000004200 */
[----:B------:R-:W-:Y:S01]  /*20ff0*/  IMAD.MOV.U32 R5, RZ, RZ, R22 ;  /* 0x000000ffff057224 */ /* 0x000fe200078e0016 */
[----:B------:R-:W-:Y:S02]  /*21000*/  MOV R4, R23 ;  /* 0x0000001700047202 */ /* 0x000fe40000000f00 */
[----:B-----5:R-:W-:Y:S01]  /*21010*/  MOV R22, R16 ;  /* 0x0000001000167202 */ /* 0x020fe20000000f00 */
[----:B------:R-:W-:Y:S01]  /*21020*/  IMAD.MOV.U32 R16, RZ, RZ, R29 ;  /* 0x000000ffff107224 */ /* 0x000fe200078e001d */
[----:B------:R-:W-:Y:S02]  /*21030*/  MOV R23, R17 ;  /* 0x0000001100177202 */ /* 0x000fe40000000f00 */
[----:B------:R-:W-:Y:S01]  /*21040*/  MOV R17, R0 ;  /* 0x0000000000117202 */ /* 0x000fe20000000f00 */
[----:B0-----:R-:W-:Y:S01]  /*21050*/  IMAD.MOV.U32 R28, RZ, RZ, R10 ;  /* 0x000000ffff1c7224 */ /* 0x001fe200078e000a */
[----:B------:R-:W-:-:S02]  /*21060*/  MOV R27, R11 ;  /* 0x0000000b001b7202 */ /* 0x000fc40000000f00 */
[----:B------:R-:W-:Y:S01]  /*21070*/  MOV R29, R8 ;  /* 0x00000008001d7202 */ /* 0x000fe20000000f00 */
[----:B------:R-:W2:Y:S01]  /*21080*/  LDL.LU.64 R10, [R1+0x3698] ;  /* 0x00369800010a7983 */ /* 0x000ea20000300a00 */
[----:B------:R-:W-:-:S03]  /*21090*/  MOV R0, R9 ;  /* 0x0000000900007202 */ /* 0x000fc60000000f00 */
[----:B------:R-:W3:Y:S04]  /*210a0*/  LDL.LU.64 R8, [R1+0x3690] ;  /* 0x0036900001087983 */ /* 0x000ee80000300a00 */
[----:B--2---:R-:W-:Y:S04]  /*210b0*/  STL.64 [R1+0x35c0], R10 ;  /* 0x0035c00a01007387 */ /* 0x004fe80000100a00 */
[----:B---3--:R0:W-:Y:S04]  /*210c0*/  STL.64 [R1+0x35b8], R8 ;  /* 0x0035b80801007387 */ /* 0x0081e80000100a00 */
[----:B0-----:R-:W2:Y:S04]  /*210d0*/  LDL.LU R8, [R1+0x50] ;  /* 0x0000500001087983 */ /* 0x001ea80000300800 */
[----:B------:R-:W2:Y:S04]  /*210e0*/  LDL.LU R9, [R1+0x54] ;  /* 0x0000540001097983 */ /* 0x000ea80000300800 */
[----:B------:R-:W3:Y:S04]  /*210f0*/  LDL.LU R10, [R1+0x58] ;  /* 0x00005800010a7983 */ /* 0x000ee80000300800 */
[----:B------:R-:W3:Y:S04]  /*21100*/  LDL.LU R11, [R1+0x5c] ;  /* 0x00005c00010b7983 */ /* 0x000ee80000300800 */
[----:B---3--:R-:W-:Y:S04]  /*21110*/  STL.64 [R1+0x35d8], R10 ;  /* 0x0035d80a01007387 */ /* 0x008fe80000100a00 */
[----:B--2---:R0:W-:Y:S04]  /*21120*/  STL.64 [R1+0x35d0], R8 ;  /* 0x0035d00801007387 */ /* 0x0041e80000100a00 */
[----:B0-----:R-:W2:Y:S01]  /*21130*/  LDL.LU R8, [R1+0x60] ;  /* 0x0000600001087983 */ /* 0x001ea20000300800 */
[----:B------:R-:W-:Y:S01]  /*21140*/  MOV R10, R2 ;  /* 0x00000002000a7202 */ /* 0x000fe20000000f00 */
[----:B------:R-:W-:Y:S01]  /*21150*/  IMAD.MOV.U32 R11, RZ, RZ, R6 ;  /* 0x000000ffff0b7224 */ /* 0x000fe200078e0006 */
[----:B------:R-:W-:-:S02]  /*21160*/  MOV R9, R7 ;  /* 0x0000000700097202 */ /* 0x000fc40000000f00 */
[----:B------:R-:W3:Y:S04]  /*21170*/  LDL.LU R7, [R1+0x3688] ;  /* 0x0036880001077983 */ /* 0x000ee80000300800 */
[----:B------:R-:W4:Y:S04]  /*21180*/  LDL.LU R2, [R1+0x3684] ;  /* 0x0036840001027983 */ /* 0x000f280000300800 */
[----:B------:R-:W5:Y:S04]  /*21190*/  LDL.LU R6, [R1+0x3680] ;  /* 0x0036800001067983 */ /* 0x000f680000300800 */
[----:B------:R0:W-:Y:S02]  /*211a0*/  STL.64 [R1+0x35e8], R10 ;  /* 0x0035e80a01007387 */ /* 0x0001e40000100a00 */
[----:B0-----:R-:W-:-:S02]  /*211b0*/  MOV R10, R28 ;  /* 0x0000001c000a7202 */ /* 0x001fc40000000f00 */
[----:B--2---:R0:W-:Y:S02]  /*211c0*/  STL.64 [R1+0x35e0], R8 ;  /* 0x0035e00801007387 */ /* 0x0041e40000100a00 */
[----:B0-----:R-:W-:Y:S02]  /*211d0*/  MOV R8, R29 ;  /* 0x0000001d00087202 */ /* 0x001fe40000000f00 */
[----:B------:R-:W2:Y:S01]  /*211e0*/  LDL.LU R29, [R1+0x367c] ;  /* 0x00367c00011d7983 */ /* 0x000ea20000300800 */
[----:B------:R-:W-:-:S03]  /*211f0*/  MOV R9, R0 ;  /* 0x0000000000097202 */ /* 0x000fc60000000f00 */
[----:B------:R-:W2:Y:S04]  /*21200*/  LDL.LU R0, [R1+0x3678] ;  /* 0x0036780001007983 */ /* 0x000ea80000300800 */
[----:B------:R-:W2:Y:S01]  /*21210*/  LDL.LU R28, [R1+0x3674] ;  /* 0x00367400011c7983 */ /* 0x000ea20000300800 */
[----:B------:R-:W-:-:S05]  /*21220*/  IMAD.MOV.U32 R11, RZ, RZ, R27 ;  /* 0x000000ffff0b7224 */ /* 0x000fca00078e001b */
[----:B------:R0:W-:Y:S04]  /*21230*/  STL.64 [R1+0x3608], R10 ;  /* 0x0036080a01007387 */ /* 0x0001e80000100a00 */
[----:B------:R1:W-:Y:S01]  /*21240*/  STL.64 [R1+0x3600], R8 ;  /* 0x0036000801007387 */ /* 0x0003e20000100a00 */
[----:B0-----:R-:W-:Y:S01]  /*21250*/  MOV R10, R24 ;  /* 0x00000018000a7202 */ /* 0x001fe20000000f00 */
[----:B------:R-:W-:Y:S01]  /*21260*/  IMAD.MOV.U32 R11, RZ, RZ, R3 ;  /* 0x000000ffff0b7224 */ /* 0x000fe200078e0003 */
[----:B-1----:R-:W-:Y:S02]  /*21270*/  MOV R8, R26 ;  /* 0x0000001a00087202 */ /* 0x002fe40000000f00 */
[----:B------:R-:W-:Y:S02]  /*21280*/  MOV R9, R25 ;  /* 0x0000001900097202 */ /* 0x000fe40000000f00 */
[----:B------:R0:W-:Y:S04]  /*21290*/  STL.64 [R1+0x3628], R10 ;  /* 0x0036280a01007387 */ /* 0x0001e80000100a00 */
[----:B------:R1:W-:Y:S01]  /*212a0*/  STL.64 [R1+0x3620], R8 ;  /* 0x0036200801007387 */ /* 0x0003e20000100a00 */
[----:B0-----:R-:W-:Y:S01]  /*212b0*/  MOV R10, R15 ;  /* 0x0000000f000a7202 */ /* 0x001fe20000000f00 */
[----:B------:R-:W-:Y:S01]  /*212c0*/  IMAD.MOV.U32 R11, RZ, RZ, R14 ;  /* 0x000000ffff0b7224 */ /* 0x000fe200078e000e */
[----:B-1----:R-:W-:-:S02]  /*212d0*/  MOV R8, R21 ;  /* 0x0000001500087202 */ /* 0x002fc40000000f00 */
[----:B------:R-:W-:Y:S02]  /*212e0*/  MOV R9, R20 ;  /* 0x0000001400097202 */ /* 0x000fe40000000f00 */
[----:B------:R-:W-:Y:S04]  /*212f0*/  STL.64 [R1+0x3648], R10 ;  /* 0x0036480a01007387 */ /* 0x000fe80000100a00 */
[----:B------:R0:W-:Y:S02]  /*21300*/  STL.64 [R1+0x3640], R8 ;  /* 0x0036400801007387 */ /* 0x0001e40000100a00 */
[----:B0-----:R-:W-:Y:S02]  /*21310*/  MOV R8, R13 ;  /* 0x0000000d00087202 */ /* 0x001fe40000000f00 */
[----:B------:R-:W-:-:S02]  /*21320*/  MOV R9, R12 ;  /* 0x0000000c00097202 */ /* 0x000fc40000000f00 */
[----:B--2---:R-:W0:Y:S04]  /*21330*/  LDSM.16.MT88.4 R12, [R28+0x3000] ;  /* 0x003000001c0c783b */ /* 0x004e280000004200 */
        /* <DEDUP_REMOVED lines=10> */
[----:B------:R-:W-:Y:S01]  /*213e0*/  MOV R10, R5 ;  /* 0x00000005000a7202 */ /* 0x000fe20000000f00 */
[----:B------:R-:W-:Y:S01]  /*213f0*/  IMAD.MOV.U32 R11, RZ, RZ, R4 ;  /* 0x000000ffff0b7224 */ /* 0x000fe200078e0004 */
[----:B----4-:R-:W-:Y:S01]  /*21400*/  MOV R12, R2 ;  /* 0x00000002000c7202 */ /* 0x010fe20000000f00 */
[----:B------:R-:W-:Y:S01]  /*21410*/  LDSM.16.MT88.4 R16, [R28+0x3080] ;  /* 0x003080001c10783b */ /* 0x000fe20000004200 */
[----:B---3--:R-:W-:-:S03]  /*21420*/  MOV R13, R7 ;  /* 0x00000007000d7202 */ /* 0x008fc60000000f00 */
[----:B------:R-:W2:Y:S04]  /*21430*/  LDL.LU R2, [R1+0x3670] ;  /* 0x0036700001027983 */ /* 0x000ea80000300800 */
[----:B------:R-:W3:Y:S04]  /*21440*/  LDL.LU R7, [R1+0x366c] ;  /* 0x00366c0001077983 */ /* 0x000ee80000300800 */
[----:B------:R-:W-:Y:S04]  /*21450*/  STL.64 [R1+0x3638], R14 ;  /* 0x0036380e01007387 */ /* 0x000fe80000100a00 */
[----:B------:R0:W-:Y:S04]  /*21460*/  STL.64 [R1+0x3630], R12 ;  /* 0x0036300c01007387 */ /* 0x0001e80000100a00 */
[----:B0-----:R-:W4:Y:S04]  /*21470*/  LDL.LU R12, [R1+0x90] ;  /* 0x00009000010c7983 */ /* 0x001f280000300800 */
[----:B------:R-:W4:Y:S01]  /*21480*/  LDL.LU R13, [R1+0x94] ;  /* 0x00009400010d7983 */ /* 0x000f220000300800 */
[----:B------:R-:W-:-:S03]  /*21490*/  MOV R14, R29 ;  /* 0x0000001d000e7202 */ /* 0x000fc60000000f00 */
[----:B------:R-:W2:Y:S01]  /*214a0*/  LDL.LU R29, [R1+0x3668] ;  /* 0x00366800011d7983 */ /* 0x000ea20000300800 */
[----:B-----5:R-:W-:-:S03]  /*214b0*/  MOV R15, R6 ;  /* 0x00000006000f7202 */ /* 0x020fc60000000f00 */
[----:B------:R-:W5:Y:S04]  /*214c0*/  LDL.LU R6, [R1+0x3664] ;  /* 0x0036640001067983 */ /* 0x000f680000300800 */
[----:B------:R-:W-:Y:S04]  /*214d0*/  STL.64 [R1+0x3658], R14 ;  /* 0x0036580e01007387 */ /* 0x000fe80000100a00 */
[----:B----4-:R3:W-:Y:S04]  /*214e0*/  STL.64 [R1+0x3650], R12 ;  /* 0x0036500c01007387 */ /* 0x0107e80000100a00 */
[----:B--2---:R-:W0:Y:S04]  /*214f0*/  LDSM.16.MT88.4 R20, [R29+0x3000] ;  /* 0x003000001d14783b */ /* 0x004e280000004200 */
[----:B------:R-:W1:Y:S01]  /*21500*/  LDSM.16.MT88.4 R24, [R29+0x3080] ;  /* 0x003080001d18783b */ /* 0x000e620000004200 */
[----:B---3--:R-:W-:-:S03]  /*21510*/  MOV R12, R7 ;  /* 0x00000007000c7202 */ /* 0x008fc60000000f00 */
[----:B------:R-:W5:Y:S04]  /*21520*/  LDL.LU R7, [R1+0x3660] ;  /* 0x0036600001077983 */ /* 0x000f680000300800 */
[----:B------:R-:W5:Y:S01]  /*21530*/  LDL.LU R13, [R1+0xa4] ;  /* 0x0000a400010d7983 */ /* 0x000f620000300800 */
[----:B------:R-:W-:Y:S01]  /*21540*/  IMAD.MOV.U32 R14, RZ, RZ, R2 ;  /* 0x000000ffff0e7224 */ /* 0x000fe200078e0002 */
[----:B------:R-:W-:Y:S02]  /*21550*/  MOV R15, R0 ;  /* 0x00000000000f7202 */ /* 0x000fe40000000f00 */
[----:B------:R-:W-:Y:S04]  /*21560*/  STL [R1+0x3594], R28 ;  /* 0x0035941c01007387 */ /* 0x000fe80000100800 */
[----:B0-----:R-:W-:Y:S04]  /*21570*/  STL [R1+0x35c8], R23 ;  /* 0x0035c81701007387 */ /* 0x001fe80000100800 */
[----:B------:R-:W-:Y:S01]  /*21580*/  STL [R1+0x3588], R29 ;  /* 0x0035881d01007387 */ /* 0x000fe20000100800 */
[-C--:B-----5:R-:W-:Y:S03]  /*21590*/  HMMA.16816.F32 R8, R8, R6.reuse, R12 ;  /* 0x000000060808723c */ /* 0x0a0fe6000000180c */
[----:B------:R-:W2:Y:S04]  /*215a0*/  LDL.LU.64 R14, [R1+0x3658] ;  /* 0x00365800010e7983 */ /* 0x000ea80000300a00 */
[----:B------:R-:W2:Y:S11]  /*215b0*/  LDL.LU.64 R12, [R1+0x3650] ;  /* 0x00365000010c7983 */ /* 0x000eb60000300a00 */
[----:B------:R-:W-:Y:S05]  /*215c0*/  @!UPT UIADD3 URZ, URZ, URZ, URZ ;  /* 0x0000003f3f3ff290 */ /* 0x000fea000fffe03f */
[----:B------:R0:W-:Y:S01]  /*215d0*/  STL.64 [R1+0xa0], R8 ;  /* 0x0000a00801007387 */ /* 0x0001e20000100a00 */
[----:B------:R-:W-:Y:S02]  /*215e0*/  MOV R2, R10 ;  /* 0x0000000a00027202 */ /* 0x000fe40000000f00 */
[----:B------:R-:W-:Y:S02]  /*215f0*/  MOV R0, R11 ;  /* 0x0000000b00007202 */ /* 0x000fe40000000f00 */
[----:B------:R-:W2:Y:S04]  /*21600*/  LDL.LU.64 R10, [R1+0x3648] ;  /* 0x00364800010a7983 */ /* 0x000ea80000300a00 */
[----:B0-----:R-:W2:Y:S04]  /*21610*/  LDL.LU.64 R8, [R1+0x3640] ;  /* 0x0036400001087983 */ /* 0x001ea80000300a00 */
[----:B------:R-:W-:Y:S04]  /*21620*/  STL [R1+0x3590], R0 ;  /* 0x0035900001007387 */ /* 0x000fe80000100800 */
[----:B------:R-:W-:Y:S01]  /*21630*/  STL [R1+0x358c], R2 ;  /* 0x00358c0201007387 */ /* 0x000fe20000100800 */
[----:B--2---:R-:W-:Y:S03]  /*21640*/  HMMA.16816.F32 R8, R8, R6, R12 ;  /* 0x000000060808723c */ /* 0x004fe6000000180c */
[----:B------:R-:W2:Y:S04]  /*21650*/  LDL.LU.64 R14, [R1+0x3638] ;  /* 0x00363800010e7983 */ /* 0x000ea80000300a00 */
[----:B------:R-:W2:Y:S11]  /*21660*/  LDL.LU.64 R12, [R1+0x3630] ;  /* 0x00363000010c7983 */ /* 0x000eb60000300a00 */
[----:B------:R-:W-:Y:S05]  /*21670*/  @!UPT UIADD3 URZ, URZ, URZ, URZ ;  /* 0x0000003f3f3ff290 */ /* 0x000fea000fffe03f */
[----:B------:R-:W-:Y:S01]  /*21680*/  STL.64 [R1+0x90], R8 ;  /* 0x0000900801007387 */ /* 0x000fe20000100a00 */
[----:B------:R-:W-:-:S03]  /*21690*/  IMAD.MOV.U32 R29, RZ, RZ, R10 ;  /* 0x000000ffff1d7224 */ /* 0x000fc600078e000a */
[----:B------:R0:W-:Y:S04]  /*216a0*/  STL [R1+0x9c], R11 ;  /* 0x00009c0b01007387 */ /* 0x0001e80000100800 */
[----:B0-----:R-:W2:Y:S04]  /*216b0*/  LDL.LU.64 R10, [R1+0x3628] ;  /* 0x00362800010a7983 */ /* 0x001ea80000300a00 */
[----:B------:R-:W2:Y:S04]  /*216c0*/  LDL.LU.64 R8, [R1+0x3620] ;  /* 0x0036200001087983 */ /* 0x000ea80000300a00 */
[----:B------:R-:W-:Y:S01]  /*216d0*/  STL [R1+0x3598], R29 ;  /* 0x0035981d01007387 */ /* 0x000fe20000100800 */
[-C--:B--2---:R-:W-:Y:S03]  /*216e0*/  HMMA.16816.F32 R8, R8, R6.reuse, R12 ;  /* 0x000000060808723c */ /* 0x084fe6000000180c */
        /* <DEDUP_REMOVED lines=8> */
[----:B------:R0:W-:Y:S04]  /*21770*/  STL [R1+0x35a4], R2 ;  /* 0x0035a40201007387 */ /* 0x0001e80000100800 */
[----:B------:R3:W-:Y:S01]  /*21780*/  STL [R1+0x35a0], R0 ;  /* 0x0035a00001007387 */ /* 0x0007e20000100800 */
[----:B--2---:R-:W-:Y:S03]  /*21790*/  HMMA.16816.F32 R8, R8, R6, R12 ;  /* 0x000000060808723c */ /* 0x004fe6000000180c */
[----:B------:R-:W2:Y:S04]  /*217a0*/  LDL.LU.64 R14, [R1+0x35f8] ;  /* 0x0035f800010e7983 */ /* 0x000ea80000300a00 */
[----:B------:R-:W2:Y:S11]  /*217b0*/  LDL.LU.64 R12, [R1+0x35f0] ;  /* 0x0035f000010c7983 */ /* 0x000eb60000300a00 */
[----:B------:R-:W-:Y:S06]  /*217c0*/  @!UPT UIADD3 URZ, URZ, URZ, URZ ;  /* 0x0000003f3f3ff290 */ /* 0x000fec000fffe03f */
[----:B------:R-:W-:Y:S01]  /*217d0*/  IMAD.MOV.U32 R5, RZ, RZ, R10 ;  /* 0x000000ffff057224 */ /* 0x000fe200078e000a */
[----:B------:R-:W-:Y:S02]  /*217e0*/  MOV R4, R11 ;  /* 0x0000000b00047202 */ /* 0x000fe40000000f00 */
[----:B------:R-:W-:Y:S01]  /*217f0*/  MOV R23, R9 ;  /* 0x0000000900177202 */ /* 0x000fe20000000f00 */
[----:B------:R-:W2:Y:S01]  /*21800*/  LDL.LU.64 R10, [R1+0x35e8] ;  /* 0x0035e800010a7983 */ /* 0x000ea20000300a00 */
[----:B0-----:R-:W-:-:S03]  /*21810*/  MOV R2, R8 ;  /* 0x0000000800027202 */ /* 0x001fc60000000f00 */
[----:B------:R-:W2:Y:S02]  /*21820*/  LDL.LU.64 R8, [R1+0x35e0] ;  /* 0x0035e00001087983 */ /* 0x000ea40000300a00 */
[-C--:B--2---:R-:W-:Y:S02]  /*21830*/  HMMA.16816.F32 R12, R12, R6.reuse, R8 ;  /* 0x000000060c0c723c */ /* 0x084fe40000001808 */
[----:B------:R-:W2:Y:S04]  /*21840*/  LDL.LU.64 R10, [R1+0x35d8] ;  /* 0x0035d800010a7983 */ /* 0x000ea80000300a00 */
[----:B------:R-:W2:Y:S11]  /*21850*/  LDL.LU.64 R8, [R1+0x35d0] ;  /* 0x0035d00001087983 */ /* 0x000eb60000300a00 */
[----:B------:R-:W-:Y:S07]  /*21860*/  @!UPT UIADD3 URZ, URZ, URZ, URZ ;  /* 0x0000003f3f3ff290 */ /* 0x000fee000fffe03f */
[----:B---3--:R-:W-:Y:S02]  /*21870*/  MOV R0, R12 ;  /* 0x0000000c00007202 */ /* 0x008fe40000000f00 */
[----:B------:R-:W-:Y:S02]  /*21880*/  MOV R12, R23 ;  /* 0x00000017000c7202 */ /* 0x000fe40000000f00 */
[----:B------:R-:W3:Y:S01]  /*21890*/  LDL.LU R23, [R1+0x35c8] ;  /* 0x0035c80001177983 */ /* 0x000ee20000300800 */
[----:B--2---:R-:W-:Y:S11]  /*218a0*/  HMMA.16816.F32 R8, R16, R6, R8 ;  /* 0x000000061008723c */ /* 0x004ff60000001808 */
[----:B------:R-:W-:Y:S11]  /*218b0*/  @!UPT UIADD3 URZ, URZ, URZ, URZ ;  /* 0x0000003f3f3ff290 */ /* 0x000ff6000fffe03f */
[----:B------:R-:W-:Y:S02]  /*218c0*/  @!UPT UIADD3 URZ, URZ, URZ, URZ ;  /* 0x0000003f3f3ff290 */ /* 0x000fe4000fffe03f */
[----:B------:R-:W-:Y:S01]  /*218d0*/  MOV R17, R10 ;  /* 0x0000000a00117202 */ /* 0x000fe20000000f00 */
[----:B------:R-:W-:Y:S01]  /*218e0*/  IMAD.MOV.U32 R18, RZ, RZ, R9 ;  /* 0x000000ffff127224 */ /* 0x000fe200078e0009 */
[----:B------:R-:W-:Y:S02]  /*218f0*/  MOV R16, R11 ;  /* 0x0000000b00107202 */ /* 0x000fe40000000f00 */
[----:B------:R-:W-:Y:S01]  /*21900*/  MOV R19, R8 ;  /* 0x0000000800137202 */ /* 0x000fe20000000f00 */
[----:B------:R-:W3:Y:S04]  /*21910*/  LDL.LU.64 R10, [R1+0x35c0] ;  /* 0x0035c000010a7983 */ /* 0x000ee80000300a00 */
[----:B------:R-:W3:Y:S01]  /*21920*/  LDL.LU.64 R8, [R1+0x35b8] ;  /* 0x0035b80001087983 */ /* 0x000ee20000300a00 */
[----:B------:R-:W-:-:S02]  /*21930*/  MOV R28, R15 ;  /* 0x0000000f001c7202 */ /* 0x000fc40000000f00 */
[----:B------:R-:W-:Y:S01]  /*21940*/  MOV R15, R2 ;  /* 0x00000002000f7202 */ /* 0x000fe20000000f00 */
[-C--:B---3--:R-:W-:Y:S11]  /*21950*/  HMMA.16816.F32 R8, R20, R6.reuse, R8 ;  /* 0x000000061408723c */ /* 0x088ff60000001808 */
[----:B------:R-:W-:Y:S11]  /*21960*/  @!UPT UIADD3 URZ, URZ, URZ, URZ ;  /* 0x0000003f3f3ff290 */ /* 0x000ff6000fffe03f */
[----:B------:R-:W-:Y:S02]  /*21970*/  @!UPT UIADD3 URZ, URZ, URZ, URZ ;  /* 0x0000003f3f3ff290 */ /* 0x000fe4000fffe03f */
[----:B------:R-:W-:Y:S01]  /*21980*/  MOV R21, R10 ;  /* 0x0000000a00157202 */ /* 0x000fe20000000f00 */
[----:B------:R-:W-:Y:S01]  /*21990*/  IMAD.MOV.U32 R22, RZ, RZ, R9 ;  /* 0x000000ffff167224 */ /* 0x000fe200078e0009 */
[----:B------:R-:W-:Y:S02]  /*219a0*/  MOV R20, R11 ;  /* 0x0000000b00147202 */ /* 0x000fe40000000f00 */
[----:B------:R-:W-:Y:S01]  /*219b0*/  MOV R2, R8 ;  /* 0x0000000800027202 */ /* 0x000fe20000000f00 */
[----:B------:R-:W1:Y:S04]  /*219c0*/  LDL.LU.64 R10, [R1+0x35b0] ;  /* 0x0035b000010a7983 */ /* 0x000e680000300a00 */
[----:B------:R-:W1:Y:S01]  /*219d0*/  LDL.LU.64 R8, [R1+0x35a8] ;  /* 0x0035a80001087983 */ /* 0x000e620000300a00 */
[----:B------:R-:W-:Y:S01]  /*219e0*/  IMAD.MOV.U32 R3, RZ, RZ, R13 ;  /* 0x000000ffff037224 */ /* 0x000fe200078e000d */
[----:B------:R-:W-:Y:S01]  /*219f0*/  MOV R29, R14 ;  /* 0x0000000e001d7202 */ /* 0x000fe20000000f00 */
[----:B------:R-:W-:Y:S01]  /*21a00*/  IMAD.MOV.U32 R13, RZ, RZ, R5 ;  /* 0x000000ffff0d7224 */ /* 0x000fe200078e0005 */
[----:B------:R-:W-:Y:S01]  /*21a10*/  MOV R14, R4 ;  /* 0x00000004000e7202 */ /* 0x000fe20000000f00 */
[----:B------:R-:W2:Y:S01]  /*21a20*/  LDL R23, [R1+0x8f4] ;  /* 0x0008f40001177983 */ /* 0x000ea20000100800 */
[----:B-1----:R-:W-:Y:S11]  /*21a30*/  HMMA.16816.F32 R4, R24, R6, R8 ;  /* 0x000000061804723c */ /* 0x002ff60000001808 */
[----:B------:R-:W-:Y:S11]  /*21a40*/  @!UPT UIADD3 URZ, URZ, URZ, URZ ;  /* 0x0000003f3f3ff290 */ /* 0x000ff6000fffe03f */
[----:B------:R-:W-:Y:S01]  /*21a50*/  @!UPT UIADD3 URZ, URZ, URZ, URZ ;  /* 0x0000003f3f3ff290 */ /* 0x000fe2000fffe03f */
[----:B------:R0:W-:Y:S04]  /*21a60*/  STL.64 [R1+0x34e0], R6 ;  /* 0x0034e00601007387 */ /* 0x0001e80000100a00 */
[----:B------:R1:W-:Y:S01]  /*21a70*/  STL.64 [R1+0x34d8], R4 ;  /* 0x0034d80401007387 */ /* 0x0003e20000100a00 */
[----:B0-----:R-:W-:Y:S02]  /*21a80*/  MOV R6, R21 ;  /* 0x0000001500067202 */ /* 0x001fe40000000f00 */
[----:B------:R-:W-:Y:S02]  /*21a90*/  MOV R7, R20 ;  /* 0x0000001400077202 */ /* 0x000fe40000000f00 */
[----:B-1----:R-:W-:Y:S01]  /*21aa0*/  MOV R4, R2 ;  /* 0x0000000200047202 */ /* 0x002fe20000000f00 */
[----:B------:R-:W-:Y:S01]  /*21ab0*/  IMAD.MOV.U32 R5, RZ, RZ, R22 ;  /* 0x000000ffff057224 */ /* 0x000fe200078e0016 */
[----:B------:R-:W3:Y:S04]  /*21ac0*/  LDL.LU R2, [R1+0x35a4] ;  /* 0x0035a40001027983 */ /* 0x000ee80000300800 */
[----:B------:R-:W4:Y:S04]  /*21ad0*/  LDL R27, [R1+0xa38] ;  /* 0x000a3800011b7983 */ /* 0x000f280000100800 */
[----:B------:R0:W-:Y:S04]  /*21ae0*/  STL.64 [R1+0x34f0], R6 ;  /* 0x0034f00601007387 */ /* 0x0001e80000100a00 */
[----:B------:R1:W-:Y:S01]  /*21af0*/  STL.64 [R1+0x34e8], R4 ;  /* 0x0034e80401007387 */ /* 0x0003e20000100a00 */
[----:B0-----:R-:W-:-:S02]  /*21b00*/  MOV R6, R17 ;  /* 0x0000001100067202 */ /* 0x001fc40000000f00 */
[----:B------:R-:W-:Y:S02]  /*21b10*/  MOV R7, R16 ;  /* 0x0000001000077202 */ /* 0x000fe40000000f00 */
[----:B-1----:R-:W-:Y:S01]  /*21b20*/  MOV R4, R19 ;  /* 0x0000001300047202 */ /* 0x002fe20000000f00 */
[----:B------:R-:W-:Y:S02]  /*21b30*/  IMAD.MOV.U32 R5, RZ, RZ, R18 ;  /* 0x000000ffff057224 */ /* 0x000fe400078e0012 */
[----:B------:R-:W-:Y:S04]  /*21b40*/  STL.64 [R1+0x3500], R6 ;  /* 0x0035000601007387 */ /* 0x000fe80000100a00 */
[----:B------:R0:W-:Y:S02]  /*21b50*/  STL.64 [R1+0x34f8], R4 ;  /* 0x0034f80401007387 */ /* 0x0001e40000100a00 */
[----:B0-----:R-:W-:Y:S01]  /*21b60*/  MOV R4, R0 ;  /* 0x0000000000047202 */ /* 0x001fe20000000f00 */
[----:B------:R-:W-:Y:S01]  /*21b70*/  IMAD.MOV.U32 R5, RZ, RZ, R3 ;  /* 0x000000ffff057224 */ /* 0x000fe200078e0003 */
[----:B------:R-:W5:Y:S04]  /*21b80*/  LDL.LU R0, [R1+0x35a0] ;  /* 0x0035a00001007983 */ /* 0x000f680000300800 */
[----:B------:R-:W2:Y:S01]  /*21b90*/  LDL.LU R3, [R1+0x359c] ;  /* 0x00359c0001037983 */ /* 0x000ea20000300800 */
[----:B------:R-:W-:-:S02]  /*21ba0*/  MOV R6, R29 ;  /* 0x0000001d00067202 */ /* 0x000fc40000000f00 */
[----:B------:R-:W-:Y:S01]  /*21bb0*/  MOV R7, R28 ;  /* 0x0000001c00077202 */ /* 0x000fe20000000f00 */
[----:B------:R-:W3:Y:S04]  /*21bc0*/  LDL.LU R29, [R1+0x3598] ;  /* 0x00359800011d7983 */ /* 0x000ee80000300800 */
[----:B------:R-:W3:Y:S01]  /*21bd0*/  LDL.LU R28, [R1+0x3594] ;  /* 0x00359400011c7983 */ /* 0x000ee20000300800 */
[----:B------:R-:W-:Y:S01]  /*21be0*/  MOV R17, R12 ;  /* 0x0000000c00117202 */ /* 0x000fe20000000f00 */
[----:B------:R-:W-:Y:S01]  /*21bf0*/  IMAD.MOV.U32 R18, RZ, RZ, R13 ;  /* 0x000000ffff127224 */ /* 0x000fe200078e000d */
[----:B------:R-:W-:Y:S02]  /*21c00*/  MOV R19, R14 ;  /* 0x0000000e00137202 */ /* 0x000fe40000000f00 */
[----:B------:R-:W-:Y:S01]  /*21c10*/  MOV R16, R15 ;  /* 0x0000000f00107202 */ /* 0x000fe20000000f00 */
[----:B------:R-:W-:Y:S04]  /*21c20*/  STL.64 [R1+0x3510], R6 ;  /* 0x0035100601007387 */ /* 0x000fe80000100a00 */
[----:B------:R-:W-:Y:S04]  /*21c30*/  STL.64 [R1+0x3508], R4 ;  /* 0x0035080401007387 */ /* 0x000fe80000100a00 */
[----:B--2---:R-:W0:Y:S04]  /*21c40*/  LDSM.16.MT88.4 R8, [R3+0x4000] ;  /* 0x004000000308783b */ /* 0x004e280000004200 */
[----:B------:R-:W1:Y:S01]  /*21c50*/  LDSM.16.MT88.4 R4, [R3+0x4080] ;  /* 0x004080000304783b */ /* 0x000e620000004200 */
[----:B0-----:R-:W-:Y:S01]  /*21c60*/  MOV R15, R8 ;  /* 0x00000008000f7202 */ /* 0x001fe20000000f00 */
[----:B------:R-:W-:Y:S01]  /*21c70*/  IMAD.MOV.U32 R14, RZ, RZ, R9 ;  /* 0x000000ffff0e7224 */ /* 0x000fe200078e0009 */
[----:B------:R-:W-:-:S02]  /*21c80*/  MOV R13, R10 ;  /* 0x0000000a000d7202 */ /* 0x000fc40000000f00 */
[----:B------:R-:W-:Y:S02]  /*21c90*/  MOV R12, R11 ;  /* 0x0000000b000c7202 */ /* 0x000fe40000000f00 */
[----:B------:R-:W0:Y:S01]  /*21ca0*/  LDSM.16.M88.4 R8, [R23+0x20080] ;  /* 0x020080001708783b */ /* 0x000e220000000200 */
[----:B-1----:R-:W-:Y:S01]  /*21cb0*/  MOV R21, R4 ;  /* 0x0000000400157202 */ /* 0x002fe20000000f00 */
[----:B------:R-:W-:Y:S02]  /*21cc0*/  IMAD.MOV.U32 R20, RZ, RZ, R5 ;  /* 0x000000ffff147224 */ /* 0x000fe400078e0005 */
[----:B0-----:R0:W-:Y:S04]  /*21cd0*/  STL [R1+0x34cc], R10 ;  /* 0x0034cc0a01007387 */ /* 0x0011e80000100800 */
[----:B------:R1:W-:Y:S01]  /*21ce0*/  STL [R1+0x34c8], R11 ;  /* 0x0034c80b01007387 */ /* 0x0003e20000100800 */
[----:B0-----:R-:W-:-:S02]  /*21cf0*/  MOV R10, R7 ;  /* 0x00000007000a7202 */ /* 0x001fc40000000f00 */
[----:B-1----:R-:W-:Y:S02]  /*21d00*/  MOV R11, R6 ;  /* 0x00000006000b7202 */ /* 0x002fe40000000f00 */
[----:B----4-:R-:W0:Y:S02]  /*21d10*/  LDSM.16.MT88.4 R4, [R27+0x4000] ;  /* 0x004000001b04783b */ /* 0x010e240000004200 */
[----:B0-----:R-:W-:Y:S01]  /*21d20*/  MOV R25, R4 ;  /* 0x0000000400197202 */ /* 0x001fe20000000f00 */
[----:B------:R-:W-:Y:S01]  /*21d30*/  IMAD.MOV.U32 R24, RZ, RZ, R5 ;  /* 0x000000ffff187224 */ /* 0x000fe200078e0005 */
[----:B------:R-:W-:Y:S02]  /*21d40*/  MOV R23, R6 ;  /* 0x0000000600177202 */ /* 0x000fe40000000f00 */
[----:B------:R-:W-:Y:S02]  /*21d50*/  MOV R22, R7 ;  /* 0x0000000700167202 */ /* 0x000fe40000000f00 */
[----:B------:R-:W0:Y:S04]  /*21d60*/  LDSM.16.MT88.4 R4, [R27+0x4080] ;  /* 0x004080001b04783b */ /* 0x000e280000004200 */
[----:B0-----:R0:W-:Y:S04]  /*21d70*/  STL.64 [R1+0x3530], R6 ;  /* 0x0035300601007387 */ /* 0x0011e80000100a00 */
[----:B------:R1:W-:Y:S01]  /*21d80*/  STL.64 [R1+0x3528], R4 ;  /* 0x0035280401007387 */ /* 0x0003e20000100a00 */
[----:B0-----:R-:W-:-:S02]  /*21d90*/  MOV R6, R23 ;  /* 0x0000001700067202 */ /* 0x001fc40000000f00 */
[----:B------:R-:W-:Y:S02]  /*21da0*/  MOV R7, R22 ;  /* 0x0000001600077202 */ /* 0x000fe40000000f00 */
[----:B-1----:R-:W-:Y:S01]  /*21db0*/  MOV R4, R25 ;  /* 0x0000001900047202 */ /* 0x002fe20000000f00 */
[----:B------:R-:W-:Y:S02]  /*21dc0*/  IMAD.MOV.U32 R5, RZ, RZ, R24 ;  /* 0x000000ffff057224 */ /* 0x000fe400078e0018 */
[----:B------:R0:W-:Y:S04]  /*21dd0*/  STL.64 [R1+0x3550], R6 ;  /* 0x0035500601007387 */ /* 0x0001e80000100a00 */
        /* <DEDUP_REMOVED lines=11> */
[----:B---3--:R-:W0:Y:S04]  /*21e90*/  LDSM.16.MT88.4 R12, [R28+0x4000] ;  /* 0x004000001c0c783b */ /* 0x008e280000004200 */
[----:B0-----:R0:W-:Y:S04]  /*21ea0*/  STL.64 [R1+0x3520], R14 ;  /* 0x0035200e01007387 */ /* 0x0011e80000100a00 */
[----:B------:R1:W-:Y:S01]  /*21eb0*/  STL.64 [R1+0x3518], R12 ;  /* 0x0035180c01007387 */ /* 0x0003e20000100a00 */
[----:B0-----:R-:W-:-:S02]  /*21ec0*/  MOV R14, R18 ;  /* 0x00000012000e7202 */ /* 0x001fc40000000f00 */
[----:B------:R-:W-:Y:S02]  /*21ed0*/  MOV R15, R19 ;  /* 0x00000013000f7202 */ /* 0x000fe40000000f00 */
[----:B-1----:R-:W-:Y:S01]  /*21ee0*/  MOV R12, R16 ;  /* 0x00000010000c7202 */ /* 0x002fe20000000f00 */
[----:B------:R-:W-:Y:S02]  /*21ef0*/  IMAD.MOV.U32 R13, RZ, RZ, R17 ;  /* 0x000000ffff0d7224 */ /* 0x000fe400078e0011 */
[----:B------:R-:W-:Y:S04]  /*21f00*/  STL.64 [R1+0x3540], R14 ;  /* 0x0035400e01007387 */ /* 0x000fe80000100a00 */
[----:B------:R0:W-:Y:S04]  /*21f10*/  STL.64 [R1+0x3538], R12 ;  /* 0x0035380c01007387 */ /* 0x0001e80000100a00 */
[----:B------:R-:W1:Y:S04]  /*21f20*/  LDSM.16.MT88.4 R16, [R28+0x4080] ;  /* 0x004080001c10783b */ /* 0x000e680000004200 */
[----:B0-----:R-:W2:Y:S04]  /*21f30*/  LDL.LU R12, [R1+0x80] ;  /* 0x00008000010c7983 */ /* 0x001ea80000300800 */
[----:B------:R-:W2:Y:S01]  /*21f40*/  LDL.LU R13, [R1+0x84] ;  /* 0x00008400010d7983 */ /* 0x000ea20000300800 */
[----:B-----5:R-:W-:Y:S01]  /*21f50*/  MOV R14, R0 ;  /* 0x00000000000e7202 */ /* 0x020fe20000000f00 */
[----:B------:R-:W-:-:S02]  /*21f60*/  IMAD.MOV.U32 R15, RZ, RZ, R2 ;  /* 0x000000ffff0f7224 */ /* 0x000fc400078e0002 */
[----:B------:R-:W3:Y:S04]  /*21f70*/  LDL.LU R0, [R1+0x3590] ;  /* 0x0035900001007983 */ /* 0x000ee80000300800 */
[----:B------:R-:W4:Y:S04]  /*21f80*/  LDL.LU R2, [R1+0x358c] ;  /* 0x00358c0001027983 */ /* 0x000f280000300800 */
[----:B------:R0:W-:Y:S02]  /*21f90*/  STL.64 [R1+0x3560], R14 ;  /* 0x0035600e01007387 */ /* 0x0001e40000100a00 */
[----:B0-----:R-:W-:-:S02]  /*21fa0*/  MOV R14, R29 ;  /* 0x0000001d000e7202 */ /* 0x001fc40000000f00 */
[----:B--2---:R0:W-:Y:S04]  /*21fb0*/  STL.64 [R1+0x3558], R12 ;  /* 0x0035580c01007387 */ /* 0x0041e80000100a00 */
[----:B0-----:R-:W2:Y:S04]  /*21fc0*/  LDL.LU R12, [R1+0x90] ;  /* 0x00009000010c7983 */ /* 0x001ea80000300800 */
[----:B------:R-:W2:Y:S04]  /*21fd0*/  LDL.LU R13, [R1+0x94] ;  /* 0x00009400010d7983 */ /* 0x000ea80000300800 */
[----:B------:R-:W5:Y:S04]  /*21fe0*/  LDL.LU R29, [R1+0x3588] ;  /* 0x00358800011d7983 */ /* 0x000f680000300800 */
[----:B------:R-:W2:Y:S04]  /*21ff0*/  LDL.LU R15, [R1+0x9c] ;  /* 0x00009c00010f7983 */ /* 0x000ea80000300800 */
[----:B-----5:R-:W0:Y:S04]  /*22000*/  LDSM.16.MT88.4 R20, [R29+0x4000] ;  /* 0x004000001d14783b */ /* 0x020e280000004200 */
[----:B--2---:R-:W-:Y:S04]  /*22010*/  STL.64 [R1+0x3580], R14 ;  /* 0x0035800e01007387 */ /* 0x004fe80000100a00 */
[----:B------:R2:W-:Y:S04]  /*22020*/  STL.64 [R1+0x3578], R12 ;  /* 0x0035780c01007387 */ /* 0x0005e80000100a00 */
[----:B------:R-:W5:Y:S04]  /*22030*/  LDSM.16.MT88.4 R24, [R29+0x4080] ;  /* 0x004080001d18783b */ /* 0x000f680000004200 */
[----:B--2---:R-:W2:Y:S04]  /*22040*/  LDL.LU R12, [R1+0xa0] ;  /* 0x0000a000010c7983 */ /* 0x004ea80000300800 */
[----:B------:R-:W2:Y:S01]  /*22050*/  LDL.LU R13, [R1+0xa4] ;  /* 0x0000a400010d7983 */ /* 0x000ea20000300800 */
[----:B----4-:R-:W-:-:S02]  /*22060*/  MOV R14, R2 ;  /* 0x00000002000e7202 */ /* 0x010fc40000000f00 */
[----:B---3--:R-:W-:Y:S01]  /*22070*/  MOV R15, R0 ;  /* 0x00000000000f7202 */ /* 0x008fe20000000f00 */
[----:B------:R-:W-:Y:S06]  /*22080*/  STL [R1+0x34d0], R29 ;  /* 0x0034d01d01007387 */ /* 0x000fec0000100800 */
[-C--:B--2---:R-:W-:Y:S01]  /*22090*/  HMMA.16816.F32 R4, R4, R8.reuse, R12 ;  /* 0x000000080404723c */ /* 0x084fe2000000180c */
[----:B------:R-:W2:Y:S04]  /*220a0*/  LDL.LU.64 R14, [R1+0x3580] ;  /* 0x00358000010e7983 */ /* 0x000ea80000300a00 */
[----:B------:R-:W2:Y:S11]  /*220b0*/  LDL.LU.64 R12, [R1+0x3578] ;  /* 0x00357800010c7983 */ /* 0x000eb60000300a00 */
[----:B------:R-:W-:Y:S07]  /*220c0*/  @!UPT UIADD3 URZ, URZ, URZ, URZ ;  /* 0x0000003f3f3ff290 */ /* 0x000fee000fffe03f */
[----:B------:R-:W-:Y:S04]  /*220d0*/  STL.64 [R1+0xa0], R4 ;  /* 0x0000a00401007387 */ /* 0x000fe80000100a00 */
[----:B------:R3:W-:Y:S04]  /*220e0*/  STL.64 [R1+0xa8], R6 ;  /* 0x0000a80601007387 */ /* 0x0007e80000100a00 */
[----:B---3--:R-:W2:Y:S04]  /*220f0*/  LDL.LU.64 R6, [R1+0x3570] ;  /* 0x0035700001067983 */ /* 0x008ea80000300a00 */
[----:B------:R-:W2:Y:S02]  /*22100*/  LDL.LU.64 R4, [R1+0x3568] ;  /* 0x0035680001047983 */ /* 0x000ea40000300a00 */
[-C--:B--2---:R-:W-:Y:S02]  /*22110*/  HMMA.16816.F32 R4, R4, R8.reuse, R12 ;  /* 0x000000080404723c */ /* 0x084fe4000000180c */
[----:B------:R-:W2:Y:S04]  /*22120*/  LDL.LU.64 R14, [R1+0x3560] ;  /* 0x00356000010e7983 */ /* 0x000ea80000300a00 */
[----:B------:R-:W2:Y:S11]  /*22130*/  LDL.LU.64 R12, [R1+0x3558] ;  /* 0x00355800010c7983 */ /* 0x000eb60000300a00 */
[----:B------:R-:W-:Y:S06]  /*22140*/  @!UPT UIADD3 URZ, URZ, URZ, URZ ;  /* 0x0000003f3f3ff290 */ /* 0x000fec000fffe03f */
        /* <DEDUP_REMOVED lines=16> */
[----:B------:R3:W-:Y:S01]  /*22250*/  STL.64 [R1+0x70], R4 ;  /* 0x0000700401007387 */ /* 0x0007e20000100a00 */
[----:B------:R-:W-:Y:S01]  /*22260*/  IMAD.MOV.U32 R10, RZ, RZ, R6 ;  /* 0x000000ffff0a7224 */ /* 0x000fe200078e0006 */
[----:B------:R-:W-:Y:S02]  /*22270*/  MOV R11, R7 ;  /* 0x00000007000b7202 */ /* 0x000fe40000000f00 */
[----:B------:R-:W2:Y:S04]  /*22280*/  LDL.LU.64 R6, [R1+0x3510] ;  /* 0x0035100001067983 */ /* 0x000ea80000300a00 */
[----:B---3--:R-:W2:Y:S02]  /*22290*/  LDL.LU.64 R4, [R1+0x3508] ;  /* 0x0035080001047983 */ /* 0x008ea40000300a00 */
[----:B--2---:R-:W-:Y:S02]  /*222a0*/  HMMA.16816.F32 R12, R12, R8, R4 ;  /* 0x000000080c0c723c */ /* 0x004fe40000001804 */
[----:B------:R-:W1:Y:S04]  /*222b0*/  LDL.LU.64 R6, [R1+0x3500] ;  /* 0x0035000001067983 */ /* 0x000e680000300a00 */
[----:B------:R-:W1:Y:S11]  /*222c0*/  LDL.LU.64 R4, [R1+0x34f8] ;  /* 0x0034f80001047983 */ /* 0x000e760000300a00 */
[----:B------:R-:W-:Y:S06]  /*222d0*/  @!UPT UIADD3 URZ, URZ, URZ, URZ ;  /* 0x0000003f3f3ff290 */ /* 0x000fec000fffe03f */
[----:B------:R-:W-:Y:S01]  /*222e0*/  STL.64 [R1+0x60], R12 ;  /* 0x0000600c01007387 */ /* 0x000fe20000100a00 */
[----:B------:R-:W-:-:S03]  /*222f0*/  MOV R29, R15 ;  /* 0x0000000f001d7202 */ /* 0x000fc60000000f00 */
[----:B------:R-:W-:Y:S04]  /*22300*/  STL [R1+0x68], R14 ;  /* 0x0000680e01007387 */ /* 0x000fe80000100800 */
[----:B------:R-:W2:Y:S01]  /*22310*/  LDL R15, [R1+0xa38] ;  /* 0x000a3800010f7983 */ /* 0x000ea20000100800 */
[-C--:B-1----:R-:W-:Y:S11]  /*22320*/  HMMA.16816.F32 R4, R16, R8.reuse, R4 ;  /* 0x000000081004723c */ /* 0x082ff60000001804 */
[----:B------:R-:W-:Y:S11]  /*22330*/  @!UPT UIADD3 URZ, URZ, URZ, URZ ;  /* 0x0000003f3f3ff290 */ /* 0x000ff6000fffe03f */
[----:B------:R-:W-:Y:S02]  /*22340*/  @!UPT UIADD3 URZ, URZ, URZ, URZ ;  /* 0x0000003f3f3ff290 */ /* 0x000fe4000fffe03f */
[----:B------:R-:W-:Y:S01]  /*22350*/  MOV R2, R6 ;  /* 0x0000000600027202 */ /* 0x000fe20000000f00 */
[----:B------:R-:W-:Y:S01]  /*22360*/  IMAD.MOV.U32 R16, RZ, RZ, R5 ;  /* 0x000000ffff107224 */ /* 0x000fe200078e0005 */
[----:B------:R-:W-:Y:S02]  /*22370*/  MOV R0, R7 ;  /* 0x0000000700007202 */ /* 0x000fe40000000f00 */
[----:B------:R-:W-:Y:S01]  /*22380*/  MOV R17, R4 ;  /* 0x0000000400117202 */ /* 0x000fe20000000f00 */
[----:B------:R-:W0:Y:S04]  /*22390*/  LDL.LU.64 R6, [R1+0x34f0] ;  /* 0x0034f00001067983 */ /* 0x000e280000300a00 */
[----:B------:R-:W0:Y:S02]  /*223a0*/  LDL.LU.64 R4, [R1+0x34e8] ;  /* 0x0034e80001047983 */ /* 0x000e240000300a00 */
[-C--:B0-----:R-:W-:Y:S02]  /*223b0*/  HMMA.16816.F32 R20, R20, R8.reuse, R4 ;  /* 0x000000081414723c */ /* 0x081fe40000001804 */
[----:B------:R-:W5:Y:S04]  /*223c0*/  LDL.LU.64 R6, [R1+0x34e0] ;  /* 0x0034e00001067983 */ /* 0x000f680000300a00 */
[----:B------:R-:W5:Y:S02]  /*223d0*/  LDL.LU.64 R4, [R1+0x34d8] ;  /* 0x0034d80001047983 */ /* 0x000f640000300a00 */
[----:B-----5:R-:W-:Y:S02]  /*223e0*/  HMMA.16816.F32 R4, R24, R8, R4 ;  /* 0x000000081804723c */ /* 0x020fe40000001804 */
[----:B--2---:R-:W-:Y:S04]  /*223f0*/  LDSM.16.MT88.4 R24, [R15+0x5000] ;  /* 0x005000000f18783b */ /* 0x004fe80000004200 */
[----:B------:R-:W-:Y:S11]  /*22400*/  LDSM.16.MT88.4 R12, [R15+0x5080] ;  /* 0x005080000f0c783b */ /* 0x000ff60000004200 */
[----:B------:R-:W-:Y:S06]  /*22410*/  @!UPT UIADD3 URZ, URZ, URZ, URZ ;  /* 0x0000003f3f3ff290 */ /* 0x000fec000fffe03f */
[----:B------:R-:W-:Y:S04]  /*22420*/  STL [R1+0x3424], R7 ;  /* 0x0034240701007387 */ /* 0x000fe80000100800 */
[----:B------:R-:W-:Y:S04]  /*22430*/  STL.64 [R1+0x40], R20 ;  /* 0x0000401401007387 */ /* 0x000fe80000100a00 */
[----:B------:R-:W-:Y:S04]  /*22440*/  STL.64 [R1+0x48], R22 ;  /* 0x0000481601007387 */ /* 0x000fe80000100a00 */
[----:B------:R-:W0:Y:S04]  /*22450*/  LDSM.16.MT88.4 R20, [R3+0x5000] ;  /* 0x005000000314783b */ /* 0x000e280000004200 */
[----:B------:R1:W-:Y:S04]  /*22460*/  STL [R1+0x3480], R6 ;  /* 0x0034800601007387 */ /* 0x0003e80000100800 */
[----:B------:R2:W-:Y:S01]  /*22470*/  STL.64 [R1+0x3478], R4 ;  /* 0x0034780401007387 */ /* 0x0005e20000100a00 */
[----:B0-----:R-:W-:Y:S01]  /*22480*/  MOV R7, R20 ;  /* 0x0000001400077202 */ /* 0x001fe20000000f00 */
[----:B-1----:R-:W-:Y:S01]  /*22490*/  IMAD.MOV.U32 R6, RZ, RZ, R21 ;  /* 0x000000ffff067224 */ /* 0x002fe200078e0015 */
[----:B--2---:R-:W-:-:S02]  /*224a0*/  MOV R5, R22 ;  /* 0x0000001600057202 */ /* 0x004fc40000000f00 */
[----:B------:R-:W-:Y:S02]  /*224b0*/  MOV R4, R23 ;  /* 0x0000001700047202 */ /* 0x000fe40000000f00 */
[----:B------:R-:W0:Y:S02]  /*224c0*/  LDSM.16.MT88.4 R20, [R3+0x5080] ;  /* 0x005080000314783b */ /* 0x000e240000004200 */
[----:B0-----:R-:W-:Y:S01]  /*224d0*/  MOV R19, R20 ;  /* 0x0000001400137202 */ /* 0x001fe20000000f00 */
[----:B------:R-:W-:Y:S01]  /*224e0*/  IMAD.MOV.U32 R18, RZ, RZ, R21 ;  /* 0x000000ffff127224 */ /* 0x000fe200078e0015 */
[----:B------:R-:W-:Y:S01]  /*224f0*/  MOV R9, R22 ;  /* 0x0000001600097202 */ /* 0x000fe20000000f00 */
[----:B------:R-:W-:Y:S01]  /*22500*/  IMAD.MOV.U32 R21, RZ, RZ, R25 ;  /* 0x000000ffff157224 */ /* 0x000fe200078e0019 */
[----:B------:R-:W-:Y:S01]  /*22510*/  MOV R8, R23 ;  /* 0x0000001700087202 */ /* 0x000fe20000000f00 */
[----:B------:R-:W-:Y:S01]  /*22520*/  IMAD.MOV.U32 R25, RZ, RZ, R13 ;  /* 0x000000ffff197224 */ /* 0x000fe200078e000d */
[----:B------:R-:W-:-:S02]  /*22530*/  MOV R22, R24 ;  /* 0x0000001800167202 */ /* 0x000fc40000000f00 */
[----:B------:R-:W-:Y:S02]  /*22540*/  MOV R20, R26 ;  /* 0x0000001a00147202 */ /* 0x000fe40000000f00 */
[----:B------:R-:W-:Y:S02]  /*22550*/  MOV R26, R12 ;  /* 0x0000000c001a7202 */ /* 0x000fe40000000f00 */
[----:B------:R-:W-:Y:S02]  /*22560*/  MOV R24, R14 ;  /* 0x0000000e00187202 */ /* 0x000fe40000000f00 */
[----:B------:R-:W-:Y:S02]  /*22570*/  MOV R23, R15 ;  /* 0x0000000f00177202 */ /* 0x000fe40000000f00 */
[----:B------:R-:W0:Y:S04]  /*22580*/  LDSM.16.MT88.4 R12, [R28+0x5000] ;  /* 0x005000001c0c783b */ /* 0x000e280000004200 */
[----:B------:R1:W-:Y:S02]  /*22590*/  STL [R1+0x3420], R3 ;  /* 0x0034200301007387 */ /* 0x0003e40000100800 */
[----:B-1----:R-:W-:-:S02]  /*225a0*/  MOV R3, R27 ;  /* 0x0000001b00037202 */ /* 0x002fc40000000f00 */
[----:B0-----:R0:W-:Y:S04]  /*225b0*/  STL.64 [R1+0x3450], R14 ;  /* 0x0034500e01007387 */ /* 0x0011e80000100a00 */
[----:B------:R1:W-:Y:S01]  /*225c0*/  STL.64 [R1+0x3448], R12 ;  /* 0x0034480c01007387 */ /* 0x0003e20000100a00 */
[----:B0-----:R-:W-:Y:S02]  /*225d0*/  MOV R14, R24 ;  /* 0x00000018000e7202 */ /* 0x001fe40000000f00 */
[----:B------:R-:W-:Y:S02]  /*225e0*/  MOV R15, R23 ;  /* 0x00000017000f7202 */ /* 0x000fe40000000f00 */
[----:B-1----:R-:W-:Y:S01]  /*225f0*/  MOV R12, R26 ;  /* 0x0000001a000c7202 */ /* 0x002fe20000000f00 */
[----:B------:R-:W-:-:S02]  /*22600*/  IMAD.MOV.U32 R13, RZ, RZ, R25 ;  /* 0x000000ffff0d7224 */ /* 0x000fc400078e0019 */
[----:B------:R0:W-:Y:S04]  /*22610*/  STL.64 [R1+0x3470], R14 ;  /* 0x0034700e01007387 */ /* 0x0001e80000100a00 */
        /* <DEDUP_REMOVED lines=14> */
[----:B------:R-:W-:Y:S01]  /*22700*/  MOV R14, R5 ;  /* 0x00000005000e7202 */ /* 0x000fe20000000f00 */
[----:B------:R-:W2:Y:S01]  /*22710*/  LDL.LU R4, [R1+0x80] ;  /* 0x0000800001047983 */ /* 0x000ea20000300800 */
[----:B-1----:R-:W-:Y:S01]  /*22720*/  IMAD.MOV.U32 R13, RZ, RZ, R6 ;  /* 0x000000ffff0d7224 */ /* 0x002fe200078e0006 */
[----:B------:R-:W-:-:S02]  /*22730*/  MOV R12, R7 ;  /* 0x00000007000c7202 */ /* 0x000fc40000000f00 */
[----:B------:R-:W2:Y:S04]  /*22740*/  LDL.LU R5, [R1+0x84] ;  /* 0x0000840001057983 */ /* 0x000ea80000300800 */
[----:B------:R-:W3:Y:S04]  /*22750*/  LDL.LU R6, [R1+0x88] ;  /* 0x0000880001067983 */ /* 0x000ee80000300800 */
[----:B------:R-:W3:Y:S01]  /*22760*/  LDL.LU R7, [R1+0x8c] ;  /* 0x00008c0001077983 */ /* 0x000ee20000300800 */
[----:B------:R-:W-:Y:S01]  /*22770*/  MOV R8, R17 ;  /* 0x0000001100087202 */ /* 0x000fe20000000f00 */
[----:B------:R-:W-:-:S02]  /*22780*/  IMAD.MOV.U32 R9, RZ, RZ, R16 ;  /* 0x000000ffff097224 */ /* 0x000fc400078e0010 */
[----:B------:R-:W0:Y:S04]  /*22790*/  LDSM.16.MT88.4 R16, [R28+0x5080] ;  /* 0x005080001c10783b */ /* 0x000e280000004200 */
[----:B---3--:R-:W-:Y:S04]  /*227a0*/  STL.64 [R1+0x34a0], R6 ;  /* 0x0034a00601007387 */ /* 0x008fe80000100a00 */
[----:B--2---:R1:W-:Y:S04]  /*227b0*/  STL.64 [R1+0x3498], R4 ;  /* 0x0034980401007387 */ /* 0x0043e80000100a00 */
[----:B-1----:R-:W2:Y:S04]  /*227c0*/  LDL.LU R4, [R1+0x90] ;  /* 0x0000900001047983 */ /* 0x002ea80000300800 */
[----:B------:R-:W2:Y:S04]  /*227d0*/  LDL.LU R5, [R1+0x94] ;  /* 0x0000940001057983 */ /* 0x000ea80000300800 */
[----:B------:R-:W3:Y:S04]  /*227e0*/  LDL.LU R6, [R1+0x98] ;  /* 0x0000980001067983 */ /* 0x000ee80000300800 */
[----:B------:R-:W3:Y:S04]  /*227f0*/  LDL.LU R7, [R1+0x9c] ;  /* 0x00009c0001077983 */ /* 0x000ee80000300800 */
[----:B---3--:R-:W-:Y:S04]  /*22800*/  STL.64 [R1+0x34c0], R6 ;  /* 0x0034c00601007387 */ /* 0x008fe80000100a00 */
[----:B--2---:R1:W-:Y:S04]  /*22810*/  STL.64 [R1+0x34b8], R4 ;  /* 0x0034b80401007387 */ /* 0x0043e80000100a00 */
[----:B-1----:R-:W2:Y:S04]  /*22820*/  LDL.LU R4, [R1+0xa0] ;  /* 0x0000a00001047983 */ /* 0x002ea80000300800 */
[----:B------:R-:W2:Y:S04]  /*22830*/  LDL.LU R5, [R1+0xa4] ;  /* 0x0000a40001057983 */ /* 0x000ea80000300800 */
[----:B------:R-:W2:Y:S04]  /*22840*/  LDL.LU R6, [R1+0xa8] ;  /* 0x0000a80001067983 */ /* 0x000ea80000300800 */
[----:B------:R-:W2:Y:S04]  /*22850*/  LDL.LU R7, [R1+0xac] ;  /* 0x0000ac0001077983 */ /* 0x000ea80000300800 */
[----:B0-----:R-:W-:Y:S04]  /*22860*/  STL.64 [R1+0x3440], R18 ;  /* 0x0034401201007387 */ /* 0x001fe80000100a00 */
[----:B------:R0:W-:Y:S04]  /*22870*/  STL.64 [R1+0x3438], R16 ;  /* 0x0034381001007387 */ /* 0x0001e80000100a00 */
[----:B0-----:R-:W3:Y:S04]  /*22880*/  LDL.LU R16, [R1+0x60] ;  /* 0x0000600001107983 */ /* 0x001ee80000300800 */
[----:B------:R-:W3:Y:S04]  /*22890*/  LDL.LU R17, [R1+0x64] ;  /* 0x0000640001117983 */ /* 0x000ee80000300800 */
[----:B------:R-:W4:Y:S01]  /*228a0*/  LDL.LU R18, [R1+0x68] ;  /* 0x0000680001127983 */ /* 0x000f220000300800 */
[----:B------:R-:W-:-:S03]  /*228b0*/  MOV R19, R29 ;  /* 0x0000001d00137202 */ /* 0x000fc60000000f00 */
[----:B------:R-:W5:Y:S04]  /*228c0*/  LDL.LU R29, [R1+0x34d0] ;  /* 0x0034d000011d7983 */ /* 0x000f680000300800 */
[----:B----4-:R0:W-:Y:S04]  /*228d0*/  STL.64 [R1+0x3460], R18 ;  /* 0x0034601201007387 */ /* 0x0101e80000100a00 */
[----:B---3--:R1:W-:Y:S04]  /*228e0*/  STL.64 [R1+0x3458], R16 ;  /* 0x0034581001007387 */ /* 0x0083e80000100a00 */
[----:B-----5:R-:W3:Y:S01]  /*228f0*/  LDSM.16.MT88.4 R20, [R29+0x5000] ;  /* 0x005000001d14783b */ /* 0x020ee20000004200 */
[----:B0-----:R-:W-:-:S03]  /*22900*/  MOV R18, R10 ;  /* 0x0000000a00127202 */ /* 0x001fc60000000f00 */
[----:B------:R-:W0:Y:S01]  /*22910*/  LDSM.16.MT88.4 R24, [R29+0x5080] ;  /* 0x005080001d18783b */ /* 0x000e220000004200 */
[----:B------:R-:W-:-:S03]  /*22920*/  MOV R19, R11 ;  /* 0x0000000b00137202 */ /* 0x000fc60000000f00 */
[----:B-1----:R-:W4:Y:S04]  /*22930*/  LDL.LU R16, [R1+0x70] ;  /* 0x0000700001107983 */ /* 0x002f280000300800 */
[----:B------:R-:W4:Y:S04]  /*22940*/  LDL.LU R17, [R1+0x74] ;  /* 0x0000740001117983 */ /* 0x000f280000300800 */
[----:B------:R-:W2:Y:S04]  /*22950*/  LDL.LU R10, [R1+0x34cc] ;  /* 0x0034cc00010a7983 */ /* 0x000ea80000300800 */
[----:B------:R-:W2:Y:S04]  /*22960*/  LDL.LU R11, [R1+0x34c8] ;  /* 0x0034c800010b7983 */ /* 0x000ea80000300800 */
[----:B------:R-:W-:Y:S04]  /*22970*/  STL [R1+0x33fc], R28 ;  /* 0x0033fc1c01007387 */ /* 0x000fe80000100800 */
[----:B---3--:R1:W-:Y:S04]  /*22980*/  STL.64 [R1+0x3430], R22 ;  /* 0x0034301601007387 */ /* 0x0083e80000100a00 */
[----:B------:R-:W-:Y:S04]  /*22990*/  STL.64 [R1+0x3428], R20 ;  /* 0x0034281401007387 */ /* 0x000fe80000100a00 */
[----:B------:R-:W-:Y:S01]  /*229a0*/  STL [R1+0x33f0], R29 ;  /* 0x0033f01d01007387 */ /* 0x000fe20000100800 */
[----:B-1----:R-:W-:-:S02]  /*229b0*/  MOV R22, R2 ;  /* 0x0000000200167202 */ /* 0x002fc40000000f00 */
[----:B------:R-:W-:Y:S01]  /*229c0*/  MOV R23, R0 ;  /* 0x0000000000177202 */ /* 0x000fe20000000f00 */
[-C--:B--2---:R-:W-:Y:S01]  /*229d0*/  HMMA.16816.F32 R12, R12, R10.reuse, R4 ;  /* 0x0000000a0c0c723c */ /* 0x084fe20000001804 */
[----:B------:R-:W2:Y:S04]  /*229e0*/  LDL.LU.64 R6, [R1+0x34c0] ;  /* 0x0034c00001067983 */ /* 0x000ea80000300a00 */
[----:B------:R-:W2:Y:S11]  /*229f0*/  LDL.LU.64 R4, [R1+0x34b8] ;  /* 0x0034b80001047983 */ /* 0x000eb60000300a00 */
[----:B------:R-:W-:Y:S07]  /*22a00*/  @!UPT UIADD3 URZ, URZ, URZ, URZ ;  /* 0x0000003f3f3ff290 */ /* 0x000fee000fffe03f */
[----:B------:R1:W-:Y:S01]  /*22a10*/  STL.64 [R1+0xa0], R12 ;  /* 0x0000a00c01007387 */ /* 0x0003e20000100a00 */
[----:B------:R-:W-:Y:S01]  /*22a20*/  IMAD.MOV.U32 R2, RZ, RZ, R14 ;  /* 0x000000ffff027224 */ /* 0x000fe200078e000e */
[----:B------:R-:W-:Y:S02]  /*22a30*/  MOV R0, R15 ;  /* 0x0000000f00007202 */ /* 0x000fe40000000f00 */
[----:B------:R-:W2:Y:S04]  /*22a40*/  LDL.LU.64 R14, [R1+0x34b0] ;  /* 0x0034b000010e7983 */ /* 0x000ea80000300a00 */
[----:B-1----:R-:W2:Y:S04]  /*22a50*/  LDL.LU.64 R12, [R1+0x34a8] ;  /* 0x0034a800010c7983 */ /* 0x002ea80000300a00 */
[----:B------:R-:W-:Y:S04]  /*22a60*/  STL [R1+0x33f8], R0 ;  /* 0x0033f80001007387 */ /* 0x000fe80000100800 */
[----:B------:R-:W-:Y:S01]  /*22a70*/  STL [R1+0x33f4], R2 ;  /* 0x0033f40201007387 */ /* 0x000fe20000100800 */
[----:B--2---:R-:W-:Y:S03]  /*22a80*/  HMMA.16816.F32 R12, R12, R10, R4 ;  /* 0x0000000a0c0c723c */ /* 0x004fe60000001804 */
[----:B------:R-:W2:Y:S04]  /*22a90*/  LDL.LU.64 R6, [R1+0x34a0] ;  /* 0x0034a00001067983 */ /* 0x000ea80000300a00 */
[----:B------:R-:W2:Y:S11]  /*22aa0*/  LDL.LU.64 R4, [R1+0x3498] ;  /* 0x0034980001047983 */ /* 0x000eb60000300a00 */
[----:B------:R-:W-:Y:S05]  /*22ab0*/  @!UPT UIADD3 URZ, URZ, URZ, URZ ;  /* 0x0000003f3f3ff290 */ /* 0x000fea000fffe03f */
[----:B------:R-:W-:Y:S01]  /*22ac0*/  STL.64 [R1+0x90], R12 ;  /* 0x0000900c01007387 */ /* 0x000fe20000100a00 */
[----:B------:R-:W-:-:S03]  /*22ad0*/  MOV R29, R15 ;  /* 0x0000000f001d7202 */ /* 0x000fc60000000f00 */
[----:B------:R1:W-:Y:S04]  /*22ae0*/  STL [R1+0x98], R14 ;  /* 0x0000980e01007387 */ /* 0x0003e80000100800 */
[----:B-1----:R-:W2:Y:S04]  /*22af0*/  LDL.LU.64 R14, [R1+0x3490] ;  /* 0x00349000010e7983 */ /* 0x002ea80000300a00 */
[----:B------:R-:W2:Y:S04]  /*22b00*/  LDL.LU.64 R12, [R1+0x3488] ;  /* 0x00348800010c7983 */ /* 0x000ea80000300a00 */
[----:B------:R-:W-:Y:S01]  /*22b10*/  STL [R1+0x3400], R29 ;  /* 0x0034001d01007387 */ /* 0x000fe20000100800 */
[----:B--2---:R-:W-:Y:S03]  /*22b20*/  HMMA.16816.F32 R12, R12, R10, R4 ;  /* 0x0000000a0c0c723c */ /* 0x004fe60000001804 */
[----:B------:R-:W0:Y:S04]  /*22b30*/  LDL.LU R6, [R1+0x3480] ;  /* 0x0034800001067983 */ /* 0x000e280000300800 */
[----:B------:R-:W0:Y:S11]  /*22b40*/  LDL.LU.64 R4, [R1+0x3478] ;  /* 0x0034780001047983 */ /* 0x000e360000300a00 */
[----:B------:R-:W-:Y:S05]  /*22b50*/  @!UPT UIADD3 URZ, URZ, URZ, URZ ;  /* 0x0000003f3f3ff290 */ /* 0x000fea000fffe03f */
[----:B------:R1:W-:Y:S01]  /*22b60*/  STL [R1+0x80], R12 ;  /* 0x0000800c01007387 */ /* 0x0003e20000100800 */
[----:B------:R-:W-:Y:S01]  /*22b70*/  MOV R7, R15 ;  /* 0x0000000f00077202 */ /* 0x000fe20000000f00 */
[----:B------:R-:W-:Y:S01]  /*22b80*/  IMAD.MOV.U32 R0, RZ, RZ, R13 ;  /* 0x000000ffff007224 */ /* 0x000fe200078e000d */
[----:B------:R-:W-:Y:S02]  /*22b90*/  MOV R2, R14 ;  /* 0x0000000e00027202 */ /* 0x000fe40000000f00 */
[----:B------:R-:W4:Y:S04]  /*22ba0*/  LDL.LU.64 R14, [R1+0x3470] ;  /* 0x00347000010e7983 */ /* 0x000f280000300a00 */
[----:B-1----:R-:W4:Y:S01]  /*22bb0*/  LDL.LU.64 R12, [R1+0x3468] ;  /* 0x00346800010c7983 */ /* 0x002f220000300a00 */
[----:B------:R-:W-:-:S03]  /*22bc0*/  IMAD.MOV.U32 R20, RZ, RZ, R8 ;  /* 0x000000ffff147224 */ /* 0x000fc600078e0008 */
[----:B------:R1:W-:Y:S01]  /*22bd0*/  STL [R1+0x3408], R2 ;  /* 0x0034080201007387 */ /* 0x0003e20000100800 */
[----:B------:R-:W-:-:S03]  /*22be0*/  MOV R21, R9 ;  /* 0x0000000900157202 */ /* 0x000fc60000000f00 */
[----:B------:R2:W-:Y:S01]  /*22bf0*/  STL [R1+0x3404], R0 ;  /* 0x0034040001007387 */ /* 0x0005e20000100800 */
[----:B----4-:R-:W-:Y:S03]  /*22c00*/  HMMA.16816.F32 R12, R12, R10, R16 ;  /* 0x0000000a0c0c723c */ /* 0x010fe60000001810 */
[----:B------:R-:W3:Y:S04]  /*22c10*/  LDL.LU.64 R18, [R1+0x3460] ;  /* 0x0034600001127983 */ /* 0x000ee80000300a00 */
[----:B------:R-:W3:Y:S11]  /*22c20*/  LDL.LU.64 R16, [R1+0x3458] ;  /* 0x0034580001107983 */ /* 0x000ef60000300a00 */
[----:B------:R-:W-:Y:S06]  /*22c30*/  @!UPT UIADD3 URZ, URZ, URZ, URZ ;  /* 0x0000003f3f3ff290 */ /* 0x000fec000fffe03f */
[----:B------:R-:W-:Y:S01]  /*22c40*/  IMAD.MOV.U32 R8, RZ, RZ, R14 ;  /* 0x000000ffff087224 */ /* 0x000fe200078e000e */
[----:B------:R-:W-:Y:S02]  /*22c50*/  MOV R29, R15 ;  /* 0x0000000f001d7202 */ /* 0x000fe40000000f00 */
[----:B------:R-:W-:Y:S01]  /*22c60*/  MOV R3, R12 ;  /* 0x0000000c00037202 */ /* 0x000fe20000000f00 */
[----:B------:R-:W3:Y:S01]  /*22c70*/  LDL.LU.64 R14, [R1+0x3450] ;  /* 0x00345000010e7983 */ /* 0x000ee20000300a00 */
[----:B------:R-:W-:-:S03]  /*22c80*/  MOV R9, R13 ;  /* 0x0000000d00097202 */ /* 0x000fc60000000f00 */
[----:B------:R-:W3:Y:S02]  /*22c90*/  LDL.LU.64 R12, [R1+0x3448] ;  /* 0x00344800010c7983 */ /* 0x000ee40000300a00 */
[-C--:B---3--:R-:W-:Y:S02]  /*22ca0*/  HMMA.16816.F32 R12, R12, R10.reuse, R16 ;  /* 0x0000000a0c0c723c */ /* 0x088fe40000001810 */
[----:B------:R-:W3:Y:S04]  /*22cb0*/  LDL.LU.64 R18, [R1+0x3440] ;  /* 0x0034400001127983 */ /* 0x000ee80000300a00 */
[----:B------:R-:W3:Y:S11]  /*22cc0*/  LDL.LU.64 R16, [R1+0x3438] ;  /* 0x0034380001107983 */ /* 0x000ef60000300a00 */
[----:B------:R-:W-:Y:S06]  /*22cd0*/  @!UPT UIADD3 URZ, URZ, URZ, URZ ;  /* 0x0000003f3f3ff290 */ /* 0x000fec000fffe03f */
[----:B------:R4:W-:Y:S01]  /*22ce0*/  STL.64 [R1+0x60], R12 ;  /* 0x0000600c01007387 */ /* 0x0009e20000100a00 */
[----:B-1----:R-:W-:Y:S02]  /*22cf0*/  MOV R2, R14 ;  /* 0x0000000e00027202 */ /* 0x002fe40000000f00 */
[----:B--2---:R-:W-:Y:S01]  /*22d00*/  MOV R0, R15 ;  /* 0x0000000f00007202 */ /* 0x004fe20000000f00 */
[----:B----4-:R-:W2:Y:S04]  /*22d10*/  LDL.LU R12, [R1+0x40] ;  /* 0x00004000010c7983 */ /* 0x010ea80000300800 */
[----:B------:R-:W2:Y:S04]  /*22d20*/  LDL.LU R13, [R1+0x44] ;  /* 0x00004400010d7983 */ /* 0x000ea80000300800 */
[----:B------:R-:W2:Y:S04]  /*22d30*/  LDL.LU R14, [R1+0x48] ;  /* 0x00004800010e7983 */ /* 0x000ea80000300800 */
[----:B------:R-:W2:Y:S04]  /*22d40*/  LDL.LU R15, [R1+0x4c] ;  /* 0x00004c00010f7983 */ /* 0x000ea80000300800 */
[----:B------:R-:W4:Y:S01]  /*22d50*/  LDL R28, [R1+0xa38] ;  /* 0x000a3800011c7983 */ /* 0x000f220000100800 */
[-C--:B---3--:R-:W-:Y:S03]  /*22d60*/  HMMA.16816.F32 R16, R16, R10.reuse, R20 ;  /* 0x0000000a1010723c */ /* 0x088fe60000001814 */
[----:B------:R-:W2:Y:S04]  /*22d70*/  LDL.LU.64 R22, [R1+0x3430] ;  /* 0x0034300001167983 */ /* 0x000ea80000300a00 */
[----:B------:R-:W2:Y:S11]  /*22d80*/  LDL.LU.64 R20, [R1+0x3428] ;  /* 0x0034280001147983 */ /* 0x000eb60000300a00 */
[----:B------:R-:W-:Y:S05]  /*22d90*/  @!UPT UIADD3 URZ, URZ, URZ, URZ ;  /* 0x0000003f3f3ff290 */ /* 0x000fea000fffe03f */
[----:B------:R1:W-:Y:S04]  /*22da0*/  STL.64 [R1+0x50], R16 ;  /* 0x0000501001007387 */ /* 0x0003e80000100a00 */
[----:B------:R3:W-:Y:S01]  /*22db0*/  STL.64 [R1+0x58], R18 ;  /* 0x0000581201007387 */ /* 0x0007e20000100a00 */
[----:B-1----:R-:W-:Y:S01]  /*22dc0*/  MOV R16, R3 ;  /* 0x0000000300107202 */ /* 0x002fe20000000f00 */
[----:B---3--:R-:W-:Y:S02]  /*22dd0*/  IMAD.MOV.U32 R19, RZ, RZ, R7 ;  /* 0x000000ffff137224 */ /* 0x008fe400078e0007 */
[----:B------:R-:W0:Y:S04]  /*22de0*/  LDL.LU R7, [R1+0x3424] ;  /* 0x0034240001077983 */ /* 0x000e280000300800 */
[----:B------:R-:W3:Y:S01]  /*22df0*/  LDL.LU R3, [R1+0x3420] ;  /* 0x0034200001037983 */ /* 0x000ee20000300800 */
[-C--:B--2---:R-:W-:Y:S11]  /*22e00*/  HMMA.16816.F32 R20, R20, R10.reuse, R12 ;  /* 0x0000000a1414723c */ /* 0x084ff6000000180c */
[----:B------:R-:W-:Y:S11]  /*22e10*/  @!UPT UIADD3 URZ, URZ, URZ, URZ ;  /* 0x0000003f3f3ff290 */ /* 0x000ff6000fffe03f */
[----:B------:R-:W-:Y:S02]  /*22e20*/  @!UPT UIADD3 URZ, URZ, URZ, URZ ;  /* 0x0000003f3f3ff290 */ /* 0x000fe4000fffe03f */
[----:B------:R-:W-:Y:S02]  /*22e30*/  MOV R14, R23 ;  /* 0x00000017000e7202 */ /* 0x000fe40000000f00 */
[----:B------:R-:W2:Y:S01]  /*22e40*/  LDL R23, [R1+0xc8c] ;  /* 0x000c8c0001177983 */ /* 0x000ea20000100800 */
[----:B------:R-:W-:Y:S02]  /*22e50*/  MOV R17, R9 ;  /* 0x0000000900117202 */ /* 0x000fe40000000f00 */
[----:B------:R-:W-:Y:S02]  /*22e60*/  MOV R18, R8 ;  /* 0x0000000800127202 */ /* 0x000fe40000000f00 */
[----:B0-----:R-:W-:Y:S01]  /*22e70*/  HMMA.16816.F32 R8, R24, R10, R4 ;  /* 0x0000000a1808723c */ /* 0x001fe20000001804 */
[----:B---3--:R-:W0:Y:S01]  /*22e80*/  LDSM.16.MT88.4 R4, [R3+0x6000] ;  /* 0x006000000304783b */ /* 0x008e220000004200 */
[----:B------:R-:W-:Y:S01]  /*22e90*/  IMAD.MOV.U32 R15, RZ, RZ, R22 ;  /* 0x000000ffff0f7224 */ /* 0x000fe200078e0016 */
[----:B------:R-:W-:-:S02]  /*22ea0*/  MOV R13, R20 ;  /* 0x00000014000d7202 */ /* 0x000fc40000000f00 */
[----:B------:R-:W-:Y:S11]  /*22eb0*/  MOV R12, R21 ;  /* 0x00000015000c7202 */ /* 0x000ff60000000f00 */
[----:B------:R-:W-:Y:S07]  /*22ec0*/  @!UPT UIADD3 URZ, URZ, URZ, URZ ;  /* 0x0000003f3f3ff290 */ /* 0x000fee000fffe03f */
[----:B------:R1:W-:Y:S04]  /*22ed0*/  STL.64 [R1+0x3340], R10 ;  /* 0x0033400a01007387 */ /* 0x0003e80000100a00 */
[----:B------:R3:W-:Y:S01]  /*22ee0*/  STL.64 [R1+0x3338], R8 ;  /* 0x0033380801007387 */ /* 0x0007e20000100a00 */
[----:B-1----:R-:W-:Y:S01]  /*22ef0*/  IMAD.MOV.U32 R10, RZ, RZ, R15 ;  /* 0x000000ffff0a7224 */ /* 0x002fe200078e000f */
[----:B------:R-:W-:Y:S02]  /*22f00*/  MOV R11, R14 ;  /* 0x0000000e000b7202 */ /* 0x000fe40000000f00 */
[----:B---3--:R-:W-:Y:S02]  /*22f10*/  MOV R8, R13 ;  /* 0x0000000d00087202 */ /* 0x008fe40000000f00 */
[----:B------:R-:W-:Y:S01]  /*22f20*/  MOV R9, R12 ;  /* 0x0000000c00097202 */ /* 0x000fe20000000f00 */
[----:B------:R-:W-:Y:S01]  /*22f30*/  STL.64 [R1+0x3418], R10 ;  /* 0x0034180a01007387 */ /* 0x000fe20000100a00 */
[----:B0-----:R-:W-:Y:S01]  /*22f40*/  IMAD.MOV.U32 R15, RZ, RZ, R4 ;  /* 0x000000ffff0f7224 */ /* 0x001fe200078e0004 */
[----:B------:R-:W-:-:S02]  /*22f50*/  MOV R14, R5 ;  /* 0x00000005000e7202 */ /* 0x000fc40000000f00 */
[----:B------:R-:W-:Y:S02]  /*22f60*/  MOV R13, R6 ;  /* 0x00000006000d7202 */ /* 0x000fe40000000f00 */
[----:B------:R-:W-:Y:S01]  /*22f70*/  MOV R12, R7 ;  /* 0x00000007000c7202 */ /* 0x000fe20000000f00 */
[----:B------:R-:W-:Y:S04]  /*22f80*/  STL.64 [R1+0x3410], R8 ;  /* 0x0034100801007387 */ /* 0x000fe80000100a00 */
[----:B------:R-:W0:Y:S02]  /*22f90*/  LDSM.16.MT88.4 R8, [R3+0x6080] ;  /* 0x006080000308783b */ /* 0x000e240000004200 */
[----:B0-----:R-:W-:Y:S01]  /*22fa0*/  IMAD.MOV.U32 R21, RZ, RZ, R8 ;  /* 0x000000ffff157224 */ /* 0x001fe200078e0008 */
[----:B------:R-:W-:Y:S01]  /*22fb0*/  MOV R20, R9 ;  /* 0x0000000900147202 */ /* 0x000fe20000000f00 */
[----:B--2---:R-:W0:Y:S04]  /*22fc0*/  LDSM.16.M88.4 R4, [R23+0x20080] ;  /* 0x020080001704783b */ /* 0x004e280000000200 */
[----:B0-----:R0:W-:Y:S04]  /*22fd0*/  STL [R1+0x3314], R6 ;  /* 0x0033140601007387 */ /* 0x0011e80000100800 */
[----:B------:R1:W-:Y:S01]  /*22fe0*/  STL [R1+0x3310], R7 ;  /* 0x0033100701007387 */ /* 0x0003e20000100800 */
[----:B0-----:R-:W-:-:S02]  /*22ff0*/  MOV R6, R11 ;  /* 0x0000000b00067202 */ /* 0x001fc40000000f00 */
[----:B-1----:R-:W-:Y:S02]  /*23000*/  MOV R7, R10 ;  /* 0x0000000a00077202 */ /* 0x002fe40000000f00 */
[----:B----4-:R-:W0:Y:S04]  /*23010*/  LDSM.16.MT88.4 R8, [R28+0x6000] ;  /* 0x006000001c08783b */ /* 0x010e280000004200 */
[----:B------:R1:W-:Y:S01]  /*23020*/  STL [R1+0x3358], R3 ;  /* 0x0033580301007387 */ /* 0x0003e20000100800 */
[----:B0-----:R-:W-:Y:S01]  /*23030*/  IMAD.MOV.U32 R25, RZ, RZ, R8 ;  /* 0x000000ffff197224 */ /* 0x001fe200078e0008 */
[----:B------:R-:W-:Y:S02]  /*23040*/  MOV R24, R9 ;  /* 0x0000000900187202 */ /* 0x000fe40000000f00 */
[----:B------:R-:W-:-:S02]  /*23050*/  MOV R22, R10 ;  /* 0x0000000a00167202 */ /* 0x000fc40000000f00 */
[----:B-1----:R-:W-:Y:S02]  /*23060*/  MOV R3, R11 ;  /* 0x0000000b00037202 */ /* 0x002fe40000000f00 */
[----:B------:R-:W0:Y:S01]  /*23070*/  LDSM.16.MT88.4 R8, [R28+0x6080] ;  /* 0x006080001c08783b */ /* 0x000e220000004200 */
[----:B------:R-:W-:Y:S01]  /*23080*/  IMAD.MOV.U32 R23, RZ, RZ, R16 ;  /* 0x000000ffff177224 */ /* 0x000fe200078e0010 */
[----:B------:R-:W-:Y:S02]  /*23090*/  MOV R16, R17 ;  /* 0x0000001100107202 */ /* 0x000fe40000000f00 */
[----:B------:R-:W-:Y:S02]  /*230a0*/  MOV R17, R18 ;  /* 0x0000001200117202 */ /* 0x000fe40000000f00 */
[----:B------:R-:W-:Y:S02]  /*230b0*/  MOV R18, R29 ;  /* 0x0000001d00127202 */ /* 0x000fe40000000f00 */
[----:B0-----:R-:W-:Y:S01]  /*230c0*/  MOV R27, R10 ;  /* 0x0000000a001b7202 */ /* 0x001fe20000000f00 */
[----:B------:R-:W-:Y:S01]  /*230d0*/  IMAD.MOV.U32 R29, RZ, RZ, R8 ;  /* 0x000000ffff1d7224 */ /* 0x000fe200078e0008 */
[----:B------:R-:W-:-:S02]  /*230e0*/  MOV R26, R11 ;  /* 0x0000000b001a7202 */ /* 0x000fc40000000f00 */
[----:B------:R-:W-:Y:S01]  /*230f0*/  MOV R28, R9 ;  /* 0x00000009001c7202 */ /* 0x000fe20000000f00 */
[----:B------:R-:W2:Y:S04]  /*23100*/  LDL.LU.64 R10, [R1+0x3418] ;  /* 0x00341800010a7983 */ /* 0x000ea80000300a00 */
        /* <DEDUP_REMOVED lines=9> */
[----:B0-----:R-:W2:Y:S04]  /*231a0*/  LDL.LU R8, [R1+0x60] ;  /* 0x0000600001087983 */ /* 0x001ea80000300800 */
[----:B------:R-:W2:Y:S01]  /*231b0*/  LDL.LU R9, [R1+0x64] ;  /* 0x0000640001097983 */ /* 0x000ea20000300800 */
[----:B------:R-:W-:Y:S01]  /*231c0*/  IMAD.MOV.U32 R10, RZ, RZ, R2 ;  /* 0x000000ffff0a7224 */ /* 0x000fe200078e0002 */
[----:B------:R-:W-:-:S02]  /*231d0*/  MOV R11, R0 ;  /* 0x00000000000b7202 */ /* 0x000fc40000000f00 */
[----:B------:R-:W3:Y:S04]  /*231e0*/  LDL.LU R2, [R1+0x3408] ;  /* 0x0034080001027983 */ /* 0x000ee80000300800 */
[----:B------:R-:W4:Y:S04]  /*231f0*/  LDL.LU R0, [R1+0x3404] ;  /* 0x0034040001007983 */ /* 0x000f280000300800 */
[----:B------:R-:W-:Y:S04]  /*23200*/  STL.64 [R1+0x3378], R10 ;  /* 0x0033780a01007387 */ /* 0x000fe80000100a00 */
[----:B--2---:R0:W-:Y:S02]  /*23210*/  STL.64 [R1+0x3370], R8 ;  /* 0x0033700801007387 */ /* 0x0041e40000100a00 */
[----:B0-----:R-:W-:-:S02]  /*23220*/  MOV R8, R29 ;  /* 0x0000001d00087202 */ /* 0x001fc40000000f00 */
[----:B------:R-:W2:Y:S01]  /*23230*/  LDL.LU R29, [R1+0x3400] ;  /* 0x00340000011d7983 */ /* 0x000ea20000300800 */
[----:B------:R-:W-:-:S03]  /*23240*/  MOV R9, R28 ;  /* 0x0000001c00097202 */ /* 0x000fc60000000f00 */
[----:B------:R-:W5:Y:S01]  /*23250*/  LDL.LU R28, [R1+0x33fc] ;  /* 0x0033fc00011c7983 */ /* 0x000f620000300800 */
[----:B------:R-:W-:Y:S01]  /*23260*/  IMAD.MOV.U32 R10, RZ, RZ, R27 ;  /* 0x000000ffff0a7224 */ /* 0x000fe200078e001b */
[----:B------:R-:W-:-:S05]  /*23270*/  MOV R11, R26 ;  /* 0x0000001a000b7202 */ /* 0x000fca0000000f00 */
[----:B------:R0:W-:Y:S04]  /*23280*/  STL.64 [R1+0x3398], R10 ;  /* 0x0033980a01007387 */ /* 0x0001e80000100a00 */
[----:B------:R1:W-:Y:S01]  /*23290*/  STL.64 [R1+0x3390], R8 ;  /* 0x0033900801007387 */ /* 0x0003e20000100a00 */
[----:B0-----:R-:W-:Y:S01]  /*232a0*/  IMAD.MOV.U32 R10, RZ, RZ, R22 ;  /* 0x000000ffff0a7224 */ /* 0x001fe200078e0016 */
[----:B------:R-:W-:Y:S02]  /*232b0*/  MOV R11, R3 ;  /* 0x00000003000b7202 */ /* 0x000fe40000000f00 */
[----:B-1----:R-:W-:Y:S02]  /*232c0*/  MOV R8, R25 ;  /* 0x0000001900087202 */ /* 0x002fe40000000f00 */
[----:B------:R-:W-:Y:S01]  /*232d0*/  MOV R9, R24 ;  /* 0x0000001800097202 */ /* 0x000fe20000000f00 */
[----:B------:R0:W-:Y:S04]  /*232e0*/  STL.64 [R1+0x33b8], R10 ;  /* 0x0033b80a01007387 */ /* 0x0001e80000100a00 */
[----:B------:R1:W-:Y:S01]  /*232f0*/  STL.64 [R1+0x33b0], R8 ;  /* 0x0033b00801007387 */ /* 0x0003e20000100a00 */
[----:B0-----:R-:W-:Y:S01]  /*23300*/  IMAD.MOV.U32 R10, RZ, RZ, R7 ;  /* 0x000000ffff0a7224 */ /* 0x001fe200078e0007 */
[----:B------:R-:W-:-:S02]  /*23310*/  MOV R11, R6 ;  /* 0x00000006000b7202 */ /* 0x000fc40000000f00 */
[----:B-1----:R-:W-:Y:S02]  /*23320*/  MOV R8, R21 ;  /* 0x0000001500087202 */ /* 0x002fe40000000f00 */
[----:B------:R-:W-:Y:S01]  /*23330*/  MOV R9, R20 ;  /* 0x0000001400097202 */ /* 0x000fe20000000f00 */
[----:B------:R0:W-:Y:S04]  /*23340*/  STL.64 [R1+0x33d8], R10 ;  /* 0x0033d80a01007387 */ /* 0x0001e80000100a00 */
[----:B------:R1:W-:Y:S01]  /*23350*/  STL.64 [R1+0x33d0], R8 ;  /* 0x0033d00801007387 */ /* 0x0003e20000100a00 */
[----:B0-----:R-:W-:Y:S01]  /*23360*/  IMAD.MOV.U32 R10, RZ, RZ, R13 ;  /* 0x000000ffff0a7224 */ /* 0x001fe200078e000d */
[----:B------:R-:W-:Y:S02]  /*23370*/  MOV R11, R12 ;  /* 0x0000000c000b7202 */ /* 0x000fe40000000f00 */
[----:B-1----:R-:W-:-:S02]  /*23380*/  MOV R8, R15 ;  /* 0x0000000f00087202 */ /* 0x002fc40000000f00 */
[----:B------:R-:W-:Y:S02]  /*23390*/  MOV R9, R14 ;  /* 0x0000000e00097202 */ /* 0x000fe40000000f00 */
[----:B-----5:R-:W0:Y:S04]  /*233a0*/  LDSM.16.MT88.4 R12, [R28+0x6000] ;  /* 0x006000001c0c783b */ /* 0x020e280000004200 */
[----:B0-----:R0:W-:Y:S04]  /*233b0*/  STL.64 [R1+0x3388], R14 ;  /* 0x0033880e01007387 */ /* 0x0011e80000100a00 */
[----:B------:R1:W-:Y:S01]  /*233c0*/  STL.64 [R1+0x3380], R12 ;  /* 0x0033800c01007387 */ /* 0x0003e20000100a00 */
[----:B0-----:R-:W-:Y:S01]  /*233d0*/  IMAD.MOV.U32 R14, RZ, RZ, R17 ;  /* 0x000000ffff0e7224 */ /* 0x001fe200078e0011 */
[----:B------:R-:W-:-:S02]  /*233e0*/  MOV R15, R18 ;  /* 0x00000012000f7202 */ /* 0x000fc40000000f00 */
[----:B-1----:R-:W-:Y:S02]  /*233f0*/  MOV R12, R23 ;  /* 0x00000017000c7202 */ /* 0x002fe40000000f00 */
[----:B------:R-:W-:Y:S01]  /*23400*/  MOV R13, R16 ;  /* 0x00000010000d7202 */ /* 0x000fe20000000f00 */
[----:B------:R-:W-:Y:S04]  /*23410*/  STL.64 [R1+0x33a8], R14 ;  /* 0x0033a80e01007387 */ /* 0x000fe80000100a00 */
[----:B------:R0:W-:Y:S04]  /*23420*/  STL.64 [R1+0x33a0], R12 ;  /* 0x0033a00c01007387 */ /* 0x0001e80000100a00 */
[----:B0-----:R-:W5:Y:S01]  /*23430*/  LDL.LU R12, [R1+0x80] ;  /* 0x00008000010c7983 */ /* 0x001f620000300800 */
[----:B---3--:R-:W-:Y:S01]  /*23440*/  MOV R14, R2 ;  /* 0x00000002000e7202 */ /* 0x008fe20000000f00 */
[----:B------:R-:W-:Y:S01]  /*23450*/  IMAD.MOV.U32 R15, RZ, RZ, R19 ;  /* 0x000000ffff0f7224 */ /* 0x000fe200078e0013 */
[----:B----4-:R-:W-:Y:S01]  /*23460*/  MOV R13, R0 ;  /* 0x00000000000d7202 */ /* 0x010fe20000000f00 */
[----:B------:R-:W0:Y:S04]  /*23470*/  LDSM.16.MT88.4 R16, [R28+0x6080] ;  /* 0x006080001c10783b */ /* 0x000e280000004200 */
[----:B------:R-:W3:Y:S04]  /*23480*/  LDL.LU R0, [R1+0x33f8] ;  /* 0x0033f80001007983 */ /* 0x000ee80000300800 */
[----:B------:R-:W4:Y:S04]  /*23490*/  LDL.LU R2, [R1+0x33f4] ;  /* 0x0033f40001027983 */ /* 0x000f280000300800 */
[----:B------:R-:W-:Y:S04]  /*234a0*/  STL.64 [R1+0x33c8], R14 ;  /* 0x0033c80e01007387 */ /* 0x000fe80000100a00 */
[----:B-----5:R1:W-:Y:S04]  /*234b0*/  STL.64 [R1+0x33c0], R12 ;  /* 0x0033c00c01007387 */ /* 0x0203e80000100a00 */
[----:B-1----:R-:W5:Y:S04]  /*234c0*/  LDL.LU R12, [R1+0x90] ;  /* 0x00009000010c7983 */ /* 0x002f680000300800 */
[----:B------:R-:W5:Y:S04]  /*234d0*/  LDL.LU R13, [R1+0x94] ;  /* 0x00009400010d7983 */ /* 0x000f680000300800 */
[----:B------:R-:W3:Y:S01]  /*234e0*/  LDL.LU R14, [R1+0x98] ;  /* 0x00009800010e7983 */ /* 0x000ee20000300800 */
[----:B--2---:R-:W-:-:S03]  /*234f0*/  MOV R15, R29 ;  /* 0x0000001d000f7202 */ /* 0x004fc60000000f00 */
[----:B------:R-:W2:Y:S04]  /*23500*/  LDL.LU R29, [R1+0x33f0] ;  /* 0x0033f000011d7983 */ /* 0x000ea80000300800 */
[----:B---3--:R-:W-:Y:S04]  /*23510*/  STL.64 [R1+0x33e8], R14 ;  /* 0x0033e80e01007387 */ /* 0x008fe80000100a00 */
[----:B-----5:R1:W-:Y:S04]  /*23520*/  STL.64 [R1+0x33e0], R12 ;  /* 0x0033e00c01007387 */ /* 0x0203e80000100a00 */
[----:B--2---:R-:W2:Y:S04]  /*23530*/  LDSM.16.MT88.4 R20, [R29+0x6000] ;  /* 0x006000001d14783b */ /* 0x004ea80000004200 */
[----:B------:R-:W3:Y:S04]  /*23540*/  LDSM.16.MT88.4 R24, [R29+0x6080] ;  /* 0x006080001d18783b */ /* 0x000ee80000004200 */
[----:B-1----:R-:W5:Y:S04]  /*23550*/  LDL.LU R12, [R1+0xa0] ;  /* 0x0000a000010c7983 */ /* 0x002f680000300800 */
[----:B------:R-:W5:Y:S01]  /*23560*/  LDL.LU R13, [R1+0xa4] ;  /* 0x0000a400010d7983 */ /* 0x000f620000300800 */
[----:B----4-:R-:W-:-:S02]  /*23570*/  MOV R14, R2 ;  /* 0x00000002000e7202 */ /* 0x010fc40000000f00 */
[----:B------:R-:W-:Y:S01]  /*23580*/  MOV R15, R0 ;  /* 0x00000000000f7202 */ /* 0x000fe20000000f00 */
[----:B------:R-:W-:Y:S04]  /*23590*/  STL [R1+0x3330], R28 ;  /* 0x0033301c01007387 */ /* 0x000fe80000100800 */
[----:B------:R-:W-:Y:S02]  /*235a0*/  STL [R1+0x3318], R29 ;  /* 0x0033181d01007387 */ /* 0x000fe40000100800 */
[-C--:B-----5:R-:W-:Y:S02]  /*235b0*/  HMMA.16816.F32 R8, R8, R4.reuse, R12 ;  /* 0x000000040808723c */ /* 0x0a0fe4000000180c */
[----:B------:R-:W4:Y:S04]  /*235c0*/  LDL.LU.64 R14, [R1+0x33e8] ;  /* 0x0033e800010e7983 */ /* 0x000f280000300a00 */
[----:B------:R-:W4:Y:S11]  /*235d0*/  LDL.LU.64 R12, [R1+0x33e0] ;  /* 0x0033e000010c7983 */ /* 0x000f360000300a00 */
[----:B------:R-:W-:Y:S06]  /*235e0*/  @!UPT UIADD3 URZ, URZ, URZ, URZ ;  /* 0x0000003f3f3ff290 */ /* 0x000fec000fffe03f */
[----:B------:R1:W-:Y:S01]  /*235f0*/  STL.64 [R1+0xa0], R8 ;  /* 0x0000a00801007387 */ /* 0x0003e20000100a00 */
[----:B------:R-:W-:Y:S01]  /*23600*/  IMAD.MOV.U32 R2, RZ, RZ, R10 ;  /* 0x000000ffff027224 */ /* 0x000fe200078e000a */
[----:B------:R-:W-:Y:S02]  /*23610*/  MOV R0, R11 ;  /* 0x0000000b00007202 */ /* 0x000fe40000000f00 */
[----:B------:R-:W4:Y:S04]  /*23620*/  LDL.LU.64 R10, [R1+0x33d8] ;  /* 0x0033d800010a7983 */ /* 0x000f280000300a00 */
[----:B-1----:R-:W4:Y:S04]  /*23630*/  LDL.LU.64 R8, [R1+0x33d0] ;  /* 0x0033d00001087983 */ /* 0x002f280000300a00 */
[----:B------:R-:W-:Y:S04]  /*23640*/  STL [R1+0x3320], R0 ;  /* 0x0033200001007387 */ /* 0x000fe80000100800 */
[----:B------:R-:W-:Y:S01]  /*23650*/  STL [R1+0x331c], R2 ;  /* 0x00331c0201007387 */ /* 0x000fe20000100800 */
[-C--:B----4-:R-:W-:Y:S03]  /*23660*/  HMMA.16816.F32 R8, R8, R4.reuse, R12 ;  /* 0x000000040808723c */ /* 0x090fe6000000180c */
[----:B------:R-:W4:Y:S04]  /*23670*/  LDL.LU.64 R14, [R1+0x33c8] ;  /* 0x0033c800010e7983 */ /* 0x000f280000300a00 */
[----:B------:R-:W4:Y:S11]  /*23680*/  LDL.LU.64 R12, [R1+0x33c0] ;  /* 0x0033c000010c7983 */ /* 0x000f360000300a00 */
[----:B------:R-:W-:Y:S05]  /*23690*/  @!UPT UIADD3 URZ, URZ, URZ, URZ ;  /* 0x0000003f3f3ff290 */ /* 0x000fea000fffe03f */
[----:B------:R1:W-:Y:S01]  /*236a0*/  STL [R1+0x90], R8 ;  /* 0x0000900801007387 */ /* 0x0003e20000100800 */
[----:B------:R-:W-:Y:S01]  /*236b0*/  MOV R6, R10 ;  /* 0x0000000a00067202 */ /* 0x000fe20000000f00 */
[----:B------:R-:W-:Y:S01]  /*236c0*/  IMAD.MOV.U32 R7, RZ, RZ, R11 ;  /* 0x000000ffff077224 */ /* 0x000fe200078e000b */
[----:B------:R-:W-:Y:S01]  /*236d0*/  MOV R29, R9 ;  /* 0x00000009001d7202 */ /* 0x000fe20000000f00 */
[----:B------:R-:W4:Y:S04]  /*236e0*/  LDL.LU.64 R10, [R1+0x33b8] ;  /* 0x0033b800010a7983 */ /* 0x000f280000300a00 */
[----:B-1----:R-:W4:Y:S04]  /*236f0*/  LDL.LU.64 R8, [R1+0x33b0] ;  /* 0x0033b00001087983 */ /* 0x002f280000300a00 */
[----:B------:R-:W-:Y:S04]  /*23700*/  STL [R1+0x332c], R7 ;  /* 0x00332c0701007387 */ /* 0x000fe80000100800 */
[----:B------:R-:W-:Y:S04]  /*23710*/  STL [R1+0x3328], R6 ;  /* 0x0033280601007387 */ /* 0x000fe80000100800 */
[----:B------:R-:W-:Y:S01]  /*23720*/  STL [R1+0x3324], R29 ;  /* 0x0033241d01007387 */ /* 0x000fe20000100800 */
[-C--:B----4-:R-:W-:Y:S03]  /*23730*/  HMMA.16816.F32 R8, R8, R4.reuse, R12 ;  /* 0x000000040808723c */ /* 0x090fe6000000180c */
[----:B------:R-:W4:Y:S04]  /*23740*/  LDL.LU.64 R14, [R1+0x33a8] ;  /* 0x0033a800010e7983 */ /* 0x000f280000300a00 */
[----:B------:R-:W4:Y:S11]  /*23750*/  LDL.LU.64 R12, [R1+0x33a0] ;  /* 0x0033a000010c7983 */ /* 0x000f360000300a00 */
[----:B------:R-:W-:Y:S05]  /*23760*/  @!UPT UIADD3 URZ, URZ, URZ, URZ ;  /* 0x0000003f3f3ff290 */ /* 0x000fea000fffe03f */
[----:B------:R1:W-:Y:S01]  /*23770*/  STL.64 [R1+0x80], R8 ;  /* 0x0000800801007387 */ /* 0x0003e20000100a00 */
[----:B------:R-:W-:Y:S02]  /*23780*/  MOV R0, R10 ;  /* 0x0000000a00007202 */ /* 0x000fe40000000f00 */
[----:B------:R-:W-:Y:S02]  /*23790*/  MOV R2, R11 ;  /* 0x0000000b00027202 */ /* 0x000fe40000000f00 */
[----:B------:R-:W4:Y:S04]  /*237a0*/  LDL.LU.64 R10, [R1+0x3398] ;  /* 0x00339800010a7983 */ /* 0x000f280000300a00 */
[----:B-1----:R-:W4:Y:S02]  /*237b0*/  LDL.LU.64 R8, [R1+0x3390] ;  /* 0x0033900001087983 */ /* 0x002f240000300a00 */
[-C--:B----4-:R-:W-:Y:S02]  /*237c0*/  HMMA.16816.F32 R8, R8, R4.reuse, R12 ;  /* 0x000000040808723c */ /* 0x090fe4000000180c */
[----:B------:R-:W4:Y:S04]  /*237d0*/  LDL.LU.64 R14, [R1+0x3388] ;  /* 0x00338800010e7983 */ /* 0x000f280000300a00 */
[----:B------:R-:W4:Y:S11]  /*237e0*/  LDL.LU.64 R12, [R1+0x3380] ;  /* 0x00338000010c7983 */ /* 0x000f360000300a00 */
[----:B------:R-:W-:Y:S07]  /*237f0*/  @!UPT UIADD3 URZ, URZ, URZ, URZ ;  /* 0x0000003f3f3ff290 */ /* 0x000fee000fffe03f */
[----:B------:R-:W-:Y:S01]  /*23800*/  MOV R3, R11 ;  /* 0x0000000b00037202 */ /* 0x000fe20000000f00 */
[----:B------:R-:W-:Y:S01]  /*23810*/  IMAD.MOV.U32 R7, RZ, RZ, R8 ;  /* 0x000000ffff077224 */ /* 0x000fe200078e0008 */
[----:B------:R-:W-:Y:S02]  /*23820*/  MOV R29, R10 ;  /* 0x0000000a001d7202 */ /* 0x000fe40000000f00 */
[----:B------:R-:W-:Y:S01]  /*23830*/  MOV R6, R9 ;  /* 0x0000000900067202 */ /* 0x000fe20000000f00 */
[----:B------:R-:W4:Y:S04]  /*23840*/  LDL.LU.64 R10, [R1+0x3378] ;  /* 0x00337800010a7983 */ /* 0x000f280000300a00 */
[----:B------:R-:W4:Y:S02]  /*23850*/  LDL.LU.64 R8, [R1+0x3370] ;  /* 0x0033700001087983 */ /* 0x000f240000300a00 */
[----:B----4-:R-:W-:Y:S11]  /*23860*/  HMMA.16816.F32 R8, R12, R4, R8 ;  /* 0x000000040c08723c */ /* 0x010ff60000001808 */
[----:B------:R-:W-:Y:S11]  /*23870*/  @!UPT UIADD3 URZ, URZ, URZ, URZ ;  /* 0x0000003f3f3ff290 */ /* 0x000ff6000fffe03f */
[----:B------:R-:W-:Y:S02]  /*23880*/  @!UPT UIADD3 URZ, URZ, URZ, URZ ;  /* 0x0000003f3f3ff290 */ /* 0x000fe4000fffe03f */
[----:B------:R-:W-:Y:S01]  /*23890*/  MOV R13, R10 ;  /* 0x0000000a000d7202 */ /* 0x000fe20000000f00 */
[----:B------:R-:W-:Y:S01]  /*238a0*/  IMAD.MOV.U32 R14, RZ, RZ, R9 ;  /* 0x000000ffff0e7224 */ /* 0x000fe200078e0009 */
[----:B------:R-:W-:Y:S02]  /*238b0*/  MOV R12, R11 ;  /* 0x0000000b000c7202 */ /* 0x000fe40000000f00 */
[----:B------:R-:W-:Y:S01]  /*238c0*/  MOV R28, R8 ;  /* 0x00000008001c7202 */ /* 0x000fe20000000f00 */
[----:B------:R-:W0:Y:S04]  /*238d0*/  LDL.LU.64 R10, [R1+0x3368] ;  /* 0x00336800010a7983 */ /* 0x000e280000300a00 */
[----:B------:R-:W0:Y:S01]  /*238e0*/  LDL.LU.64 R8, [R1+0x3360] ;  /* 0x0033600001087983 */ /* 0x000e220000300a00 */
[----:B------:R-:W-:-:S03]  /*238f0*/  MOV R15, R3 ;  /* 0x00000003000f7202 */ /* 0x000fc60000000f00 */
[----:B------:R-:W4:Y:S01]  /*23900*/  LDL.LU R3, [R1+0x3358] ;  /* 0x0033580001037983 */ /* 0x000f220000300800 */
[-C--:B0-----:R-:W-:Y:S11]  /*23910*/  HMMA.16816.F32 R8, R16, R4.reuse, R8 ;  /* 0x000000041008723c */ /* 0x081ff60000001808 */
[----:B------:R-:W-:Y:S11]  /*23920*/  @!UPT UIADD3 URZ, URZ, URZ, URZ ;  /* 0x0000003f3f3ff290 */ /* 0x000ff6000fffe03f */
[----:B------:R-:W-:Y:S02]  /*23930*/  @!UPT UIADD3 URZ, URZ, URZ, URZ ;  /* 0x0000003f3f3ff290 */ /* 0x000fe4000fffe03f */
[----:B------:R-:W-:Y:S01]  /*23940*/  MOV R17, R10 ;  /* 0x0000000a00117202 */ /* 0x000fe20000000f00 */
[----:B------:R-:W-:Y:S01]  /*23950*/  IMAD.MOV.U32 R19, RZ, RZ, R8 ;  /* 0x000000ffff137224 */ /* 0x000fe200078e0008 */
[----:B------:R-:W-:Y:S02]  /*23960*/  MOV R16, R11 ;  /* 0x0000000b00107202 */ /* 0x000fe40000000f00 */
[----:B------:R-:W-:Y:S01]  /*23970*/  MOV R18, R9 ;  /* 0x0000000900127202 */ /* 0x000fe20000000f00 */
[----:B------:R-:W2:Y:S04]  /*23980*/  LDL.LU.64 R10, [R1+0x3350] ;  /* 0x00335000010a7983 */ /* 0x000ea80000300a00 */
[----:B------:R-:W2:Y:S02]  /*23990*/  LDL.LU.64 R8, [R1+0x3348] ;  /* 0x0033480001087983 */ /* 0x000ea40000300a00 */
[-C--:B--2---:R-:W-:Y:S02]  /*239a0*/  HMMA.16816.F32 R20, R20, R4.reuse, R8 ;  /* 0x000000041414723c */ /* 0x084fe40000001808 */
[----:B------:R-:W3:Y:S04]  /*239b0*/  LDL.LU.64 R10, [R1+0x3340] ;  /* 0x00334000010a7983 */ /* 0x000ee80000300a00 */
[----:B------:R-:W3:Y:S11]  /*239c0*/  LDL.LU.64 R8, [R1+0x3338] ;  /* 0x0033380001087983 */ /* 0x000ef60000300a00 */
[----:B------:R-:W-:Y:S06]  /*239d0*/  @!UPT UIADD3 URZ, URZ, URZ, URZ ;  /* 0x0000003f3f3ff290 */ /* 0x000fec000fffe03f */
[----:B------:R-:W-:Y:S04]  /*239e0*/  STL.64 [R1+0x40], R20 ;  /* 0x0000401401007387 */ /* 0x000fe80000100a00 */
[----:B------:R0:W-:Y:S04]  /*239f0*/  STL.64 [R1+0x48], R22 ;  /* 0x0000481601007387 */ /* 0x0001e80000100a00 */
[----:B0-----:R-:W2:Y:S01]  /*23a00*/  LDL R23, [R1+0xa38] ;  /* 0x000a380001177983 */ /* 0x001ea20000100800 */
[----:B---3--:R-:W-:Y:S03]  /*23a10*/  HMMA.16816.F32 R8, R24, R4, R8 ;  /* 0x000000041808723c */ /* 0x008fe60000001808 */
[----:B----4-:R-:W-:Y:S11]  /*23a20*/  LDSM.16.MT88.4 R24, [R3+0x7000] ;  /* 0x007000000318783b */ /* 0x010ff60000004200 */
[----:B------:R-:W-:Y:S09]  /*23a30*/  @!UPT UIADD3 URZ, URZ, URZ, URZ ;  /* 0x0000003f3f3ff290 */ /* 0x000ff2000fffe03f */
[----:B------:R0:W-:Y:S04]  /*23a40*/  STL.64 [R1+0x3278], R10 ;  /* 0x0032780a01007387 */ /* 0x0001e80000100a00 */
[----:B------:R1:W-:Y:S01]  /*23a50*/  STL.64 [R1+0x3270], R8 ;  /* 0x0032700801007387 */ /* 0x0003e20000100a00 */
[----:B0-----:R-:W-:Y:S02]  /*23a60*/  MOV R10, R17 ;  /* 0x00000011000a7202 */ /* 0x001fe40000000f00 */
[----:B------:R-:W-:Y:S01]  /*23a70*/  MOV R11, R16 ;  /* 0x00000010000b7202 */ /* 0x000fe20000000f00 */
[----:B-1----:R-:W-:Y:S01]  /*23a80*/  IMAD.MOV.U32 R8, RZ, RZ, R19 ;  /* 0x000000ffff087224 */ /* 0x002fe200078e0013 */
[----:B------:R-:W-:-:S03]  /*23a90*/  MOV R9, R18 ;  /* 0x0000001200097202 */ /* 0x000fc60000000f00 */
[----:B------:R-:W-:Y:S04]  /*23aa0*/  STL.64 [R1+0x3288], R10 ;  /* 0x0032880a01007387 */ /* 0x000fe80000100a00 */
[----:B------:R0:W-:Y:S02]  /*23ab0*/  STL.64 [R1+0x3280], R8 ;  /* 0x0032800801007387 */ /* 0x0001e40000100a00 */
[----:B0-----:R-:W-:Y:S02]  /*23ac0*/  IMAD.MOV.U32 R8, RZ, RZ, R28 ;  /* 0x000000ffff087224 */ /* 0x001fe400078e001c */
[----:B------:R-:W3:Y:S01]  /*23ad0*/  LDL.LU R28, [R1+0x3330] ;  /* 0x00333000011c7983 */ /* 0x000ee20000300800 */
[----:B------:R-:W-:Y:S02]  /*23ae0*/  MOV R10, R13 ;  /* 0x0000000d000a7202 */ /* 0x000fe40000000f00 */
[----:B------:R-:W-:-:S02]  /*23af0*/  MOV R11, R12 ;  /* 0x0000000c000b7202 */ /* 0x000fc40000000f00 */
[----:B------:R-:W-:-:S03]  /*23b00*/  MOV R9, R14 ;  /* 0x0000000e00097202 */ /* 0x000fc60000000f00 */
[----:B------:R-:W-:Y:S04]  /*23b10*/  STL.64 [R1+0x3298], R10 ;  /* 0x0032980a01007387 */ /* 0x000fe80000100a00 */
[----:B------:R-:W-:Y:S04]  /*23b20*/  STL.64 [R1+0x3290], R8 ;  /* 0x0032900801007387 */ /* 0x000fe80000100a00 */
[----:B------:R-:W0:Y:S01]  /*23b30*/  LDSM.16.MT88.4 R8, [R3+0x7080] ;  /* 0x007080000308783b */ /* 0x000e220000004200 */
[----:B------:R-:W-:Y:S01]  /*23b40*/  IMAD.MOV.U32 R19, RZ, RZ, R15 ;  /* 0x000000ffff137224 */ /* 0x000fe200078e000f */
[----:B0-----:R-:W-:Y:S01]  /*23b50*/  MOV R17, R8 ;  /* 0x0000000800117202 */ /* 0x001fe20000000f00 */
[----:B------:R-:W-:Y:S01]  /*23b60*/  IMAD.MOV.U32 R14, RZ, RZ, R11 ;  /* 0x000000ffff0e7224 */ /* 0x000fe200078e000b */
[----:B------:R-:W-:-:S02]  /*23b70*/  MOV R16, R9 ;  /* 0x0000000900107202 */ /* 0x000fc40000000f00 */
[----:B------:R-:W-:Y:S02]  /*23b80*/  MOV R15, R10 ;  /* 0x0000000a000f7202 */ /* 0x000fe40000000f00 */
[----:B--2---:R-:W0:Y:S02]  /*23b90*/  LDSM.16.MT88.4 R8, [R23+0x7000] ;  /* 0x007000001708783b */ /* 0x004e240000004200 */
[----:B0-----:R-:W-:Y:S01]  /*23ba0*/  MOV R22, R8 ;  /* 0x0000000800167202 */ /* 0x001fe20000000f00 */
[----:B------:R-:W-:Y:S01]  /*23bb0*/  IMAD.MOV.U32 R18, RZ, RZ, R11 ;  /* 0x000000ffff127224 */ /* 0x000fe200078e000b */
[----:B------:R-:W-:Y:S02]  /*23bc0*/  MOV R21, R9 ;  /* 0x0000000900157202 */ /* 0x000fe40000000f00 */
[----:B------:R-:W-:Y:S02]  /*23bd0*/  MOV R20, R10 ;  /* 0x0000000a00147202 */ /* 0x000fe40000000f00 */
[----:B------:R-:W0:Y:S01]  /*23be0*/  LDSM.16.MT88.4 R8, [R23+0x7080] ;  /* 0x007080001708783b */ /* 0x000e220000004200 */
[----:B------:R-:W-:-:S02]  /*23bf0*/  MOV R13, R24 ;  /* 0x00000018000d7202 */ /* 0x000fc40000000f00 */
[----:B------:R-:W-:Y:S01]  /*23c00*/  MOV R12, R25 ;  /* 0x00000019000c7202 */ /* 0x000fe20000000f00 */
[----:B0-----:R0:W-:Y:S04]  /*23c10*/  STL.64 [R1+0x32b8], R10 ;  /* 0x0032b80a01007387 */ /* 0x0011e80000100a00 */
[----:B------:R1:W-:Y:S01]  /*23c20*/  STL.64 [R1+0x32b0], R8 ;  /* 0x0032b00801007387 */ /* 0x0003e20000100a00 */
[----:B0-----:R-:W-:Y:S01]  /*23c30*/  MOV R10, R20 ;  /* 0x00000014000a7202 */ /* 0x001fe20000000f00 */
[----:B------:R-:W-:Y:S01]  /*23c40*/  IMAD.MOV.U32 R11, RZ, RZ, R18 ;  /* 0x000000ffff0b7224 */ /* 0x000fe200078e0012 */
[----:B-1----:R-:W-:Y:S02]  /*23c50*/  MOV R8, R22 ;  /* 0x0000001600087202 */ /* 0x002fe40000000f00 */
[----:B------:R-:W-:-:S02]  /*23c60*/  MOV R9, R21 ;  /* 0x0000001500097202 */ /* 0x000fc40000000f00 */
[----:B------:R0:W-:Y:S04]  /*23c70*/  STL.64 [R1+0x32d8], R10 ;  /* 0x0032d80a01007387 */ /* 0x0001e80000100a00 */
[----:B------:R1:W-:Y:S01]  /*23c80*/  STL.64 [R1+0x32d0], R8 ;  /* 0x0032d00801007387 */ /* 0x0003e20000100a00 */
[----:B0-----:R-:W-:Y:S01]  /*23c90*/  MOV R10, R15 ;  /* 0x0000000f000a7202 */ /* 0x001fe20000000f00 */
[----:B------:R-:W-:Y:S01]  /*23ca0*/  IMAD.MOV.U32 R11, RZ, RZ, R14 ;  /* 0x000000ffff0b7224 */ /* 0x000fe200078e000e */
[----:B-1----:R-:W-:Y:S02]  /*23cb0*/  MOV R8, R17 ;  /* 0x0000001100087202 */ /* 0x002fe40000000f00 */
[----:B------:R-:W-:Y:S02]  /*23cc0*/  MOV R9, R16 ;  /* 0x0000001000097202 */ /* 0x000fe40000000f00 */
[----:B------:R-:W-:Y:S04]  /*23cd0*/  STL.64 [R1+0x32f8], R10 ;  /* 0x0032f80a01007387 */ /* 0x000fe80000100a00 */
[----:B------:R0:W-:Y:S02]  /*23ce0*/  STL.64 [R1+0x32f0], R8 ;  /* 0x0032f00801007387 */ /* 0x0001e40000100a00 */
[----:B0-----:R-:W-:-:S02]  /*23cf0*/  MOV R8, R13 ;  /* 0x0000000d00087202 */ /* 0x001fc40000000f00 */
[----:B------:R-:W-:Y:S02]  /*23d00*/  MOV R9, R12 ;  /* 0x0000000c00097202 */ /* 0x000fe40000000f00 */
[----:B---3--:R-:W0:Y:S04]  /*23d10*/  LDSM.16.MT88.4 R12, [R28+0x7000] ;  /* 0x007000001c0c783b */ /* 0x008e280000004200 */
[----:B0-----:R0:W-:Y:S04]  /*23d20*/  STL.64 [R1+0x32a8], R14 ;  /* 0x0032a80e01007387 */ /* 0x0011e80000100a00 */
[----:B------:R1:W-:Y:S01]  /*23d30*/  STL.64 [R1+0x32a0], R12 ;  /* 0x0032a00c01007387 */ /* 0x0003e20000100a00 */
[----:B0-----:R-:W-:Y:S01]  /*23d40*/  MOV R14, R29 ;  /* 0x0000001d000e7202 */ /* 0x001fe20000000f00 */
[----:B------:R-:W-:Y:S01]  /*23d50*/  IMAD.MOV.U32 R15, RZ, RZ, R19 ;  /* 0x000000ffff0f7224 */ /* 0x000fe200078e0013 */
[----:B------:R-:W-:Y:S01]  /*23d60*/  MOV R5, R26 ;  /* 0x0000001a00057202 */ /* 0x000fe20000000f00 */
[----:B------:R-:W-:Y:S01]  /*23d70*/  IMAD.MOV.U32 R4, RZ, RZ, R27 ;  /* 0x000000ffff047224 */ /* 0x000fe200078e001b */
[----:B-1----:R-:W-:Y:S01]  /*23d80*/  MOV R12, R7 ;  /* 0x00000007000c7202 */ /* 0x002fe20000000f00 */
[----:B------:R-:W0:Y:S01]  /*23d90*/  LDSM.16.MT88.4 R16, [R28+0x7080] ;  /* 0x007080001c10783b */ /* 0x000e220000004200 */
[----:B------:R-:W-:-:S03]  /*23da0*/  MOV R13, R6 ;  /* 0x00000006000d7202 */ /* 0x000fc60000000f00 */
[----:B------:R-:W2:Y:S04]  /*23db0*/  LDL.LU R7, [R1+0x332c] ;  /* 0x00332c0001077983 */ /* 0x000ea80000300800 */
[----:B------:R-:W3:Y:S04]  /*23dc0*/  LDL.LU R6, [R1+0x3328] ;  /* 0x0033280001067983 */ /* 0x000ee80000300800 */
[----:B------:R-:W4:Y:S04]  /*23dd0*/  LDL.LU R29, [R1+0x3324] ;  /* 0x00332400011d7983 */ /* 0x000f280000300800 */
[----:B------:R-:W-:Y:S04]  /*23de0*/  STL.64 [R1+0x32c8], R14 ;  /* 0x0032c80e01007387 */ /* 0x000fe80000100a00 */
[----:B------:R1:W-:Y:S04]  /*23df0*/  STL.64 [R1+0x32c0], R12 ;  /* 0x0032c00c01007387 */ /* 0x0003e80000100a00 */
[----:B-1----:R-:W5:Y:S04]  /*23e00*/  LDL.LU R12, [R1+0x80] ;  /* 0x00008000010c7983 */ /* 0x002f680000300800 */
[----:B------:R-:W5:Y:S01]  /*23e10*/  LDL.LU R13, [R1+0x84] ;  /* 0x00008400010d7983 */ /* 0x000f620000300800 */
[----:B------:R-:W-:-:S02]  /*23e20*/  MOV R14, R0 ;  /* 0x00000000000e7202 */ /* 0x000fc40000000f00 */
[----:B------:R-:W-:Y:S01]  /*23e30*/  MOV R15, R2 ;  /* 0x00000002000f7202 */ /* 0x000fe20000000f00 */
[----:B------:R-:W2:Y:S04]  /*23e40*/  LDL.LU R0, [R1+0x3320] ;  /* 0x0033200001007983 */ /* 0x000ea80000300800 */
[----:B------:R-:W2:Y:S04]  /*23e50*/  LDL.LU R2, [R1+0x331c] ;  /* 0x00331c0001027983 */ /* 0x000ea80000300800 */
[----:B------:R-:W-:Y:S04]  /*23e60*/  STL.64 [R1+0x32e8], R14 ;  /* 0x0032e80e01007387 */ /* 0x000fe80000100a00 */
[----:B-----5:R1:W-:Y:S04]  /*23e70*/  STL.64 [R1+0x32e0], R12 ;  /* 0x0032e00c01007387 */ /* 0x0203e80000100a00 */
[----:B-1----:R-:W5:Y:S01]  /*23e80*/  LDL.LU R12, [R1+0x90] ;  /* 0x00009000010c7983 */ /* 0x002f620000300800 */
[----:B---3--:R-:W-:Y:S01]  /*23e90*/  IMAD.MOV.U32 R14, RZ, RZ, R6 ;  /* 0x000000ffff0e7224 */ /* 0x008fe200078e0006 */
[----:B--2---:R-:W-:-:S02]  /*23ea0*/  MOV R15, R7 ;  /* 0x00000007000f7202 */ /* 0x004fc40000000f00 */
[----:B----4-:R-:W-:Y:S02]  /*23eb0*/  MOV R13, R29 ;  /* 0x0000001d000d7202 */ /* 0x010fe40000000f00 */
[----:B------:R-:W2:Y:S04]  /*23ec0*/  LDL.LU R29, [R1+0x3318] ;  /* 0x00331800011d7983 */ /* 0x000ea80000300800 */
[----:B------:R-:W3:Y:S04]  /*23ed0*/  LDL.LU R6, [R1+0x3314] ;  /* 0x0033140001067983 */ /* 0x000ee80000300800 */
[----:B------:R-:W3:Y:S04]  /*23ee0*/  LDL.LU R7, [R1+0x3310] ;  /* 0x0033100001077983 */ /* 0x000ee80000300800 */
[----:B------:R-:W-:Y:S04]  /*23ef0*/  STL.64 [R1+0x3308], R14 ;  /* 0x0033080e01007387 */ /* 0x000fe80000100a00 */
[----:B-----5:R1:W-:Y:S01]  /*23f00*/  STL.64 [R1+0x3300], R12 ;  /* 0x0033000c01007387 */ /* 0x0203e20000100a00 */
[----:B------:R-:W-:Y:S01]  /*23f10*/  MOV R10, R5 ;  /* 0x00000005000a7202 */ /* 0x000fe20000000f00 */
[----:B------:R-:W-:-:S02]  /*23f20*/  IMAD.MOV.U32 R11, RZ, RZ, R4 ;  /* 0x000000ffff0b7224 */ /* 0x000fc400078e0004 */
[----:B--2---:R-:W2:Y:S04]  /*23f30*/  LDSM.16.MT88.4 R20, [R29+0x7000] ;  /* 0x007000001d14783b */ /* 0x004ea80000004200 */
[----:B------:R-:W4:Y:S04]  /*23f40*/  LDSM.16.MT88.4 R24, [R29+0x7080] ;  /* 0x007080001d18783b */ /* 0x000f280000004200 */
[----:B-1----:R-:W3:Y:S04]  /*23f50*/  LDL.LU R12, [R1+0xa0] ;  /* 0x0000a000010c7983 */ /* 0x002ee80000300800 */
[----:B------:R-:W3:Y:S01]  /*23f60*/  LDL.LU R13, [R1+0xa4] ;  /* 0x0000a400010d7983 */ /* 0x000ee20000300800 */
[----:B------:R-:W-:-:S02]  /*23f70*/  MOV R14, R2 ;  /* 0x00000002000e7202 */ /* 0x000fc40000000f00 */
[----:B------:R-:W-:Y:S01]  /*23f80*/  MOV R15, R0 ;  /* 0x00000000000f7202 */ /* 0x000fe20000000f00 */
[----:B------:R-:W-:Y:S06]  /*23f90*/  STL [R1+0x3268], R29 ;  /* 0x0032681d01007387 */ /* 0x000fec0000100800 */
[-C--:B---3--:R-:W-:Y:S01]  /*23fa0*/  HMMA.16816.F32 R8, R8, R6.reuse, R12 ;  /* 0x000000060808723c */ /* 0x088fe2000000180c */
[----:B------:R-:W3:Y:S04]  /*23fb0*/  LDL.LU.64 R14, [R1+0x3308] ;  /* 0x00330800010e7983 */ /* 0x000ee80000300a00 */
[----:B------:R-:W3:Y:S11]  /*23fc0*/  LDL.LU.64 R12, [R1+0x3300] ;  /* 0x00330000010c7983 */ /* 0x000ef60000300a00 */
[----:B------:R-:W-:Y:S07]  /*23fd0*/  @!UPT UIADD3 URZ, URZ, URZ, URZ ;  /* 0x0000003f3f3ff290 */ /* 0x000fee000fffe03f */
[----:B------:R-:W-:Y:S04]  /*23fe0*/  STL.64 [R1+0xa0], R8 ;  /* 0x0000a00801007387 */ /* 0x000fe80000100a00 */
[----:B------:R1:W-:Y:S04]  /*23ff0*/  STL.64 [R1+0xa8], R10 ;  /* 0x0000a80a01007387 */ /* 0x0003e80000100a00 */
[----:B-1----:R-:W3:Y:S04]  /*24000*/  LDL.LU.64 R10, [R1+0x32f8] ;  /* 0x0032f800010a7983 */ /* 0x002ee80000300a00 */
[----:B------:R-:W3:Y:S02]  /*24010*/  LDL.LU.64 R8, [R1+0x32f0] ;  /* 0x0032f00001087983 */ /* 0x000ee40000300a00 */
[-C--:B---3--:R-:W-:Y:S02]  /*24020*/  HMMA.16816.F32 R8, R8, R6.reuse, R12 ;  /* 0x000000060808723c */ /* 0x088fe4000000180c */
[----:B------:R-:W3:Y:S04]  /*24030*/  LDL.LU.64 R14, [R1+0x32e8] ;  /* 0x0032e800010e7983 */ /* 0x000ee80000300a00 */
[----:B------:R-:W3:Y:S11]  /*24040*/  LDL.LU.64 R12, [R1+0x32e0] ;  /* 0x0032e000010c7983 */ /* 0x000ef60000300a00 */
[----:B------:R-:W-:Y:S06]  /*24050*/  @!UPT UIADD3 URZ, URZ, URZ, URZ ;  /* 0x0000003f3f3ff290 */ /* 0x000fec000fffe03f */
        /* <DEDUP_REMOVED lines=20> */
[----:B---3--:R-:W-:Y:S02]  /*241a0*/  HMMA.16816.F32 R12, R12, R6, R8 ;  /* 0x000000060c0c723c */ /* 0x008fe40000001808 */
[----:B------:R-:W0:Y:S04]  /*241b0*/  LDL.LU.64 R10, [R1+0x3288] ;  /* 0x00328800010a7983 */ /* 0x000e280000300a00 */
[----:B------:R-:W0:Y:S11]  /*241c0*/  LDL.LU.64 R8, [R1+0x3280] ;  /* 0x0032800001087983 */ /* 0x000e360000300a00 */
[----:B------:R-:W-:Y:S06]  /*241d0*/  @!UPT UIADD3 URZ, URZ, URZ, URZ ;  /* 0x0000003f3f3ff290 */ /* 0x000fec000fffe03f */
[----:B------:R-:W-:Y:S01]  /*241e0*/  STL.64 [R1+0x60], R12 ;  /* 0x0000600c01007387 */ /* 0x000fe20000100a00 */
[----:B------:R-:W-:-:S03]  /*241f0*/  IMAD.MOV.U32 R29, RZ, RZ, R15 ;  /* 0x000000ffff1d7224 */ /* 0x000fc600078e000f */
[----:B------:R1:W-:Y:S04]  /*24200*/  STL [R1+0x68], R14 ;  /* 0x0000680e01007387 */ /* 0x0003e80000100800 */
[----:B------:R-:W3:Y:S04]  /*24210*/  LDL R15, [R1+0xa38] ;  /* 0x000a3800010f7983 */ /* 0x000ee80000100800 */
[----:B-1----:R-:W5:Y:S01]  /*24220*/  LDL R14, [R1+0x8f4] ;  /* 0x0008f400010e7983 */ /* 0x002f620000100800 */
[-C--:B0-----:R-:W-:Y:S03]  /*24230*/  HMMA.16816.F32 R16, R16, R6.reuse, R8 ;  /* 0x000000061010723c */ /* 0x081fe60000001808 */
[----:B------:R-:W4:Y:S04]  /*24240*/  LDL.LU.64 R10, [R1+0x3278] ;  /* 0x00327800010a7983 */ /* 0x000f280000300a00 */
[----:B------:R-:W4:Y:S11]  /*24250*/  LDL.LU.64 R8, [R1+0x3270] ;  /* 0x0032700001087983 */ /* 0x000f360000300a00 */
        /* <DEDUP_REMOVED lines=8> */
[----:B------:R-:W2:Y:S02]  /*242e0*/  LDL.LU R19, [R1+0x4c] ;  /* 0x00004c0001137983 */ /* 0x000ea40000300800 */
[-C--:B--2---:R-:W-:Y:S02]  /*242f0*/  HMMA.16816.F32 R16, R20, R6.reuse, R16 ;  /* 0x000000061410723c */ /* 0x084fe40000001810 */
[----:B------:R-:W0:Y:S06]  /*24300*/  LDSM.16.MT88.4 R20, [R3+0x8000] ;  /* 0x008000000314783b */ /* 0x000e2c0000004200 */
[----:B----4-:R-:W-:Y:S01]  /*24310*/  HMMA.16816.F32 R4, R24, R6, R8 ;  /* 0x000000061804723c */ /* 0x010fe20000001808 */
[----:B-----5:R-:W1:Y:S04]  /*24320*/  LDSM.16.M88.4 R8, [R14+0x20100] ;  /* 0x020100000e08783b */ /* 0x020e680000000200 */
[----:B---3--:R-:W-:Y:S11]  /*24330*/  LDSM.16.MT88.4 R24, [R15+0x8000] ;  /* 0x008000000f18783b */ /* 0x008ff60000004200 */
[----:B------:R-:W-:Y:S07]  /*24340*/  @!UPT UIADD3 URZ, URZ, URZ, URZ ;  /* 0x0000003f3f3ff290 */ /* 0x000fee000fffe03f */
[----:B------:R-:W-:Y:S04]  /*24350*/  STL [R1+0x31c4], R7 ;  /* 0x0031c40701007387 */ /* 0x000fe80000100800 */
[----:B------:R0:W-:Y:S04]  /*24360*/  STL.64 [R1+0x40], R16 ;  /* 0x0000401001007387 */ /* 0x0001e80000100a00 */
[----:B------:R2:W-:Y:S04]  /*24370*/  STL.64 [R1+0x48], R18 ;  /* 0x0000481201007387 */ /* 0x0005e80000100a00 */
[----:B------:R-:W-:Y:S04]  /*24380*/  STL [R1+0x3220], R6 ;  /* 0x0032200601007387 */ /* 0x000fe80000100800 */
[----:B------:R-:W-:Y:S01]  /*24390*/  STL.64 [R1+0x3218], R4 ;  /* 0x0032180401007387 */ /* 0x000fe20000100a00 */
[----:B0-----:R-:W-:Y:S01]  /*243a0*/  MOV R16, R23 ;  /* 0x0000001700107202 */ /* 0x001fe20000000f00 */
[----:B------:R-:W-:-:S02]  /*243b0*/  IMAD.MOV.U32 R23, RZ, RZ, R12 ;  /* 0x000000ffff177224 */ /* 0x000fc400078e000c */
[----:B------:R-:W0:Y:S04]  /*243c0*/  LDSM.16.MT88.4 R4, [R3+0x8080] ;  /* 0x008080000304783b */ /* 0x000e280000004200 */
[----:B------:R-:W3:Y:S01]  /*243d0*/  LDSM.16.MT88.4 R12, [R15+0x8080] ;  /* 0x008080000f0c783b */ /* 0x000ee20000004200 */
[----:B--2---:R-:W-:-:S03]  /*243e0*/  IMAD.MOV.U32 R19, RZ, RZ, R20 ;  /* 0x000000ffff137224 */ /* 0x004fc600078e0014 */
[----:B-1----:R1:W-:Y:S01]  /*243f0*/  STL [R1+0x3184], R10 ;  /* 0x0031840a01007387 */ /* 0x0023e20000100800 */
[----:B------:R-:W-:-:S03]  /*24400*/  MOV R17, R22 ;  /* 0x0000001600117202 */ /* 0x000fc60000000f00 */
[----:B------:R2:W-:Y:S01]  /*24410*/  STL [R1+0x3180], R11 ;  /* 0x0031800b01007387 */ /* 0x0005e20000100800 */
[----:B0-----:R-:W-:Y:S01]  /*24420*/  MOV R20, R5 ;  /* 0x0000000500147202 */ /* 0x001fe20000000f00 */
[----:B-1----:R-:W-:Y:S01]  /*24430*/  IMAD.MOV.U32 R10, RZ, RZ, R7 ;  /* 0x000000ffff0a7224 */ /* 0x002fe200078e0007 */
[----:B--2---:R-:W-:Y:S02]  /*24440*/  MOV R11, R6 ;  /* 0x00000006000b7202 */ /* 0x004fe40000000f00 */
[----:B------:R-:W-:Y:S01]  /*24450*/  MOV R6, R24 ;  /* 0x0000001800067202 */ /* 0x000fe20000000f00 */
[----:B---3--:R-:W-:Y:S01]  /*24460*/  IMAD.MOV.U32 R7, RZ, RZ, R15 ;  /* 0x000000ffff077224 */ /* 0x008fe200078e000f */
[----:B------:R-:W-:Y:S02]  /*24470*/  MOV R5, R25 ;  /* 0x0000001900057202 */ /* 0x000fe40000000f00 */
[----:B------:R-:W-:Y:S02]  /*24480*/  MOV R25, R12 ;  /* 0x0000000c00197202 */ /* 0x000fe40000000f00 */
[----:B------:R-:W-:-:S02]  /*24490*/  MOV R24, R13 ;  /* 0x0000000d00187202 */ /* 0x000fc40000000f00 */
[----:B------:R-:W-:Y:S02]  /*244a0*/  MOV R22, R14 ;  /* 0x0000000e00167202 */ /* 0x000fe40000000f00 */
[----:B------:R-:W0:Y:S01]  /*244b0*/  LDSM.16.MT88.4 R12, [R28+0x8000] ;  /* 0x008000001c0c783b */ /* 0x000e220000004200 */
[----:B------:R-:W-:-:S03]  /*244c0*/  MOV R18, R21 ;  /* 0x0000001500127202 */ /* 0x000fc60000000f00 */
[----:B------:R1:W-:Y:S01]  /*244d0*/  STL [R1+0x31c0], R3 ;  /* 0x0031c00301007387 */ /* 0x0003e20000100800 */
[----:B------:R-:W-:Y:S02]  /*244e0*/  MOV R21, R4 ;  /* 0x0000000400157202 */ /* 0x000fe40000000f00 */
[----:B------:R-:W-:Y:S01]  /*244f0*/  MOV R4, R26 ;  /* 0x0000001a00047202 */ /* 0x000fe20000000f00 */
[----:B-1----:R-:W-:Y:S01]  /*24500*/  IMAD.MOV.U32 R3, RZ, RZ, R27 ;  /* 0x000000ffff037224 */ /* 0x002fe200078e001b */
        /* <DEDUP_REMOVED lines=492> */
[----:B------:R-:W-:Y:S04]  /*263d0*/  STL [R1+0x2fa0], R10 ;  /* 0x002fa00a01007387 */ /* 0x000fe80000100800 */
[----:B------:R0:W-:Y:S02]  /*263e0*/  STL.64 [R1+0x2f98], R8 ;  /* 0x002f980801007387 */ /* 0x0001e40000100a00 */
[----:B0-----:R-:W-:Y:S01]  /*263f0*/  MOV R9, R20 ;  /* 0x0000001400097202 */ /* 0x001fe20000000f00 */
[----:B------:R-:W-:Y:S01]  /*26400*/  IMAD.MOV.U32 R8, RZ, RZ, R21 ;  /* 0x000000ffff087224 */ /* 0x000fe200078e0015 */
[----:B------:R-:W-:-:S02]  /*26410*/  MOV R5, R22 ;  /* 0x0000001600057202 */ /* 0x000fc40000000f00 */
        /* <DEDUP_REMOVED lines=34> */
[----:B------:R-:W-:Y:S04]  /*26640*/  STL.64 [R1+0x2fd0], R14 ;  /* 0x002fd00e01007387 */ /* 0x000fe80000100a00 */
[----:B------:R0:W-:Y:S02]  /*26650*/  STL.64 [R1+0x2fc8], R12 ;  /* 0x002fc80c01007387 */ /* 0x0001e40000100a00 */
[----:B0-----:R-:W-:Y:S01]  /*26660*/  IMAD.MOV.U32 R13, RZ, RZ, R8 ;  /* 0x000000ffff0d7224 */ /* 0x001fe200078e0008 */
[----:B------:R-:W-:Y:S01]  /*26670*/  MOV R12, R9 ;  /* 0x00000009000c7202 */ /* 0x000fe20000000f00 */
[----:B------:R-:W2:Y:S04]  /*26680*/  LDL.LU R8, [R1+0x80] ;  /* 0x0000800001087983 */ /* 0x000ea80000300800 */
[----:B------:R-:W2:Y:S04]  /*26690*/  LDL.LU R9, [R1+0x84] ;  /* 0x0000840001097983 */ /* 0x000ea80000300800 */
[----:B------:R-:W3:Y:S04]  /*266a0*/  LDL.LU R10, [R1+0x88] ;  /* 0x00008800010a7983 */ /* 0x000ee80000300800 */
[----:B------:R-:W3:Y:S01]  /*266b0*/  LDL.LU R11, [R1+0x8c] ;  /* 0x00008c00010b7983 */ /* 0x000ee20000300800 */
[----:B------:R-:W-:Y:S01]  /*266c0*/  MOV R14, R5 ;  /* 0x00000005000e7202 */ /* 0x000fe20000000f00 */
        /* <DEDUP_REMOVED lines=2127> */
[----:B------:R-:W2:Y:S01]  /*2ebc0*/  LDL.LU.64 R22, [R1+0x2590] ;  /* 0x0025900001167983 */ /* 0x000ea20000300a00 */
[----:B------:R-:W2:Y:S11]  /*2ebd0*/  LDL.LU.64 R20, [R1+0x2588] ;  /* 0x0025880001147983 */ /* 0x000eb60000300a00 */
[----:B------:R-:W-:Y:S08]  /*2ebe0*/  @!UPT UIADD3 URZ, URZ, URZ, URZ ;  /* 0x0000003f3f3ff290 */ /* 0x000ff0000fffe03f */
[----:B------:R1:W-:Y:S01]  /*2ebf0*/  STL.64 [R1+0x50], R16 ;  /* 0x0000501001007387 */ /* 0x0003e20000100a00 */
[----:B------:R3:W-:Y:S01]  /*2ec00*/  STL.64 [R1+0x58], R18 ;  /* 0x0000581201007387 */ /* 0x0007e20000100a00 */
[----:B-1----:R-:W-:Y:S01]  /*2ec10*/  MOV R16, R3 ;  /* 0x0000000300107202 */ /* 0x002fe20000000f00 */
[----:B---3--:R-:W-:Y:S02]  /*2ec20*/  IMAD.MOV.U32 R19, RZ, RZ, R11 ;  /* 0x000000ffff137224 */ /* 0x008fe400078e000b */
[----:B------:R-:W0:Y:S01]  /*2ec30*/  LDL.LU R11, [R1+0x2584] ;  /* 0x00258400010b7983 */ /* 0x000e220000300800 */
        /* <DEDUP_REMOVED lines=14> */
[----:B------:R1:W-:Y:S01]  /*2ed20*/  STL.64 [R1+0x24a0], R6 ;  /* 0x0024a00601007387 */ /* 0x0003e20000100a00 */
[----:B------:R3:W-:Y:S02]  /*2ed30*/  STL.64 [R1+0x2498], R4 ;  /* 0x0024980401007387 */ /* 0x0007e40000100a00 */
[----:B-1----:R-:W-:Y:S01]  /*2ed40*/  IMAD.MOV.U32 R6, RZ, RZ, R15 ;  /* 0x000000ffff067224 */ /* 0x002fe200078e000f */
[----:B------:R-:W-:Y:S02]  /*2ed50*/  MOV R7, R14 ;  /* 0x0000000e00077202 */ /* 0x000fe40000000f00 */
[----:B---3--:R-:W-:Y:S02]  /*2ed60*/  MOV R4, R13 ;  /* 0x0000000d00047202 */ /* 0x008fe40000000f00 */
[----:B------:R-:W-:Y:S01]  /*2ed70*/  MOV R5, R12 ;  /* 0x0000000c00057202 */ /* 0x000fe20000000f00 */
[----:B0-----:R-:W-:Y:S01]  /*2ed80*/  IMAD.MOV.U32 R15, RZ, RZ, R8 ;  /* 0x000000ffff0f7224 */ /* 0x001fe200078e0008 */
[----:B------:R-:W-:-:S02]  /*2ed90*/  MOV R14, R9 ;  /* 0x00000009000e7202 */ /* 0x000fc40000000f00 */
[----:B------:R-:W-:Y:S02]  /*2eda0*/  MOV R13, R10 ;  /* 0x0000000a000d7202 */ /* 0x000fe40000000f00 */
[----:B------:R-:W-:Y:S01]  /*2edb0*/  MOV R12, R11 ;  /* 0x0000000b000c7202 */ /* 0x000fe20000000f00 */
[----:B------:R-:W-:Y:S01]  /*2edc0*/  STL.64 [R1+0x2578], R6 ;  /* 0x0025780601007387 */ /* 0x000fe20000100a00 */
[----:B------:R-:W-:Y:S02]  /*2edd0*/  STL.64 [R1+0x2570], R4 ;  /* 0x0025700401007387 */ /* 0x000fe40000100a00 */
[----:B------:R-:W0:Y:S04]  /*2ede0*/  LDSM.16.MT88.4 R4, [R3+0x18080] ;  /* 0x018080000304783b */ /* 0x000e280000004200 */
[----:B0-----:R-:W-:Y:S01]  /*2edf0*/  IMAD.MOV.U32 R21, RZ, RZ, R4 ;  /* 0x000000ffff157224 */ /* 0x001fe200078e0004 */
[----:B------:R-:W-:Y:S01]  /*2ee00*/  MOV R20, R5 ;  /* 0x0000000500147202 */ /* 0x000fe20000000f00 */
[----:B--2---:R-:W0:Y:S04]  /*2ee10*/  LDSM.16.M88.4 R8, [R23+0x20300] ;  /* 0x020300001708783b */ /* 0x004e280000000200 */
[----:B0-----:R0:W-:Y:S01]  /*2ee20*/  STL [R1+0x2474], R10 ;  /* 0x0024740a01007387 */ /* 0x0011e20000100800 */
[----:B------:R1:W-:Y:S01]  /*2ee30*/  STL [R1+0x2470], R11 ;  /* 0x0024700b01007387 */ /* 0x0003e20000100800 */
[----:B0-----:R-:W-:-:S02]  /*2ee40*/  MOV R10, R7 ;  /* 0x00000007000a7202 */ /* 0x001fc40000000f00 */
[----:B-1----:R-:W-:Y:S02]  /*2ee50*/  MOV R11, R6 ;  /* 0x00000006000b7202 */ /* 0x002fe40000000f00 */
[----:B----4-:R-:W0:Y:S04]  /*2ee60*/  LDSM.16.MT88.4 R4, [R28+0x18000] ;  /* 0x018000001c04783b */ /* 0x010e280000004200 */
[----:B------:R1:W-:Y:S01]  /*2ee70*/  STL [R1+0x24b8], R3 ;  /* 0x0024b80301007387 */ /* 0x0003e20000100800 */
[----:B------:R-:W-:Y:S02]  /*2ee80*/  IMAD.MOV.U32 R23, RZ, RZ, R16 ;  /* 0x000000ffff177224 */ /* 0x000fe400078e0010 */
[----:B0-----:R-:W-:Y:S01]  /*2ee90*/  IMAD.MOV.U32 R25, RZ, RZ, R4 ;  /* 0x000000ffff197224 */ /* 0x001fe200078e0004 */
[----:B------:R-:W-:-:S02]  /*2eea0*/  MOV R24, R5 ;  /* 0x0000000500187202 */ /* 0x000fc40000000f00 */
[----:B------:R-:W-:Y:S02]  /*2eeb0*/  MOV R22, R6 ;  /* 0x0000000600167202 */ /* 0x000fe40000000f00 */
[----:B-1----:R-:W-:Y:S02]  /*2eec0*/  MOV R3, R7 ;  /* 0x0000000700037202 */ /* 0x002fe40000000f00 */
[----:B------:R-:W0:Y:S01]  /*2eed0*/  LDSM.16.MT88.4 R4, [R28+0x18080] ;  /* 0x018080001c04783b */ /* 0x000e220000004200 */
[----:B------:R-:W-:Y:S01]  /*2eee0*/  MOV R16, R17 ;  /* 0x0000001100107202 */ /* 0x000fe20000000f00 */
[----:B------:R-:W-:Y:S01]  /*2eef0*/  MOV R17, R18 ;  /* 0x0000001200117202 */ /* 0x000fe20000000f00 */
[----:B------:R-:W-:Y:S02]  /*2ef00*/  MOV R18, R29 ;  /* 0x0000001d00127202 */ /* 0x000fe40000000f00 */
[----:B0-----:R-:W-:Y:S02]  /*2ef10*/  MOV R27, R6 ;  /* 0x00000006001b7202 */ /* 0x001fe40000000f00 */
[----:B------:R-:W-:Y:S01]  /*2ef20*/  MOV R26, R7 ;  /* 0x00000007001a7202 */ /* 0x000fe20000000f00 */
[----:B------:R-:W-:Y:S01]  /*2ef30*/  IMAD.MOV.U32 R29, RZ, RZ, R4 ;  /* 0x000000ffff1d7224 */ /* 0x000fe200078e0004 */
[----:B------:R-:W-:Y:S01]  /*2ef40*/  MOV R28, R5 ;  /* 0x00000005001c7202 */ /* 0x000fe20000000f00 */
[----:B------:R-:W2:Y:S01]  /*2ef50*/  LDL.LU.64 R6, [R1+0x2578] ;  /* 0x0025780001067983 */ /* 0x000ea20000300a00 */
[----:B------:R-:W3:Y:S03]  /*2ef60*/  LDL.LU.64 R4, [R1+0x2570] ;  /* 0x0025700001047983 */ /* 0x000ee60000300a00 */
[----:B--2---:R-:W-:Y:S01]  /*2ef70*/  STL.64 [R1+0x24b0], R6 ;  /* 0x0024b00601007387 */ /* 0x004fe20000100a00 */
[----:B---3--:R0:W-:Y:S03]  /*2ef80*/  STL.64 [R1+0x24a8], R4 ;  /* 0x0024a80401007387 */ /* 0x0081e60000100a00 */
[----:B0-----:R-:W2:Y:S01]  /*2ef90*/  LDL.LU R4, [R1+0x50] ;  /* 0x0000500001047983 */ /* 0x001ea20000300800 */
[----:B------:R-:W2:Y:S02]  /*2efa0*/  LDL.LU R5, [R1+0x54] ;  /* 0x0000540001057983 */ /* 0x000ea40000300800 */
[----:B------:R-:W3:Y:S02]  /*2efb0*/  LDL.LU R6, [R1+0x58] ;  /* 0x0000580001067983 */ /* 0x000ee40000300800 */
[----:B------:R-:W3:Y:S02]  /*2efc0*/  LDL.LU R7, [R1+0x5c] ;  /* 0x00005c0001077983 */ /* 0x000ee40000300800 */
[----:B---3--:R-:W-:Y:S01]  /*2efd0*/  STL.64 [R1+0x24c8], R6 ;  /* 0x0024c80601007387 */ /* 0x008fe20000100a00 */
[----:B--2---:R0:W-:Y:S03]  /*2efe0*/  STL.64 [R1+0x24c0], R4 ;  /* 0x0024c00401007387 */ /* 0x0041e60000100a00 */
[----:B0-----:R-:W2:Y:S01]  /*2eff0*/  LDL.LU R4, [R1+0x60] ;  /* 0x0000600001047983 */ /* 0x001ea20000300800 */
[----:B------:R-:W2:Y:S02]  /*2f000*/  LDL.LU R5, [R1+0x64] ;  /* 0x0000640001057983 */ /* 0x000ea40000300800 */
[----:B------:R-:W-:Y:S01]  /*2f010*/  IMAD.MOV.U32 R6, RZ, RZ, R2 ;  /* 0x000000ffff067224 */ /* 0x000fe200078e0002 */
[----:B------:R-:W-:Y:S01]  /*2f020*/  MOV R7, R0 ;  /* 0x0000000000077202 */ /* 0x000fe20000000f00 */
[----:B------:R-:W3:Y:S01]  /*2f030*/  LDL.LU R2, [R1+0x2568] ;  /* 0x0025680001027983 */ /* 0x000ee20000300800 */
[----:B------:R-:W4:Y:S03]  /*2f040*/  LDL.LU R0, [R1+0x2564] ;  /* 0x0025640001007983 */ /* 0x000f260000300800 */
[----:B------:R-:W-:Y:S04]  /*2f050*/  STL.64 [R1+0x24d8], R6 ;  /* 0x0024d80601007387 */ /* 0x000fe80000100a00 */
[----:B--2---:R0:W-:Y:S02]  /*2f060*/  STL.64 [R1+0x24d0], R4 ;  /* 0x0024d00401007387 */ /* 0x0041e40000100a00 */
[----:B0-----:R-:W-:-:S02]  /*2f070*/  MOV R4, R29 ;  /* 0x0000001d00047202 */ /* 0x001fc40000000f00 */
[----:B------:R-:W-:Y:S01]  /*2f080*/  MOV R5, R28 ;  /* 0x0000001c00057202 */ /* 0x000fe20000000f00 */
[----:B------:R-:W2:Y:S01]  /*2f090*/  LDL.LU R29, [R1+0x2560] ;  /* 0x00256000011d7983 */ /* 0x000ea20000300800 */
[----:B------:R-:W5:Y:S02]  /*2f0a0*/  LDL.LU R28, [R1+0x255c] ;  /* 0x00255c00011c7983 */ /* 0x000f640000300800 */
[----:B------:R-:W-:Y:S01]  /*2f0b0*/  IMAD.MOV.U32 R6, RZ, RZ, R27 ;  /* 0x000000ffff067224 */ /* 0x000fe200078e001b */
[----:B------:R-:W-:-:S05]  /*2f0c0*/  MOV R7, R26 ;  /* 0x0000001a00077202 */ /* 0x000fca0000000f00 */
[----:B------:R0:W-:Y:S01]  /*2f0d0*/  STL.64 [R1+0x24f8], R6 ;  /* 0x0024f80601007387 */ /* 0x0001e20000100a00 */
[----:B------:R1:W-:Y:S02]  /*2f0e0*/  STL.64 [R1+0x24f0], R4 ;  /* 0x0024f00401007387 */ /* 0x0003e40000100a00 */
[----:B0-----:R-:W-:Y:S01]  /*2f0f0*/  IMAD.MOV.U32 R6, RZ, RZ, R22 ;  /* 0x000000ffff067224 */ /* 0x001fe200078e0016 */
[----:B------:R-:W-:Y:S02]  /*2f100*/  MOV R7, R3 ;  /* 0x0000000300077202 */ /* 0x000fe40000000f00 */
[----:B-1----:R-:W-:Y:S02]  /*2f110*/  MOV R4, R25 ;  /* 0x0000001900047202 */ /* 0x002fe40000000f00 */
[----:B------:R-:W-:Y:S01]  /*2f120*/  MOV R5, R24 ;  /* 0x0000001800057202 */ /* 0x000fe20000000f00 */
[----:B------:R0:W-:Y:S04]  /*2f130*/  STL.64 [R1+0x2518], R6 ;  /* 0x0025180601007387 */ /* 0x0001e80000100a00 */
[----:B------:R1:W-:Y:S02]  /*2f140*/  STL.64 [R1+0x2510], R4 ;  /* 0x0025100401007387 */ /* 0x0003e40000100a00 */
[----:B0-----:R-:W-:Y:S01]  /*2f150*/  IMAD.MOV.U32 R6, RZ, RZ, R11 ;  /* 0x000000ffff067224 */ /* 0x001fe200078e000b */
[----:B------:R-:W-:-:S02]  /*2f160*/  MOV R7, R10 ;  /* 0x0000000a00077202 */ /* 0x000fc40000000f00 */
[----:B-1----:R-:W-:Y:S02]  /*2f170*/  MOV R4, R21 ;  /* 0x0000001500047202 */ /* 0x002fe40000000f00 */
[----:B------:R-:W-:Y:S01]  /*2f180*/  MOV R5, R20 ;  /* 0x0000001400057202 */ /* 0x000fe20000000f00 */
[----:B------:R0:W-:Y:S04]  /*2f190*/  STL.64 [R1+0x2538], R6 ;  /* 0x0025380601007387 */ /* 0x0001e80000100a00 */
[----:B------:R1:W-:Y:S02]  /*2f1a0*/  STL.64 [R1+0x2530], R4 ;  /* 0x0025300401007387 */ /* 0x0003e40000100a00 */
[----:B0-----:R-:W-:Y:S01]  /*2f1b0*/  IMAD.MOV.U32 R6, RZ, RZ, R13 ;  /* 0x000000ffff067224 */ /* 0x001fe200078e000d */
[----:B-1----:R-:W-:-:S02]  /*2f1c0*/  MOV R4, R15 ;  /* 0x0000000f00047202 */ /* 0x002fc40000000f00 */
[----:B------:R-:W-:Y:S02]  /*2f1d0*/  MOV R5, R14 ;  /* 0x0000000e00057202 */ /* 0x000fe40000000f00 */
[----:B------:R-:W-:Y:S02]  /*2f1e0*/  MOV R7, R12 ;  /* 0x0000000c00077202 */ /* 0x000fe40000000f00 */
[----:B-----5:R-:W0:Y:S04]  /*2f1f0*/  LDSM.16.MT88.4 R12, [R28+0x18000] ;  /* 0x018000001c0c783b */ /* 0x020e280000004200 */
[----:B0-----:R0:W-:Y:S01]  /*2f200*/  STL.64 [R1+0x24e8], R14 ;  /* 0x0024e80e01007387 */ /* 0x0011e20000100a00 */
[----:B------:R1:W-:Y:S02]  /*2f210*/  STL.64 [R1+0x24e0], R12 ;  /* 0x0024e00c01007387 */ /* 0x0003e40000100a00 */
[----:B0-----:R-:W-:Y:S01]  /*2f220*/  IMAD.MOV.U32 R14, RZ, RZ, R17 ;  /* 0x000000ffff0e7224 */ /* 0x001fe200078e0011 */
[----:B------:R-:W-:-:S02]  /*2f230*/  MOV R15, R18 ;  /* 0x00000012000f7202 */ /* 0x000fc40000000f00 */
[----:B-1----:R-:W-:Y:S02]  /*2f240*/  MOV R12, R23 ;  /* 0x00000017000c7202 */ /* 0x002fe40000000f00 */
[----:B------:R-:W-:Y:S01]  /*2f250*/  MOV R13, R16 ;  /* 0x00000010000d7202 */ /* 0x000fe20000000f00 */
[----:B------:R-:W-:Y:S04]  /*2f260*/  STL.64 [R1+0x2508], R14 ;  /* 0x0025080e01007387 */ /* 0x000fe80000100a00 */
[----:B------:R0:W-:Y:S02]  /*2f270*/  STL.64 [R1+0x2500], R12 ;  /* 0x0025000c01007387 */ /* 0x0001e40000100a00 */
[----:B0-----:R-:W5:Y:S01]  /*2f280*/  LDL.LU R12, [R1+0x80] ;  /* 0x00008000010c7983 */ /* 0x001f620000300800 */
[----:B---3--:R-:W-:Y:S01]  /*2f290*/  MOV R14, R2 ;  /* 0x00000002000e7202 */ /* 0x008fe20000000f00 */
[----:B------:R-:W-:Y:S01]  /*2f2a0*/  IMAD.MOV.U32 R15, RZ, RZ, R19 ;  /* 0x000000ffff0f7224 */ /* 0x000fe200078e0013 */
[----:B----4-:R-:W-:Y:S01]  /*2f2b0*/  MOV R13, R0 ;  /* 0x00000000000d7202 */ /* 0x010fe20000000f00 */
[----:B------:R-:W0:Y:S04]  /*2f2c0*/  LDSM.16.MT88.4 R16, [R28+0x18080] ;  /* 0x018080001c10783b */ /* 0x000e280000004200 */
[----:B------:R-:W3:Y:S01]  /*2f2d0*/  LDL.LU R0, [R1+0x2558] ;  /* 0x0025580001007983 */ /* 0x000ee20000300800 */
[----:B------:R-:W4:Y:S02]  /*2f2e0*/  LDL.LU R2, [R1+0x2554] ;  /* 0x0025540001027983 */ /* 0x000f240000300800 */
[----:B------:R-:W-:Y:S01]  /*2f2f0*/  STL.64 [R1+0x2528], R14 ;  /* 0x0025280e01007387 */ /* 0x000fe20000100a00 */
[----:B-----5:R1:W-:Y:S04]  /*2f300*/  STL.64 [R1+0x2520], R12 ;  /* 0x0025200c01007387 */ /* 0x0203e80000100a00 */
[----:B-1----:R-:W5:Y:S01]  /*2f310*/  LDL.LU R12, [R1+0x90] ;  /* 0x00009000010c7983 */ /* 0x002f620000300800 */
[----:B------:R-:W5:Y:S02]  /*2f320*/  LDL.LU R13, [R1+0x94] ;  /* 0x00009400010d7983 */ /* 0x000f640000300800 */
[----:B------:R-:W3:Y:S01]  /*2f330*/  LDL.LU R14, [R1+0x98] ;  /* 0x00009800010e7983 */ /* 0x000ee20000300800 */
[----:B--2---:R-:W-:-:S02]  /*2f340*/  MOV R15, R29 ;  /* 0x0000001d000f7202 */ /* 0x004fc40000000f00 */
[----:B------:R-:W2:Y:S04]  /*2f350*/  LDL.LU R29, [R1+0x2550] ;  /* 0x00255000011d7983 */ /* 0x000ea80000300800 */
[----:B---3--:R-:W-:Y:S01]  /*2f360*/  STL.64 [R1+0x2548], R14 ;  /* 0x0025480e01007387 */ /* 0x008fe20000100a00 */
[----:B-----5:R1:W-:Y:S03]  /*2f370*/  STL.64 [R1+0x2540], R12 ;  /* 0x0025400c01007387 */ /* 0x0203e60000100a00 */
[----:B--2---:R-:W2:Y:S04]  /*2f380*/  LDSM.16.MT88.4 R20, [R29+0x18000] ;  /* 0x018000001d14783b */ /* 0x004ea80000004200 */
[----:B------:R-:W3:Y:S04]  /*2f390*/  LDSM.16.MT88.4 R24, [R29+0x18080] ;  /* 0x018080001d18783b */ /* 0x000ee80000004200 */
[----:B-1----:R-:W5:Y:S01]  /*2f3a0*/  LDL.LU R12, [R1+0xa0] ;  /* 0x0000a000010c7983 */ /* 0x002f620000300800 */
[----:B------:R-:W5:Y:S01]  /*2f3b0*/  LDL.LU R13, [R1+0xa4] ;  /* 0x0000a400010d7983 */ /* 0x000f620000300800 */
[----:B----4-:R-:W-:-:S02]  /*2f3c0*/  MOV R14, R2 ;  /* 0x00000002000e7202 */ /* 0x010fc40000000f00 */
[----:B------:R-:W-:Y:S01]  /*2f3d0*/  MOV R15, R0 ;  /* 0x00000000000f7202 */ /* 0x000fe20000000f00 */
[----:B------:R-:W-:Y:S01]  /*2f3e0*/  STL [R1+0x2490], R28 ;  /* 0x0024901c01007387 */ /* 0x000fe20000100800 */
[----:B------:R-:W-:Y:S05]  /*2f3f0*/  STL [R1+0x2478], R29 ;  /* 0x0024781d01007387 */ /* 0x000fea0000100800 */
[-C--:B-----5:R-:W-:Y:S01]  /*2f400*/  HMMA.16816.F32 R4, R4, R8.reuse, R12 ;  /* 0x000000080404723c */ /* 0x0a0fe2000000180c */
[----:B------:R-:W4:Y:S01]  /*2f410*/  LDL.LU.64 R14, [R1+0x2548] ;  /* 0x00254800010e7983 */ /* 0x000f220000300a00 */
[----:B------:R-:W4:Y:S11]  /*2f420*/  LDL.LU.64 R12, [R1+0x2540] ;  /* 0x00254000010c7983 */ /* 0x000f360000300a00 */
[----:B------:R-:W-:Y:S10]  /*2f430*/  @!UPT UIADD3 URZ, URZ, URZ, URZ ;  /* 0x0000003f3f3ff290 */ /* 0x000ff4000fffe03f */
[----:B------:R1:W-:Y:S01]  /*2f440*/  STL.64 [R1+0xa0], R4 ;  /* 0x0000a00401007387 */ /* 0x0003e20000100a00 */
[----:B------:R-:W-:Y:S01]  /*2f450*/  IMAD.MOV.U32 R2, RZ, RZ, R6 ;  /* 0x000000ffff027224 */ /* 0x000fe200078e0006 */
[----:B------:R-:W-:Y:S02]  /*2f460*/  MOV R0, R7 ;  /* 0x0000000700007202 */ /* 0x000fe40000000f00 */
[----:B------:R-:W4:Y:S04]  /*2f470*/  LDL.LU.64 R6, [R1+0x2538] ;  /* 0x0025380001067983 */ /* 0x000f280000300a00 */
[----:B-1----:R-:W4:Y:S01]  /*2f480*/  LDL.LU.64 R4, [R1+0x2530] ;  /* 0x0025300001047983 */ /* 0x002f220000300a00 */
[----:B------:R-:W-:Y:S02]  /*2f490*/  STL [R1+0x2480], R0 ;  /* 0x0024800001007387 */ /* 0x000fe40000100800 */
[----:B------:R-:W-:Y:S01]  /*2f4a0*/  STL [R1+0x247c], R2 ;  /* 0x00247c0201007387 */ /* 0x000fe20000100800 */
[-C--:B----4-:R-:W-:Y:S01]  /*2f4b0*/  HMMA.16816.F32 R4, R4, R8.reuse, R12 ;  /* 0x000000080404723c */ /* 0x090fe2000000180c */
[----:B------:R-:W4:Y:S01]  /*2f4c0*/  LDL.LU.64 R14, [R1+0x2528] ;  /* 0x00252800010e7983 */ /* 0x000f220000300a00 */
[----:B------:R-:W4:Y:S11]  /*2f4d0*/  LDL.LU.64 R12, [R1+0x2520] ;  /* 0x00252000010c7983 */ /* 0x000f360000300a00 */
[----:B------:R-:W-:Y:S10]  /*2f4e0*/  @!UPT UIADD3 URZ, URZ, URZ, URZ ;  /* 0x0000003f3f3ff290 */ /* 0x000ff4000fffe03f */
[----:B------:R1:W-:Y:S01]  /*2f4f0*/  STL [R1+0x90], R4 ;  /* 0x0000900401007387 */ /* 0x0003e20000100800 */
[----:B------:R-:W-:Y:S01]  /*2f500*/  MOV R10, R6 ;  /* 0x00000006000a7202 */ /* 0x000fe20000000f00 */
[----:B------:R-:W-:Y:S01]  /*2f510*/  IMAD.MOV.U32 R11, RZ, RZ, R7 ;  /* 0x000000ffff0b7224 */ /* 0x000fe200078e0007 */
[----:B------:R-:W-:Y:S01]  /*2f520*/  MOV R29, R5 ;  /* 0x00000005001d7202 */ /* 0x000fe20000000f00 */
[----:B------:R-:W4:Y:S04]  /*2f530*/  LDL.LU.64 R6, [R1+0x2518] ;  /* 0x0025180001067983 */ /* 0x000f280000300a00 */
[----:B-1----:R-:W4:Y:S01]  /*2f540*/  LDL.LU.64 R4, [R1+0x2510] ;  /* 0x0025100001047983 */ /* 0x002f220000300a00 */
[----:B------:R-:W-:Y:S02]  /*2f550*/  STL [R1+0x248c], R11 ;  /* 0x00248c0b01007387 */ /* 0x000fe40000100800 */
[----:B------:R-:W-:Y:S02]  /*2f560*/  STL [R1+0x2488], R10 ;  /* 0x0024880a01007387 */ /* 0x000fe40000100800 */
[----:B------:R-:W-:Y:S01]  /*2f570*/  STL [R1+0x2484], R29 ;  /* 0x0024841d01007387 */ /* 0x000fe20000100800 */
[-C--:B----4-:R-:W-:Y:S01]  /*2f580*/  HMMA.16816.F32 R4, R4, R8.reuse, R12 ;  /* 0x000000080404723c */ /* 0x090fe2000000180c */
[----:B------:R-:W4:Y:S01]  /*2f590*/  LDL.LU.64 R14, [R1+0x2508] ;  /* 0x00250800010e7983 */ /* 0x000f220000300a00 */
[----:B------:R-:W4:Y:S11]  /*2f5a0*/  LDL.LU.64 R12, [R1+0x2500] ;  /* 0x00250000010c7983 */ /* 0x000f360000300a00 */
[----:B------:R-:W-:Y:S10]  /*2f5b0*/  @!UPT UIADD3 URZ, URZ, URZ, URZ ;  /* 0x0000003f3f3ff290 */ /* 0x000ff4000fffe03f */
[----:B------:R1:W-:Y:S01]  /*2f5c0*/  STL.64 [R1+0x80], R4 ;  /* 0x0000800401007387 */ /* 0x0003e20000100a00 */
[----:B------:R-:W-:Y:S02]  /*2f5d0*/  MOV R0, R6 ;  /* 0x0000000600007202 */ /* 0x000fe40000000f00 */
[----:B------:R-:W-:Y:S02]  /*2f5e0*/  MOV R2, R7 ;  /* 0x0000000700027202 */ /* 0x000fe40000000f00 */
[----:B------:R-:W4:Y:S04]  /*2f5f0*/  LDL.LU.64 R6, [R1+0x24f8] ;  /* 0x0024f80001067983 */ /* 0x000f280000300a00 */
[----:B-1----:R-:W4:Y:S02]  /*2f600*/  LDL.LU.64 R4, [R1+0x24f0] ;  /* 0x0024f00001047983 */ /* 0x002f240000300a00 */
[-C--:B----4-:R-:W-:Y:S02]  /*2f610*/  HMMA.16816.F32 R4, R4, R8.reuse, R12 ;  /* 0x000000080404723c */ /* 0x090fe4000000180c */
[----:B------:R-:W4:Y:S01]  /*2f620*/  LDL.LU.64 R14, [R1+0x24e8] ;  /* 0x0024e800010e7983 */ /* 0x000f220000300a00 */
[----:B------:R-:W4:Y:S11]  /*2f630*/  LDL.LU.64 R12, [R1+0x24e0] ;  /* 0x0024e000010c7983 */ /* 0x000f360000300a00 */
[----:B------:R-:W-:Y:S10]  /*2f640*/  @!UPT UIADD3 URZ, URZ, URZ, URZ ;  /* 0x0000003f3f3ff290 */ /* 0x000ff4000fffe03f */
[----:B------:R-:W-:Y:S02]  /*2f650*/  MOV R3, R7 ;  /* 0x0000000700037202 */ /* 0x000fe40000000f00 */
[----:B------:R-:W-:Y:S01]  /*2f660*/  MOV R29, R6 ;  /* 0x00000006001d7202 */ /* 0x000fe20000000f00 */
[----:B------:R-:W-:Y:S01]  /*2f670*/  IMAD.MOV.U32 R11, RZ, RZ, R4 ;  /* 0x000000ffff0b7224 */ /* 0x000fe200078e0004 */
[----:B------:R-:W-:Y:S01]  /*2f680*/  MOV R10, R5 ;  /* 0x00000005000a7202 */ /* 0x000fe20000000f00 */
[----:B------:R-:W4:Y:S01]  /*2f690*/  LDL.LU.64 R6, [R1+0x24d8] ;  /* 0x0024d80001067983 */ /* 0x000f220000300a00 */
[----:B------:R-:W4:Y:S02]  /*2f6a0*/  LDL.LU.64 R4, [R1+0x24d0] ;  /* 0x0024d00001047983 */ /* 0x000f240000300a00 */
[-C--:B----4-:R-:W-:Y:S11]  /*2f6b0*/  HMMA.16816.F32 R4, R12, R8.reuse, R4 ;  /* 0x000000080c04723c */ /* 0x090ff60000001804 */
[----:B------:R-:W-:Y:S11]  /*2f6c0*/  @!UPT UIADD3 URZ, URZ, URZ, URZ ;  /* 0x0000003f3f3ff290 */ /* 0x000ff6000fffe03f */
[----:B------:R-:W-:Y:S02]  /*2f6d0*/  @!UPT UIADD3 URZ, URZ, URZ, URZ ;  /* 0x0000003f3f3ff290 */ /* 0x000fe4000fffe03f */
[----:B------:R-:W-:Y:S02]  /*2f6e0*/  MOV R13, R6 ;  /* 0x00000006000d7202 */ /* 0x000fe40000000f00 */
[----:B------:R-:W-:Y:S02]  /*2f6f0*/  MOV R12, R7 ;  /* 0x00000007000c7202 */ /* 0x000fe40000000f00 */
[----:B------:R-:W-:Y:S01]  /*2f700*/  MOV R28, R4 ;  /* 0x00000004001c7202 */ /* 0x000fe20000000f00 */
[----:B------:R-:W-:Y:S01]  /*2f710*/  IMAD.MOV.U32 R14, RZ, RZ, R5 ;  /* 0x000000ffff0e7224 */ /* 0x000fe200078e0005 */
[----:B------:R-:W0:Y:S01]  /*2f720*/  LDL.LU.64 R6, [R1+0x24c8] ;  /* 0x0024c80001067983 */ /* 0x000e220000300a00 */
[----:B------:R-:W0:Y:S01]  /*2f730*/  LDL.LU.64 R4, [R1+0x24c0] ;  /* 0x0024c00001047983 */ /* 0x000e220000300a00 */
[----:B------:R-:W-:Y:S02]  /*2f740*/  MOV R15, R3 ;  /* 0x00000003000f7202 */ /* 0x000fe40000000f00 */
[----:B------:R-:W4:Y:S01]  /*2f750*/  LDL.LU R3, [R1+0x24b8] ;  /* 0x0024b80001037983 */ /* 0x000f220000300800 */
[-C--:B0-----:R-:W-:Y:S11]  /*2f760*/  HMMA.16816.F32 R4, R16, R8.reuse, R4 ;  /* 0x000000081004723c */ /* 0x081ff60000001804 */
[----:B------:R-:W-:Y:S11]  /*2f770*/  @!UPT UIADD3 URZ, URZ, URZ, URZ ;  /* 0x0000003f3f3ff290 */ /* 0x000ff6000fffe03f */
[----:B------:R-:W-:Y:S02]  /*2f780*/  @!UPT UIADD3 URZ, URZ, URZ, URZ ;  /* 0x0000003f3f3ff290 */ /* 0x000fe4000fffe03f */
[----:B------:R-:W-:Y:S02]  /*2f790*/  MOV R17, R6 ;  /* 0x0000000600117202 */ /* 0x000fe40000000f00 */
[----:B------:R-:W-:Y:S01]  /*2f7a0*/  MOV R16, R7 ;  /* 0x0000000700107202 */ /* 0x000fe20000000f00 */
[----:B------:R-:W-:Y:S01]  /*2f7b0*/  IMAD.MOV.U32 R19, RZ, RZ, R4 ;  /* 0x000000ffff137224 */ /* 0x000fe200078e0004 */
[----:B------:R-:W-:Y:S01]  /*2f7c0*/  MOV R18, R5 ;  /* 0x0000000500127202 */ /* 0x000fe20000000f00 */
[----:B------:R-:W2:Y:S01]  /*2f7d0*/  LDL.LU.64 R6, [R1+0x24b0] ;  /* 0x0024b00001067983 */ /* 0x000ea20000300a00 */
[----:B------:R-:W2:Y:S02]  /*2f7e0*/  LDL.LU.64 R4, [R1+0x24a8] ;  /* 0x0024a80001047983 */ /* 0x000ea40000300a00 */
[-C--:B--2---:R-:W-:Y:S01]  /*2f7f0*/  HMMA.16816.F32 R20, R20, R8.reuse, R4 ;  /* 0x000000081414723c */ /* 0x084fe20000001804 */
[----:B------:R-:W3:Y:S01]  /*2f800*/  LDL.LU.64 R6, [R1+0x24a0] ;  /* 0x0024a00001067983 */ /* 0x000ee20000300a00 */
[----:B------:R-:W3:Y:S11]  /*2f810*/  LDL.LU.64 R4, [R1+0x2498] ;  /* 0x0024980001047983 */ /* 0x000ef60000300a00 */
[----:B------:R-:W-:Y:S10]  /*2f820*/  @!UPT UIADD3 URZ, URZ, URZ, URZ ;  /* 0x0000003f3f3ff290 */ /* 0x000ff4000fffe03f */
[----:B------:R-:W-:Y:S01]  /*2f830*/  STL.64 [R1+0x40], R20 ;  /* 0x0000401401007387 */ /* 0x000fe20000100a00 */
[----:B------:R0:W-:Y:S03]  /*2f840*/  STL.64 [R1+0x48], R22 ;  /* 0x0000481601007387 */ /* 0x0001e60000100a00 */
[----:B0-----:R-:W2:Y:S01]  /*2f850*/  LDL R23, [R1+0xa38] ;  /* 0x000a380001177983 */ /* 0x001ea20000100800 */
[----:B---3--:R-:W-:Y:S03]  /*2f860*/  HMMA.16816.F32 R4, R24, R8, R4 ;  /* 0x000000081804723c */ /* 0x008fe60000001804 */
[----:B----4-:R-:W-:Y:S11]  /*2f870*/  LDSM.16.MT88.4 R24, [R3+0x19000] ;  /* 0x019000000318783b */ /* 0x010ff60000004200 */
[----:B------:R-:W-:Y:S09]  /*2f880*/  @!UPT UIADD3 URZ, URZ, URZ, URZ ;  /* 0x0000003f3f3ff290 */ /* 0x000ff2000fffe03f */
[----:B------:R0:W-:Y:S01]  /*2f890*/  STL.64 [R1+0x23d8], R6 ;  /* 0x0023d80601007387 */ /* 0x0001e20000100a00 */
[----:B------:R1:W-:Y:S01]  /*2f8a0*/  STL.64 [R1+0x23d0], R4 ;  /* 0x0023d00401007387 */ /* 0x0003e20000100a00 */
[----:B0-----:R-:W-:Y:S02]  /*2f8b0*/  MOV R6, R17 ;  /* 0x0000001100067202 */ /* 0x001fe40000000f00 */
[----:B------:R-:W-:Y:S01]  /*2f8c0*/  MOV R7, R16 ;  /* 0x0000001000077202 */ /* 0x000fe20000000f00 */
[----:B-1----:R-:W-:Y:S01]  /*2f8d0*/  IMAD.MOV.U32 R4, RZ, RZ, R19 ;  /* 0x000000ffff047224 */ /* 0x002fe200078e0013 */
[----:B------:R-:W-:-:S03]  /*2f8e0*/  MOV R5, R18 ;  /* 0x0000001200057202 */ /* 0x000fc60000000f00 */
[----:B------:R-:W-:Y:S02]  /*2f8f0*/  STL.64 [R1+0x23e8], R6 ;  /* 0x0023e80601007387 */ /* 0x000fe40000100a00 */
[----:B------:R0:W-:Y:S02]  /*2f900*/  STL.64 [R1+0x23e0], R4 ;  /* 0x0023e00401007387 */ /* 0x0001e40000100a00 */
[----:B0-----:R-:W-:Y:S02]  /*2f910*/  IMAD.MOV.U32 R4, RZ, RZ, R28 ;  /* 0x000000ffff047224 */ /* 0x001fe400078e001c */
[----:B------:R-:W3:Y:S01]  /*2f920*/  LDL.LU R28, [R1+0x2490] ;  /* 0x00249000011c7983 */ /* 0x000ee20000300800 */
[----:B------:R-:W-:Y:S02]  /*2f930*/  MOV R6, R13 ;  /* 0x0000000d00067202 */ /* 0x000fe40000000f00 */
[----:B------:R-:W-:Y:S02]  /*2f940*/  MOV R7, R12 ;  /* 0x0000000c00077202 */ /* 0x000fe40000000f00 */
[----:B------:R-:W-:-:S03]  /*2f950*/  MOV R5, R14 ;  /* 0x0000000e00057202 */ /* 0x000fc60000000f00 */
[----:B------:R-:W-:Y:S02]  /*2f960*/  STL.64 [R1+0x23f8], R6 ;  /* 0x0023f80601007387 */ /* 0x000fe40000100a00 */
[----:B------:R-:W-:Y:S02]  /*2f970*/  STL.64 [R1+0x23f0], R4 ;  /* 0x0023f00401007387 */ /* 0x000fe40000100a00 */
[----:B------:R-:W0:Y:S04]  /*2f980*/  LDSM.16.MT88.4 R4, [R3+0x19080] ;  /* 0x019080000304783b */ /* 0x000e280000004200 */
[----:B------:R-:W-:Y:S01]  /*2f990*/  IMAD.MOV.U32 R19, RZ, RZ, R15 ;  /* 0x000000ffff137224 */ /* 0x000fe200078e000f */
[----:B0-----:R-:W-:Y:S02]  /*2f9a0*/  MOV R17, R4 ;  /* 0x0000000400117202 */ /* 0x001fe40000000f00 */
[----:B------:R-:W-:-:S02]  /*2f9b0*/  MOV R16, R5 ;  /* 0x0000000500107202 */ /* 0x000fc40000000f00 */
[----:B------:R-:W-:Y:S01]  /*2f9c0*/  MOV R15, R6 ;  /* 0x00000006000f7202 */ /* 0x000fe20000000f00 */
[----:B------:R-:W-:Y:S02]  /*2f9d0*/  IMAD.MOV.U32 R14, RZ, RZ, R7 ;  /* 0x000000ffff0e7224 */ /* 0x000fe400078e0007 */
[----:B--2---:R-:W0:Y:S02]  /*2f9e0*/  LDSM.16.MT88.4 R4, [R23+0x19000] ;  /* 0x019000001704783b */ /* 0x004e240000004200 */
[----:B0-----:R-:W-:Y:S02]  /*2f9f0*/  MOV R22, R4 ;  /* 0x0000000400167202 */ /* 0x001fe40000000f00 */
[----:B------:R-:W-:Y:S02]  /*2fa00*/  MOV R21, R5 ;  /* 0x0000000500157202 */ /* 0x000fe40000000f00 */
[----:B------:R-:W-:Y:S01]  /*2fa10*/  MOV R20, R6 ;  /* 0x0000000600147202 */ /* 0x000fe20000000f00 */
[----:B------:R-:W-:-:S02]  /*2fa20*/  IMAD.MOV.U32 R18, RZ, RZ, R7 ;  /* 0x000000ffff127224 */ /* 0x000fc400078e0007 */
[----:B------:R-:W0:Y:S01]  /*2fa30*/  LDSM.16.MT88.4 R4, [R23+0x19080] ;  /* 0x019080001704783b */ /* 0x000e220000004200 */
[----:B------:R-:W-:Y:S02]  /*2fa40*/  MOV R13, R24 ;  /* 0x00000018000d7202 */ /* 0x000fe40000000f00 */
[----:B------:R-:W-:Y:S01]  /*2fa50*/  MOV R12, R25 ;  /* 0x00000019000c7202 */ /* 0x000fe20000000f00 */
[----:B0-----:R0:W-:Y:S01]  /*2fa60*/  STL.64 [R1+0x2418], R6 ;  /* 0x0024180601007387 */ /* 0x0011e20000100a00 */
[----:B------:R1:W-:Y:S01]  /*2fa70*/  STL.64 [R1+0x2410], R4 ;  /* 0x0024100401007387 */ /* 0x0003e20000100a00 */
[----:B0-----:R-:W-:Y:S01]  /*2fa80*/  MOV R6, R20 ;  /* 0x0000001400067202 */ /* 0x001fe20000000f00 */
[----:B------:R-:W-:Y:S01]  /*2fa90*/  IMAD.MOV.U32 R7, RZ, RZ, R18 ;  /* 0x000000ffff077224 */ /* 0x000fe200078e0012 */
[----:B-1----:R-:W-:Y:S02]  /*2faa0*/  MOV R4, R22 ;  /* 0x0000001600047202 */ /* 0x002fe40000000f00 */
[----:B------:R-:W-:-:S02]  /*2fab0*/  MOV R5, R21 ;  /* 0x0000001500057202 */ /* 0x000fc40000000f00 */
[----:B------:R0:W-:Y:S03]  /*2fac0*/  STL.64 [R1+0x2438], R6 ;  /* 0x0024380601007387 */ /* 0x0001e60000100a00 */
[----:B------:R1:W-:Y:S01]  /*2fad0*/  STL.64 [R1+0x2430], R4 ;  /* 0x0024300401007387 */ /* 0x0003e20000100a00 */
[----:B0-----:R-:W-:Y:S01]  /*2fae0*/  MOV R6, R15 ;  /* 0x0000000f00067202 */ /* 0x001fe20000000f00 */
[----:B------:R-:W-:Y:S01]  /*2faf0*/  IMAD.MOV.U32 R7, RZ, RZ, R14 ;  /* 0x000000ffff077224 */ /* 0x000fe200078e000e */
[----:B-1----:R-:W-:Y:S02]  /*2fb00*/  MOV R4, R17 ;  /* 0x0000001100047202 */ /* 0x002fe40000000f00 */
[----:B------:R-:W-:Y:S02]  /*2fb10*/  MOV R5, R16 ;  /* 0x0000001000057202 */ /* 0x000fe40000000f00 */
[----:B------:R-:W-:Y:S03]  /*2fb20*/  STL.64 [R1+0x2458], R6 ;  /* 0x0024580601007387 */ /* 0x000fe60000100a00 */
[----:B------:R0:W-:Y:S02]  /*2fb30*/  STL.64 [R1+0x2450], R4 ;  /* 0x0024500401007387 */ /* 0x0001e40000100a00 */
[----:B0-----:R-:W-:-:S02]  /*2fb40*/  MOV R4, R13 ;  /* 0x0000000d00047202 */ /* 0x001fc40000000f00 */
[----:B------:R-:W-:Y:S02]  /*2fb50*/  MOV R5, R12 ;  /* 0x0000000c00057202 */ /* 0x000fe40000000f00 */
[----:B---3--:R-:W0:Y:S04]  /*2fb60*/  LDSM.16.MT88.4 R12, [R28+0x19000] ;  /* 0x019000001c0c783b */ /* 0x008e280000004200 */
[----:B0-----:R0:W-:Y:S01]  /*2fb70*/  STL.64 [R1+0x2408], R14 ;  /* 0x0024080e01007387 */ /* 0x0011e20000100a00 */
[----:B------:R1:W-:Y:S01]  /*2fb80*/  STL.64 [R1+0x2400], R12 ;  /* 0x0024000c01007387 */ /* 0x0003e20000100a00 */
[----:B0-----:R-:W-:Y:S01]  /*2fb90*/  MOV R14, R29 ;  /* 0x0000001d000e7202 */ /* 0x001fe20000000f00 */
[----:B------:R-:W-:Y:S01]  /*2fba0*/  IMAD.MOV.U32 R15, RZ, RZ, R19 ;  /* 0x000000ffff0f7224 */ /* 0x000fe200078e0013 */
[----:B-1----:R-:W-:-:S02]  /*2fbb0*/  MOV R12, R11 ;  /* 0x0000000b000c7202 */ /* 0x002fc40000000f00 */
[----:B------:R-:W-:Y:S01]  /*2fbc0*/  MOV R13, R10 ;  /* 0x0000000a000d7202 */ /* 0x000fe20000000f00 */
[----:B------:R-:W2:Y:S01]  /*2fbd0*/  LDL.LU R11, [R1+0x248c] ;  /* 0x00248c00010b7983 */ /* 0x000ea20000300800 */
[----:B------:R-:W3:Y:S02]  /*2fbe0*/  LDL.LU R10, [R1+0x2488] ;  /* 0x00248800010a7983 */ /* 0x000ee40000300800 */
[----:B------:R-:W4:Y:S02]  /*2fbf0*/  LDL.LU R29, [R1+0x2484] ;  /* 0x00248400011d7983 */ /* 0x000f240000300800 */
[----:B------:R-:W-:Y:S01]  /*2fc00*/  STL.64 [R1+0x2428], R14 ;  /* 0x0024280e01007387 */ /* 0x000fe20000100a00 */
[----:B------:R0:W-:Y:S01]  /*2fc10*/  STL.64 [R1+0x2420], R12 ;  /* 0x0024200c01007387 */ /* 0x0001e20000100a00 */
[----:B------:R-:W-:Y:S01]  /*2fc20*/  MOV R9, R26 ;  /* 0x0000001a00097202 */ /* 0x000fe20000000f00 */
[----:B------:R-:W-:Y:S02]  /*2fc30*/  IMAD.MOV.U32 R8, RZ, RZ, R27 ;  /* 0x000000ffff087224 */ /* 0x000fe400078e001b */
[----:B------:R-:W1:Y:S04]  /*2fc40*/  LDSM.16.MT88.4 R16, [R28+0x19080] ;  /* 0x019080001c10783b */ /* 0x000e680000004200 */
[----:B0-----:R-:W5:Y:S01]  /*2fc50*/  LDL.LU R12, [R1+0x80] ;  /* 0x00008000010c7983 */ /* 0x001f620000300800 */
[----:B------:R-:W5:Y:S01]  /*2fc60*/  LDL.LU R13, [R1+0x84] ;  /* 0x00008400010d7983 */ /* 0x000f620000300800 */
[----:B------:R-:W-:-:S02]  /*2fc70*/  MOV R14, R0 ;  /* 0x00000000000e7202 */ /* 0x000fc40000000f00 */
[----:B------:R-:W-:Y:S01]  /*2fc80*/  MOV R15, R2 ;  /* 0x00000002000f7202 */ /* 0x000fe20000000f00 */
[----:B------:R-:W2:Y:S01]  /*2fc90*/  LDL.LU R0, [R1+0x2480] ;  /* 0x0024800001007983 */ /* 0x000ea20000300800 */
[----:B------:R-:W2:Y:S03]  /*2fca0*/  LDL.LU R2, [R1+0x247c] ;  /* 0x00247c0001027983 */ /* 0x000ea60000300800 */
[----:B------:R-:W-:Y:S04]  /*2fcb0*/  STL.64 [R1+0x2448], R14 ;  /* 0x0024480e01007387 */ /* 0x000fe80000100a00 */
[----:B-----5:R0:W-:Y:S04]  /*2fcc0*/  STL.64 [R1+0x2440], R12 ;  /* 0x0024400c01007387 */ /* 0x0201e80000100a00 */
[----:B0-----:R-:W5:Y:S01]  /*2fcd0*/  LDL.LU R12, [R1+0x90] ;  /* 0x00009000010c7983 */ /* 0x001f620000300800 */
[----:B---3--:R-:W-:Y:S01]  /*2fce0*/  IMAD.MOV.U32 R14, RZ, RZ, R10 ;  /* 0x000000ffff0e7224 */ /* 0x008fe200078e000a */
[----:B--2---:R-:W-:-:S02]  /*2fcf0*/  MOV R15, R11 ;  /* 0x0000000b000f7202 */ /* 0x004fc40000000f00 */
[----:B----4-:R-:W-:Y:S02]  /*2fd00*/  MOV R13, R29 ;  /* 0x0000001d000d7202 */ /* 0x010fe40000000f00 */
[----:B------:R-:W2:Y:S01]  /*2fd10*/  LDL.LU R29, [R1+0x2478] ;  /* 0x00247800011d7983 */ /* 0x000ea20000300800 */
[----:B------:R-:W3:Y:S02]  /*2fd20*/  LDL.LU R10, [R1+0x2474] ;  /* 0x00247400010a7983 */ /* 0x000ee40000300800 */
[----:B------:R-:W3:Y:S02]  /*2fd30*/  LDL.LU R11, [R1+0x2470] ;  /* 0x00247000010b7983 */ /* 0x000ee40000300800 */
[----:B------:R-:W-:Y:S01]  /*2fd40*/  STL.64 [R1+0x2468], R14 ;  /* 0x0024680e01007387 */ /* 0x000fe20000100a00 */
[----:B-----5:R0:W-:Y:S01]  /*2fd50*/  STL.64 [R1+0x2460], R12 ;  /* 0x0024600c01007387 */ /* 0x0201e20000100a00 */
[----:B------:R-:W-:Y:S01]  /*2fd60*/  MOV R6, R9 ;  /* 0x0000000900067202 */ /* 0x000fe20000000f00 */
[----:B------:R-:W-:-:S02]  /*2fd70*/  IMAD.MOV.U32 R7, RZ, RZ, R8 ;  /* 0x000000ffff077224 */ /* 0x000fc400078e0008 */
[----:B--2---:R-:W2:Y:S04]  /*2fd80*/  LDSM.16.MT88.4 R20, [R29+0x19000] ;  /* 0x019000001d14783b */ /* 0x004ea80000004200 */
[----:B------:R-:W4:Y:S04]  /*2fd90*/  LDSM.16.MT88.4 R24, [R29+0x19080] ;  /* 0x019080001d18783b */ /* 0x000f280000004200 */
[----:B0-----:R-:W3:Y:S01]  /*2fda0*/  LDL.LU R12, [R1+0xa0] ;  /* 0x0000a000010c7983 */ /* 0x001ee20000300800 */
[----:B------:R-:W3:Y:S01]  /*2fdb0*/  LDL.LU R13, [R1+0xa4] ;  /* 0x0000a400010d7983 */ /* 0x000ee20000300800 */
[----:B------:R-:W-:-:S02]  /*2fdc0*/  MOV R14, R2 ;  /* 0x00000002000e7202 */ /* 0x000fc40000000f00 */
[----:B------:R-:W-:Y:S01]  /*2fdd0*/  MOV R15, R0 ;  /* 0x00000000000f7202 */ /* 0x000fe20000000f00 */
[----:B------:R-:W-:Y:S06]  /*2fde0*/  STL [R1+0x23b8], R29 ;  /* 0x0023b81d01007387 */ /* 0x000fec0000100800 */
[-C--:B---3--:R-:W-:Y:S01]  /*2fdf0*/  HMMA.16816.F32 R4, R4, R10.reuse, R12 ;  /* 0x0000000a0404723c */ /* 0x088fe2000000180c */
[----:B------:R-:W3:Y:S01]  /*2fe00*/  LDL.LU.64 R14, [R1+0x2468] ;  /* 0x00246800010e7983 */ /* 0x000ee20000300a00 */
[----:B------:R-:W3:Y:S11]  /*2fe10*/  LDL.LU.64 R12, [R1+0x2460] ;  /* 0x00246000010c7983 */ /* 0x000ef60000300a00 */
[----:B------:R-:W-:Y:S10]  /*2fe20*/  @!UPT UIADD3 URZ, URZ, URZ, URZ ;  /* 0x0000003f3f3ff290 */ /* 0x000ff4000fffe03f */
[----:B------:R-:W-:Y:S01]  /*2fe30*/  STL.64 [R1+0xa0], R4 ;  /* 0x0000a00401007387 */ /* 0x000fe20000100a00 */
[----:B------:R0:W-:Y:S03]  /*2fe40*/  STL.64 [R1+0xa8], R6 ;  /* 0x0000a80601007387 */ /* 0x0001e60000100a00 */
[----:B0-----:R-:W3:Y:S01]  /*2fe50*/  LDL.LU.64 R6, [R1+0x2458] ;  /* 0x0024580001067983 */ /* 0x001ee20000300a00 */
[----:B------:R-:W3:Y:S02]  /*2fe60*/  LDL.LU.64 R4, [R1+0x2450] ;  /* 0x0024500001047983 */ /* 0x000ee40000300a00 */
        /* <DEDUP_REMOVED lines=13> */
[----:B------:R0:W-:Y:S02]  /*2ff40*/  STL [R1+0x88], R6 ;  /* 0x0000880601007387 */ /* 0x0001e40000100800 */
[----:B------:R-:W-:Y:S02]  /*2ff50*/  IMAD.MOV.U32 R29, RZ, RZ, R7 ;  /* 0x000000ffff1d7224 */ /* 0x000fe400078e0007 */
[----:B0-----:R-:W3:Y:S01]  /*2ff60*/  LDL.LU.64 R6, [R1+0x2418] ;  /* 0x0024180001067983 */ /* 0x001ee20000300a00 */
[----:B------:R-:W3:Y:S02]  /*2ff70*/  LDL.LU.64 R4, [R1+0x2410] ;  /* 0x0024100001047983 */ /* 0x000ee40000300a00 */
[----:B------:R0:W-:Y:S02]  /*2ff80*/  STL [R1+0x23bc], R29 ;  /* 0x0023bc1d01007387 */ /* 0x0001e40000100800 */
[----:B0-----:R-:W5:Y:S01]  /*2ff90*/  LDL R29, [R1+0xc8c] ;  /* 0x000c8c00011d7983 */ /* 0x001f620000100800 */
[-C--:B---3--:R-:W-:Y:S03]  /*2ffa0*/  HMMA.16816.F32 R4, R4, R10.reuse, R12 ;  /* 0x0000000a0404723c */ /* 0x088fe6000000180c */
[----:B------:R-:W3:Y:S01]  /*2ffb0*/  LDL.LU.64 R14, [R1+0x2408] ;  /* 0x00240800010e7983 */ /* 0x000ee20000300a00 */
[----:B------:R-:W3:Y:S11]  /*2ffc0*/  LDL.LU.64 R12, [R1+0x2400] ;  /* 0x00240000010c7983 */ /* 0x000ef60000300a00 */
[----:B------:R-:W-:Y:S08]  /*2ffd0*/  @!UPT UIADD3 URZ, URZ, URZ, URZ ;  /* 0x0000003f3f3ff290 */ /* 0x000ff0000fffe03f */
[----:B------:R-:W-:Y:S01]  /*2ffe0*/  STL.64 [R1+0x70], R4 ;  /* 0x0000700401007387 */ /* 0x000fe20000100a00 */
[----:B------:R0:W-:Y:S03]  /*2fff0*/  STL.64 [R1+0x78], R6 ;  /* 0x0000780601007387 */ /* 0x0001e60000100a00 */
[----:B0-----:R-:W3:Y:S01]  /*30000*/  LDL.LU.64 R6, [R1+0x23f8] ;  /* 0x0023f80001067983 */ /* 0x001ee20000300a00 */
[----:B------:R-:W3:Y:S02]  /*30010*/  LDL.LU.64 R4, [R1+0x23f0] ;  /* 0x0023f00001047983 */ /* 0x000ee40000300a00 */
[-C--:B---3--:R-:W-:Y:S01]  /*30020*/  HMMA.16816.F32 R12, R12, R10.reuse, R4 ;  /* 0x0000000a0c0c723c */ /* 0x088fe20000001804 */
[----:B------:R-:W1:Y:S01]  /*30030*/  LDL.LU.64 R6, [R1+0x23e8] ;  /* 0x0023e80001067983 */ /* 0x000e620000300a00 */
[----:B------:R-:W1:Y:S11]  /*30040*/  LDL.LU.64 R4, [R1+0x23e0] ;  /* 0x0023e00001047983 */ /* 0x000e760000300a00 */
[----:B------:R-:W-:Y:S10]  /*30050*/  @!UPT UIADD3 URZ, URZ, URZ, URZ ;  /* 0x0000003f3f3ff290 */ /* 0x000ff4000fffe03f */
[----:B------:R-:W-:Y:S01]  /*30060*/  STL.64 [R1+0x60], R12 ;  /* 0x0000600c01007387 */ /* 0x000fe20000100a00 */
[----:B------:R0:W-:Y:S03]  /*30070*/  STL.64 [R1+0x68], R14 ;  /* 0x0000680e01007387 */ /* 0x0001e60000100a00 */
[----:B0-----:R-:W3:Y:S01]  /*30080*/  LDL R15, [R1+0xa38] ;  /* 0x000a3800010f7983 */ /* 0x001ee20000100800 */
[-C--:B-1----:R-:W-:Y:S03]  /*30090*/  HMMA.16816.F32 R16, R16, R10.reuse, R4 ;  /* 0x0000000a1010723c */ /* 0x082fe60000001804 */
[----:B------:R-:W4:Y:S01]  /*300a0*/  LDL.LU.64 R6, [R1+0x23d8] ;  /* 0x0023d80001067983 */ /* 0x000f220000300a00 */
[----:B------:R-:W4:Y:S11]  /*300b0*/  LDL.LU.64 R4, [R1+0x23d0] ;  /* 0x0023d00001047983 */ /* 0x000f360000300a00 */
[----:B------:R-:W-:Y:S09]  /*300c0*/  @!UPT UIADD3 URZ, URZ, URZ, URZ ;  /* 0x0000003f3f3ff290 */ /* 0x000ff2000fffe03f */
[----:B------:R-:W-:Y:S02]  /*300d0*/  MOV R13, R16 ;  /* 0x00000010000d7202 */ /* 0x000fe40000000f00 */
[----:B------:R-:W-:Y:S01]  /*300e0*/  MOV R12, R17 ;  /* 0x00000011000c7202 */ /* 0x000fe20000000f00 */
[----:B------:R-:W2:Y:S01]  /*300f0*/  LDL.LU R16, [R1+0x40] ;  /* 0x0000400001107983 */ /* 0x000ea20000300800 */
[----:B------:R-:W-:Y:S01]  /*30100*/  MOV R2, R18 ;  /* 0x0000001200027202 */ /* 0x000fe20000000f00 */
[----:B------:R-:W2:Y:S02]  /*30110*/  LDL.LU R17, [R1+0x44] ;  /* 0x0000440001117983 */ /* 0x000ea40000300800 */
[----:B------:R-:W-:Y:S01]  /*30120*/  IMAD.MOV.U32 R0, RZ, RZ, R19 ;  /* 0x000000ffff007224 */ /* 0x000fe200078e0013 */
[----:B------:R-:W2:Y:S01]  /*30130*/  LDL.LU R18, [R1+0x48] ;  /* 0x0000480001127983 */ /* 0x000ea20000300800 */
[----:B------:R-:W2:Y:S03]  /*30140*/  LDL.LU R19, [R1+0x4c] ;  /* 0x00004c0001137983 */ /* 0x000ea60000300800 */
[----:B------:R-:W-:Y:S01]  /*30150*/  STL [R1+0x23c4], R0 ;  /* 0x0023c40001007387 */ /* 0x000fe20000100800 */
[----:B------:R-:W-:Y:S01]  /*30160*/  STL [R1+0x23c0], R2 ;  /* 0x0023c00201007387 */ /* 0x000fe20000100800 */
[-C--:B--2---:R-:W-:Y:S08]  /*30170*/  HMMA.16816.F32 R16, R20, R10.reuse, R16 ;  /* 0x0000000a1410723c */ /* 0x084ff00000001810 */
[----:B----4-:R-:W-:Y:S01]  /*30180*/  HMMA.16816.F32 R8, R24, R10, R4 ;  /* 0x0000000a1808723c */ /* 0x010fe20000001804 */
[----:B-----5:R-:W-:Y:S11]  /*30190*/  LDSM.16.M88.4 R4, [R29+0x20300] ;  /* 0x020300001d04783b */ /* 0x020ff60000000200 */
[----:B------:R-:W-:Y:S03]  /*301a0*/  @!UPT UIADD3 URZ, URZ, URZ, URZ ;  /* 0x0000003f3f3ff290 */ /* 0x000fe6000fffe03f */
[----:B------:R-:W-:Y:S01]  /*301b0*/  STL.64 [R1+0x48], R18 ;  /* 0x0000481201007387 */ /* 0x000fe20000100a00 */
[----:B------:R-:W-:Y:S02]  /*301c0*/  MOV R21, R17 ;  /* 0x0000001100157202 */ /* 0x000fe40000000f00 */
[----:B------:R-:W-:Y:S02]  /*301d0*/  MOV R20, R16 ;  /* 0x0000001000147202 */ /* 0x000fe40000000f00 */
[----:B------:R-:W0:Y:S04]  /*301e0*/  LDSM.16.MT88.4 R16, [R3+0x1a000] ;  /* 0x01a000000310783b */ /* 0x000e280000004200 */
[----:B------:R-:W-:Y:S01]  /*301f0*/  STL [R1+0x23cc], R20 ;  /* 0x0023cc1401007387 */ /* 0x000fe20000100800 */
[----:B------:R-:W-:Y:S02]  /*30200*/  STL [R1+0x23c8], R21 ;  /* 0x0023c81501007387 */ /* 0x000fe40000100800 */
[----:B------:R0:W-:Y:S02]  /*30210*/  STL.64 [R1+0x2310], R10 ;  /* 0x0023100a01007387 */ /* 0x0001e40000100a00 */
[----:B------:R1:W-:Y:S01]  /*30220*/  STL.64 [R1+0x2308], R8 ;  /* 0x0023080801007387 */ /* 0x0003e20000100a00 */
[----:B0-----:R-:W-:Y:S01]  /*30230*/  MOV R11, R16 ;  /* 0x00000010000b7202 */ /* 0x001fe20000000f00 */
[----:B------:R-:W-:Y:S01]  /*30240*/  IMAD.MOV.U32 R10, RZ, RZ, R17 ;  /* 0x000000ffff0a7224 */ /* 0x000fe200078e0011 */
[----:B-1----:R-:W-:-:S02]  /*30250*/  MOV R9, R18 ;  /* 0x0000001200097202 */ /* 0x002fc40000000f00 */
[----:B------:R-:W-:Y:S02]  /*30260*/  MOV R8, R19 ;  /* 0x0000001300087202 */ /* 0x000fe40000000f00 */
[----:B------:R-:W0:Y:S04]  /*30270*/  LDSM.16.MT88.4 R16, [R3+0x1a080] ;  /* 0x01a080000310783b */ /* 0x000e280000004200 */
[----:B------:R-:W-:Y:S01]  /*30280*/  STL [R1+0x22dc], R6 ;  /* 0x0022dc0601007387 */ /* 0x000fe20000100800 */
[----:B------:R1:W-:Y:S01]  /*30290*/  STL [R1+0x22d8], R7 ;  /* 0x0022d80701007387 */ /* 0x0003e20000100800 */
[----:B------:R-:W-:Y:S01]  /*302a0*/  MOV R23, R13 ;  /* 0x0000000d00177202 */ /* 0x000fe20000000f00 */
[----:B------:R-:W-:Y:S01]  /*302b0*/  IMAD.MOV.U32 R22, RZ, RZ, R12 ;  /* 0x000000ffff167224 */ /* 0x000fe200078e000c */
[----:B0-----:R-:W-:-:S02]  /*302c0*/  MOV R25, R16 ;  /* 0x0000001000197202 */ /* 0x001fc40000000f00 */
[----:B------:R-:W-:Y:S02]  /*302d0*/  MOV R24, R17 ;  /* 0x0000001100187202 */ /* 0x000fe40000000f00 */
[----:B-1----:R-:W-:Y:S01]  /*302e0*/  MOV R7, R18 ;  /* 0x0000001200077202 */ /* 0x002fe20000000f00 */
[----:B------:R-:W-:Y:S02]  /*302f0*/  IMAD.MOV.U32 R6, RZ, RZ, R19 ;  /* 0x000000ffff067224 */ /* 0x000fe400078e0013 */
[----:B---3--:R-:W-:Y:S02]  /*30300*/  LDSM.16.MT88.4 R16, [R15+0x1a000] ;  /* 0x01a000000f10783b */ /* 0x008fe40000004200 */
[----:B------:R-:W0:Y:S02]  /*30310*/  LDSM.16.MT88.4 R12, [R15+0x1a080] ;  /* 0x01a080000f0c783b */ /* 0x000e240000004200 */
[----:B------:R1:W-:Y:S01]  /*30320*/  STL [R1+0x22f4], R3 ;  /* 0x0022f40301007387 */ /* 0x0003e20000100800 */
[----:B0-----:R-:W-:-:S02]  /*30330*/  MOV R20, R12 ;  /* 0x0000000c00147202 */ /* 0x001fc40000000f00 */
[----:B------:R-:W-:Y:S02]  /*30340*/  MOV R21, R13 ;  /* 0x0000000d00157202 */ /* 0x000fe40000000f00 */
[----:B------:R-:W-:Y:S01]  /*30350*/  MOV R0, R14 ;  /* 0x0000000e00007202 */ /* 0x000fe20000000f00 */
[----:B------:R-:W-:Y:S01]  /*30360*/  IMAD.MOV.U32 R2, RZ, RZ, R15 ;  /* 0x000000ffff027224 */ /* 0x000fe200078e000f */
[----:B------:R-:W-:Y:S01]  /*30370*/  MOV R29, R16 ;  /* 0x00000010001d7202 */ /* 0x000fe20000000f00 */
[----:B------:R-:W0:Y:S01]  /*30380*/  LDSM.16.MT88.4 R12, [R28+0x1a000] ;  /* 0x01a000001c0c783b */ /* 0x000e220000004200 */
[----:B------:R-:W-:Y:S02]  /*30390*/  MOV R27, R17 ;  /* 0x00000011001b7202 */ /* 0x000fe40000000f00 */
[----:B------:R-:W-:Y:S01]  /*303a0*/  MOV R26, R18 ;  /* 0x00000012001a7202 */ /* 0x000fe20000000f00 */
[----:B-1----:R-:W-:Y:S02]  /*303b0*/  IMAD.MOV.U32 R3, RZ, RZ, R19 ;  /* 0x000000ffff037224 */ /* 0x002fe400078e0013 */
[----:B------:R-:W1:Y:S04]  /*303c0*/  LDSM.16.MT88.4 R16, [R28+0x1a080] ;  /* 0x01a080001c10783b */ /* 0x000e680000004200 */
[----:B0-----:R-:W-:Y:S01]  /*303d0*/  STL.64 [R1+0x2348], R14 ;  /* 0x0023480e01007387 */ /* 0x001fe20000100a00 */
[----:B------:R-:W-:Y:S03]  /*303e0*/  STL.64 [R1+0x2340], R12 ;  /* 0x0023400c01007387 */ /* 0x000fe60000100a00 */
[----:B-1----:R-:W-:Y:S01]  /*303f0*/  STL.64 [R1+0x2338], R18 ;  /* 0x0023381201007387 */ /* 0x002fe20000100a00 */
[----:B------:R0:W-:Y:S03]  /*30400*/  STL.64 [R1+0x2330], R16 ;  /* 0x0023301001007387 */ /* 0x0001e60000100a00 */
[----:B0-----:R-:W2:Y:S01]  /*30410*/  LDL.LU R16, [R1+0x60] ;  /* 0x0000600001107983 */ /* 0x001ea20000300800 */
[----:B------:R-:W2:Y:S02]  /*30420*/  LDL.LU R17, [R1+0x64] ;  /* 0x0000640001117983 */ /* 0x000ea40000300800 */
[----:B------:R-:W3:Y:S02]  /*30430*/  LDL.LU R18, [R1+0x68] ;  /* 0x0000680001127983 */ /* 0x000ee40000300800 */
[----:B------:R-:W3:Y:S01]  /*30440*/  LDL.LU R19, [R1+0x6c] ;  /* 0x00006c0001137983 */ /* 0x000ee20000300800 */
[----:B------:R-:W-:-:S02]  /*30450*/  MOV R12, R20 ;  /* 0x00000014000c7202 */ /* 0x000fc40000000f00 */
[----:B------:R-:W-:Y:S02]  /*30460*/  MOV R13, R21 ;  /* 0x00000015000d7202 */ /* 0x000fe40000000f00 */
[----:B------:R-:W-:Y:S01]  /*30470*/  MOV R14, R0 ;  /* 0x00000000000e7202 */ /* 0x000fe20000000f00 */
[----:B------:R-:W-:Y:S01]  /*30480*/  IMAD.MOV.U32 R15, RZ, RZ, R2 ;  /* 0x000000ffff0f7224 */ /* 0x000fe200078e0002 */
[----:B---3--:R-:W-:Y:S01]  /*30490*/  STL.64 [R1+0x2358], R18 ;  /* 0x0023581201007387 */ /* 0x008fe20000100a00 */
[----:B--2---:R-:W-:Y:S02]  /*304a0*/  STL.64 [R1+0x2350], R16 ;  /* 0x0023501001007387 */ /* 0x004fe40000100a00 */
[----:B------:R-:W2:Y:S02]  /*304b0*/  LDL.LU R20, [R1+0x23cc] ;  /* 0x0023cc0001147983 */ /* 0x000ea40000300800 */
[----:B------:R-:W3:Y:S01]  /*304c0*/  LDL.LU R21, [R1+0x23c8] ;  /* 0x0023c80001157983 */ /* 0x000ee20000300800 */
[----:B------:R-:W4:Y:S01]  /*304d0*/  LDL.LU R0, [R1+0x23c4] ;  /* 0x0023c40001007983 */ /* 0x000f220000300800 */
[----:B------:R-:W5:Y:S02]  /*304e0*/  LDL.LU R2, [R1+0x23c0] ;  /* 0x0023c00001027983 */ /* 0x000f640000300800 */
[----:B------:R0:W-:Y:S02]  /*304f0*/  STL.64 [R1+0x2368], R14 ;  /* 0x0023680e01007387 */ /* 0x0001e40000100a00 */
[----:B------:R1:W-:Y:S01]  /*30500*/  STL.64 [R1+0x2360], R12 ;  /* 0x0023600c01007387 */ /* 0x0003e20000100a00 */
[----:B0-----:R-:W-:Y:S01]  /*30510*/  MOV R14, R26 ;  /* 0x0000001a000e7202 */ /* 0x001fe20000000f00 */
[----:B------:R-:W-:Y:S01]  /*30520*/  IMAD.MOV.U32 R15, RZ, RZ, R3 ;  /* 0x000000ffff0f7224 */ /* 0x000fe200078e0003 */
[----:B-1----:R-:W-:-:S02]  /*30530*/  MOV R12, R29 ;  /* 0x0000001d000c7202 */ /* 0x002fc40000000f00 */
[----:B------:R-:W-:Y:S01]  /*30540*/  MOV R13, R27 ;  /* 0x0000001b000d7202 */ /* 0x000fe20000000f00 */
[----:B------:R-:W4:Y:S01]  /*30550*/  LDL.LU R29, [R1+0x23bc] ;  /* 0x0023bc00011d7983 */ /* 0x000f220000300800 */
[----:B------:R0:W-:Y:S03]  /*30560*/  STL.64 [R1+0x2388], R14 ;  /* 0x0023880e01007387 */ /* 0x0001e60000100a00 */
[----:B------:R1:W-:Y:S01]  /*30570*/  STL.64 [R1+0x2380], R12 ;  /* 0x0023800c01007387 */ /* 0x0003e20000100a00 */
[----:B0-----:R-:W-:Y:S01]  /*30580*/  MOV R14, R7 ;  /* 0x00000007000e7202 */ /* 0x001fe20000000f00 */
[----:B------:R-:W-:Y:S01]  /*30590*/  IMAD.MOV.U32 R15, RZ, RZ, R6 ;  /* 0x000000ffff0f7224 */ /* 0x000fe200078e0006 */
[----:B-1----:R-:W-:Y:S02]  /*305a0*/  MOV R12, R25 ;  /* 0x00000019000c7202 */ /* 0x002fe40000000f00 */
[----:B------:R-:W-:-:S02]  /*305b0*/  MOV R13, R24 ;  /* 0x00000018000d7202 */ /* 0x000fc40000000f00 */
[----:B------:R-:W-:Y:S03]  /*305c0*/  STL.64 [R1+0x23a8], R14 ;  /* 0x0023a80e01007387 */ /* 0x000fe60000100a00 */
[----:B------:R0:W-:Y:S02]  /*305d0*/  STL.64 [R1+0x23a0], R12 ;  /* 0x0023a00c01007387 */ /* 0x0001e40000100a00 */
[----:B0-----:R-:W-:Y:S01]  /*305e0*/  MOV R12, R11 ;  /* 0x0000000b000c7202 */ /* 0x001fe20000000f00 */
[----:B------:R-:W-:Y:S01]  /*305f0*/  IMAD.MOV.U32 R13, RZ, RZ, R10 ;  /* 0x000000ffff0d7224 */ /* 0x000fe200078e000a */
[----:B------:R-:W-:Y:S02]  /*30600*/  MOV R15, R8 ;  /* 0x00000008000f7202 */ /* 0x000fe40000000f00 */
[----:B------:R-:W-:Y:S01]  /*30610*/  MOV R14, R9 ;  /* 0x00000009000e7202 */ /* 0x000fe20000000f00 */
[----:B--2---:R-:W-:Y:S01]  /*30620*/  IMAD.MOV.U32 R10, RZ, RZ, R20 ;  /* 0x000000ffff0a7224 */ /* 0x004fe200078e0014 */
[----:B---3--:R-:W-:-:S05]  /*30630*/  MOV R11, R21 ;  /* 0x00000015000b7202 */ /* 0x008fca0000000f00 */
[----:B------:R0:W-:Y:S01]  /*30640*/  STL.64 [R1+0x23b0], R10 ;  /* 0x0023b00a01007387 */ /* 0x0001e20000100a00 */
[----:B------:R-:W2:Y:S02]  /*30650*/  LDL.LU R8, [R1+0xa0] ;  /* 0x0000a00001087983 */ /* 0x000ea40000300800 */
[----:B------:R-:W2:Y:S01]  /*30660*/  LDL.LU R9, [R1+0xa4] ;  /* 0x0000a40001097983 */ /* 0x000ea20000300800 */
[----:B0-----:R-:W2:Y:S01]  /*30670*/  LDL.LU R10, [R1+0xa8] ;  /* 0x0000a800010a7983 */ /* 0x001ea20000300800 */
[----:B------:R-:W2:Y:S02]  /*30680*/  LDL.LU R11, [R1+0xac] ;  /* 0x0000ac00010b7983 */ /* 0x000ea40000300800 */
[----:B------:R-:W3:Y:S02]  /*30690*/  LDL.LU R16, [R1+0x70] ;  /* 0x0000700001107983 */ /* 0x000ee40000300800 */
[----:B------:R-:W3:Y:S01]  /*306a0*/  LDL.LU R17, [R1+0x74] ;  /* 0x0000740001117983 */ /* 0x000ee20000300800 */
[----:B------:R-:W2:Y:S01]  /*306b0*/  LDL.LU R18, [R1+0x78] ;  /* 0x0000780001127983 */ /* 0x000ea20000300800 */
[----:B------:R-:W2:Y:S03]  /*306c0*/  LDL.LU R19, [R1+0x7c] ;  /* 0x00007c0001137983 */ /* 0x000ea60000300800 */
[----:B--2---:R-:W-:Y:S01]  /*306d0*/  STL.64 [R1+0x2378], R18 ;  /* 0x0023781201007387 */ /* 0x004fe20000100a00 */
[----:B---3--:R0:W-:Y:S03]  /*306e0*/  STL.64 [R1+0x2370], R16 ;  /* 0x0023701001007387 */ /* 0x0081e60000100a00 */
[----:B0-----:R-:W2:Y:S01]  /*306f0*/  LDL.LU R16, [R1+0x80] ;  /* 0x0000800001107983 */ /* 0x001ea20000300800 */
[----:B------:R-:W2:Y:S02]  /*30700*/  LDL.LU R17, [R1+0x84] ;  /* 0x0000840001117983 */ /* 0x000ea40000300800 */
[----:B------:R-:W3:Y:S01]  /*30710*/  LDL.LU R18, [R1+0x88] ;  /* 0x0000880001127983 */ /* 0x000ee20000300800 */
[----:B----4-:R-:W-:-:S02]  /*30720*/  MOV R19, R29 ;  /* 0x0000001d00137202 */ /* 0x010fc40000000f00 */
[----:B------:R-:W4:Y:S01]  /*30730*/  LDL.LU R29, [R1+0x23b8] ;  /* 0x0023b800011d7983 */ /* 0x000f220000300800 */
[----:B------:R-:W-:Y:S02]  /*30740*/  MOV R27, R22 ;  /* 0x00000016001b7202 */ /* 0x000fe40000000f00 */
[----:B------:R-:W-:Y:S01]  /*30750*/  MOV R26, R23 ;  /* 0x00000017001a7202 */ /* 0x000fe20000000f00 */
[----:B------:R-:W-:Y:S01]  /*30760*/  HMMA.16816.F32 R12, R12, R4, R8 ;  /* 0x000000040c0c723c */ /* 0x000fe20000001808 */
[----:B----4-:R-:W0:Y:S04]  /*30770*/  LDSM.16.MT88.4 R20, [R29+0x1a000] ;  /* 0x01a000001d14783b */ /* 0x010e280000004200 */
[----:B---3--:R-:W-:Y:S01]  /*30780*/  STL.64 [R1+0x2398], R18 ;  /* 0x0023981201007387 */ /* 0x008fe20000100a00 */
[----:B--2---:R1:W-:Y:S03]  /*30790*/  STL.64 [R1+0x2390], R16 ;  /* 0x0023901001007387 */ /* 0x0043e60000100a00 */
[----:B-1----:R-:W2:Y:S01]  /*307a0*/  LDL.LU R16, [R1+0x90] ;  /* 0x0000900001107983 */ /* 0x002ea20000300800 */
[----:B------:R-:W2:Y:S02]  /*307b0*/  LDL.LU R17, [R1+0x94] ;  /* 0x0000940001117983 */ /* 0x000ea40000300800 */
[----:B------:R-:W2:Y:S02]  /*307c0*/  LDL.LU R18, [R1+0x98] ;  /* 0x0000980001127983 */ /* 0x000ea40000300800 */
[----:B------:R-:W2:Y:S01]  /*307d0*/  LDL.LU R19, [R1+0x9c] ;  /* 0x00009c0001137983 */ /* 0x000ea20000300800 */
[----:B------:R-:W-:Y:S04]  /*307e0*/  STL [R1+0x22ec], R28 ;  /* 0x0022ec1c01007387 */ /* 0x000fe80000100800 */
[----:B0-----:R-:W-:Y:S01]  /*307f0*/  STL.64 [R1+0x2320], R22 ;  /* 0x0023201601007387 */ /* 0x001fe20000100a00 */
[----:B------:R0:W-:Y:S02]  /*30800*/  STL.64 [R1+0x2318], R20 ;  /* 0x0023181401007387 */ /* 0x0001e40000100a00 */
[----:B0-----:R-:W-:-:S02]  /*30810*/  MOV R20, R26 ;  /* 0x0000001a00147202 */ /* 0x001fc40000000f00 */
[----:B------:R-:W-:Y:S02]  /*30820*/  MOV R21, R27 ;  /* 0x0000001b00157202 */ /* 0x000fe40000000f00 */
[----:B------:R-:W0:Y:S01]  /*30830*/  LDSM.16.MT88.4 R24, [R29+0x1a080] ;  /* 0x01a080001d18783b */ /* 0x000e220000004200 */
[----:B-----5:R-:W-:Y:S01]  /*30840*/  IMAD.MOV.U32 R22, RZ, RZ, R2 ;  /* 0x000000ffff167224 */ /* 0x020fe200078e0002 */
[----:B------:R-:W-:Y:S02]  /*30850*/  MOV R23, R0 ;  /* 0x0000000000177202 */ /* 0x000fe40000000f00 */
[----:B------:R-:W-:Y:S01]  /*30860*/  MOV R2, R14 ;  /* 0x0000000e00027202 */ /* 0x000fe20000000f00 */
[----:B------:R-:W-:Y:S01]  /*30870*/  MOV R0, R15 ;  /* 0x0000000f00007202 */ /* 0x000fe20000000f00 */
[----:B0-----:R-:W-:Y:S01]  /*30880*/  STL [R1+0x232c], R26 ;  /* 0x00232c1a01007387 */ /* 0x001fe20000100800 */
[----:B------:R-:W-:Y:S02]  /*30890*/  STL [R1+0x2328], R27 ;  /* 0x0023281b01007387 */ /* 0x000fe40000100800 */
[----:B------:R-:W-:Y:S02]  /*308a0*/  STL [R1+0x22e0], R29 ;  /* 0x0022e01d01007387 */ /* 0x000fe40000100800 */
[----:B------:R-:W3:Y:S01]  /*308b0*/  LDL.LU.64 R10, [R1+0x23b0] ;  /* 0x0023b000010a7983 */ /* 0x000ee20000300a00 */
[----:B------:R0:W-:Y:S01]  /*308c0*/  STL.64 [R1+0xa0], R12 ;  /* 0x0000a00c01007387 */ /* 0x0001e20000100a00 */
[----:B------:R-:W2:Y:S03]  /*308d0*/  LDL.LU.64 R14, [R1+0x23a8] ;  /* 0x0023a800010e7983 */ /* 0x000ea60000300a00 */
[----:B0-----:R-:W2:Y:S02]  /*308e0*/  LDL.LU.64 R12, [R1+0x23a0] ;  /* 0x0023a000010c7983 */ /* 0x001ea40000300a00 */
[-C--:B--2---:R-:W-:Y:S01]  /*308f0*/  HMMA.16816.F32 R12, R12, R4.reuse, R16 ;  /* 0x000000040c0c723c */ /* 0x084fe20000001810 */
[----:B---3--:R-:W-:Y:S01]  /*30900*/  IMAD.MOV.U32 R8, RZ, RZ, R10 ;  /* 0x000000ffff087224 */ /* 0x008fe200078e000a */
[----:B------:R-:W-:Y:S01]  /*30910*/  MOV R9, R11 ;  /* 0x0000000b00097202 */ /* 0x000fe20000000f00 */
[----:B------:R-:W2:Y:S01]  /*30920*/  LDL.LU R10, [R1+0x48] ;  /* 0x00004800010a7983 */ /* 0x000ea20000300800 */
[----:B------:R-:W2:Y:S02]  /*30930*/  LDL.LU R11, [R1+0x4c] ;  /* 0x00004c00010b7983 */ /* 0x000ea40000300800 */
[----:B------:R-:W-:Y:S02]  /*30940*/  STL [R1+0x22e8], R0 ;  /* 0x0022e80001007387 */ /* 0x000fe40000100800 */
[----:B------:R-:W-:Y:S01]  /*30950*/  STL [R1+0x22e4], R2 ;  /* 0x0022e40201007387 */ /* 0x000fe20000100800 */
[----:B------:R-:W3:Y:S01]  /*30960*/  LDL.LU.64 R18, [R1+0x2398] ;  /* 0x0023980001127983 */ /* 0x000ee20000300a00 */
[----:B------:R-:W3:Y:S11]  /*30970*/  LDL.LU.64 R16, [R1+0x2390] ;  /* 0x0023900001107983 */ /* 0x000ef60000300a00 */
[----:B------:R-:W-:Y:S02]  /*30980*/  @!UPT UIADD3 URZ, URZ, URZ, URZ ;  /* 0x0000003f3f3ff290 */ /* 0x000fe4000fffe03f */
[----:B------:R0:W-:Y:S01]  /*30990*/  STL [R1+0x90], R12 ;  /* 0x0000900c01007387 */ /* 0x0001e20000100800 */
[----:B------:R-:W-:Y:S01]  /*309a0*/  MOV R6, R14 ;  /* 0x0000000e00067202 */ /* 0x000fe20000000f00 */
[----:B------:R-:W-:Y:S01]  /*309b0*/  IMAD.MOV.U32 R7, RZ, RZ, R15 ;  /* 0x000000ffff077224 */ /* 0x000fe200078e000f */
[----:B------:R-:W-:Y:S01]  /*309c0*/  MOV R29, R13 ;  /* 0x0000000d001d7202 */ /* 0x000fe20000000f00 */
[----:B------:R-:W3:Y:S04]  /*309d0*/  LDL.LU.64 R14, [R1+0x2388] ;  /* 0x00238800010e7983 */ /* 0x000ee80000300a00 */
[----:B0-----:R-:W3:Y:S01]  /*309e0*/  LDL.LU.64 R12, [R1+0x2380] ;  /* 0x00238000010c7983 */ /* 0x001ee20000300a00 */
[----:B------:R-:W-:Y:S02]  /*309f0*/  STL [R1+0x22fc], R7 ;  /* 0x0022fc0701007387 */ /* 0x000fe40000100800 */
[----:B------:R-:W-:Y:S02]  /*30a00*/  STL [R1+0x22f8], R6 ;  /* 0x0022f80601007387 */ /* 0x000fe40000100800 */
[----:B------:R-:W-:Y:S01]  /*30a10*/  STL [R1+0x22f0], R29 ;  /* 0x0022f01d01007387 */ /* 0x000fe20000100800 */
[-C--:B---3--:R-:W-:Y:S01]  /*30a20*/  HMMA.16816.F32 R12, R12, R4.reuse, R16 ;  /* 0x000000040c0c723c */ /* 0x088fe20000001810 */
[----:B------:R-:W3:Y:S01]  /*30a30*/  LDL.LU.64 R18, [R1+0x2378] ;  /* 0x0023780001127983 */ /* 0x000ee20000300a00 */
[----:B------:R-:W3:Y:S11]  /*30a40*/  LDL.LU.64 R16, [R1+0x2370] ;  /* 0x0023700001107983 */ /* 0x000ef60000300a00 */
[----:B------:R-:W-:Y:S10]  /*30a50*/  @!UPT UIADD3 URZ, URZ, URZ, URZ ;  /* 0x0000003f3f3ff290 */ /* 0x000ff4000fffe03f */
[----:B------:R0:W-:Y:S01]  /*30a60*/  STL.64 [R1+0x88], R14 ;  /* 0x0000880e01007387 */ /* 0x0001e20000100a00 */
[----:B------:R-:W-:Y:S02]  /*30a70*/  MOV R0, R12 ;  /* 0x0000000c00007202 */ /* 0x000fe40000000f00 */
[----:B------:R-:W-:Y:S01]  /*30a80*/  MOV R2, R13 ;  /* 0x0000000d00027202 */ /* 0x000fe20000000f00 */
[----:B0-----:R-:W3:Y:S01]  /*30a90*/  LDL.LU.64 R14, [R1+0x2368] ;  /* 0x00236800010e7983 */ /* 0x001ee20000300a00 */
[----:B------:R-:W3:Y:S02]  /*30aa0*/  LDL.LU.64 R12, [R1+0x2360] ;  /* 0x00236000010c7983 */ /* 0x000ee40000300a00 */
[----:B------:R0:W-:Y:S01]  /*30ab0*/  STL [R1+0x2300], R0 ;  /* 0x0023000001007387 */ /* 0x0001e20000100800 */
[-C--:B---3--:R-:W-:Y:S01]  /*30ac0*/  HMMA.16816.F32 R12, R12, R4.reuse, R16 ;  /* 0x000000040c0c723c */ /* 0x088fe20000001810 */
[----:B------:R-:W3:Y:S01]  /*30ad0*/  LDL.LU.64 R18, [R1+0x2358] ;  /* 0x0023580001127983 */ /* 0x000ee20000300a00 */
[----:B------:R-:W3:Y:S11]  /*30ae0*/  LDL.LU.64 R16, [R1+0x2350] ;  /* 0x0023500001107983 */ /* 0x000ef60000300a00 */
[----:B------:R-:W-:Y:S11]  /*30af0*/  @!UPT UIADD3 URZ, URZ, URZ, URZ ;  /* 0x0000003f3f3ff290 */ /* 0x000ff6000fffe03f */
[----:B------:R-:W-:Y:S01]  /*30b00*/  IMAD.MOV.U32 R27, RZ, RZ, R14 ;  /* 0x000000ffff1b7224 */ /* 0x000fe200078e000e */
[----:B------:R-:W-:Y:S02]  /*30b10*/  MOV R7, R15 ;  /* 0x0000000f00077202 */ /* 0x000fe40000000f00 */
[----:B------:R-:W-:Y:S02]  /*30b20*/  MOV R26, R13 ;  /* 0x0000000d001a7202 */ /* 0x000fe40000000f00 */
[----:B0-----:R-:W-:Y:S01]  /*30b30*/  MOV R0, R12 ;  /* 0x0000000c00007202 */ /* 0x001fe20000000f00 */
[----:B------:R-:W3:Y:S01]  /*30b40*/  LDL.LU.64 R14, [R1+0x2348] ;  /* 0x00234800010e7983 */ /* 0x000ee20000300a00 */
[----:B------:R-:W3:Y:S02]  /*30b50*/  LDL.LU.64 R12, [R1+0x2340] ;  /* 0x00234000010c7983 */ /* 0x000ee40000300a00 */
[----:B---3--:R-:W-:Y:S01]  /*30b60*/  HMMA.16816.F32 R12, R12, R4, R16 ;  /* 0x000000040c0c723c */ /* 0x008fe20000001810 */
[----:B------:R-:W3:Y:S01]  /*30b70*/  LDL.LU.64 R18, [R1+0x2338] ;  /* 0x0023380001127983 */ /* 0x000ee20000300a00 */
[----:B------:R-:W3:Y:S11]  /*30b80*/  LDL.LU.64 R16, [R1+0x2330] ;  /* 0x0023300001107983 */ /* 0x000ef60000300a00 */
[----:B------:R-:W-:Y:S11]  /*30b90*/  @!UPT UIADD3 URZ, URZ, URZ, URZ ;  /* 0x0000003f3f3ff290 */ /* 0x000ff6000fffe03f */
[----:B------:R-:W-:Y:S01]  /*30ba0*/  MOV R6, R12 ;  /* 0x0000000c00067202 */ /* 0x000fe20000000f00 */
[----:B------:R-:W-:Y:S01]  /*30bb0*/  IMAD.MOV.U32 R3, RZ, RZ, R13 ;  /* 0x000000ffff037224 */ /* 0x000fe200078e000d */
[----:B------:R-:W-:Y:S02]  /*30bc0*/  MOV R12, R26 ;  /* 0x0000001a000c7202 */ /* 0x000fe40000000f00 */
[----:B------:R-:W-:Y:S02]  /*30bd0*/  MOV R29, R14 ;  /* 0x0000000e001d7202 */ /* 0x000fe40000000f00 */
[----:B------:R-:W-:Y:S01]  /*30be0*/  MOV R28, R15 ;  /* 0x0000000f001c7202 */ /* 0x000fe20000000f00 */
[----:B------:R-:W4:Y:S01]  /*30bf0*/  LDL.LU R26, [R1+0x232c] ;  /* 0x00232c00011a7983 */ /* 0x000f220000300800 */
[----:B------:R-:W-:Y:S02]  /*30c00*/  IMAD.MOV.U32 R13, RZ, RZ, R27 ;  /* 0x000000ffff0d7224 */ /* 0x000fe400078e001b */
[----:B------:R-:W4:Y:S01]  /*30c10*/  LDL.LU R27, [R1+0x2328] ;  /* 0x00232800011b7983 */ /* 0x000f220000300800 */
[----:B------:R-:W-:-:S02]  /*30c20*/  MOV R14, R7 ;  /* 0x00000007000e7202 */ /* 0x000fc40000000f00 */
[----:B------:R-:W-:Y:S01]  /*30c30*/  MOV R15, R0 ;  /* 0x00000000000f7202 */ /* 0x000fe20000000f00 */
[-C--:B---3--:R-:W-:Y:S11]  /*30c40*/  HMMA.16816.F32 R20, R16, R4.reuse, R20 ;  /* 0x000000041014723c */ /* 0x088ff60000001814 */
[----:B------:R-:W-:Y:S11]  /*30c50*/  @!UPT UIADD3 URZ, URZ, URZ, URZ ;  /* 0x0000003f3f3ff290 */ /* 0x000ff6000fffe03f */
[----:B------:R-:W-:Y:S02]  /*30c60*/  @!UPT UIADD3 URZ, URZ, URZ, URZ ;  /* 0x0000003f3f3ff290 */ /* 0x000fe4000fffe03f */
[----:B------:R-:W-:Y:S02]  /*30c70*/  MOV R17, R22 ;  /* 0x0000001600117202 */ /* 0x000fe40000000f00 */
[----:B------:R-:W-:Y:S02]  /*30c80*/  MOV R16, R23 ;  /* 0x0000001700107202 */ /* 0x000fe40000000f00 */
[----:B------:R-:W-:Y:S01]  /*30c90*/  MOV R0, R20 ;  /* 0x0000001400007202 */ /* 0x000fe20000000f00 */
[----:B------:R-:W-:Y:S01]  /*30ca0*/  IMAD.MOV.U32 R7, RZ, RZ, R21 ;  /* 0x000000ffff077224 */ /* 0x000fe200078e0015 */
[----:B------:R-:W2:Y:S01]  /*30cb0*/  LDL.LU.64 R22, [R1+0x2320] ;  /* 0x0023200001167983 */ /* 0x000ea20000300a00 */
[----:B------:R-:W2:Y:S02]  /*30cc0*/  LDL.LU.64 R20, [R1+0x2318] ;  /* 0x0023180001147983 */ /* 0x000ea40000300a00 */
[----:B------:R-:W3:Y:S02]  /*30cd0*/  LDL.LU R18, [R1+0x88] ;  /* 0x0000880001127983 */ /* 0x000ee40000300800 */
[----:B------:R-:W5:Y:S01]  /*30ce0*/  LDL.LU R19, [R1+0x8c] ;  /* 0x00008c0001137983 */ /* 0x000f620000300800 */
[-C--:B--2---:R-:W-:Y:S11]  /*30cf0*/  HMMA.16816.F32 R8, R20, R4.reuse, R8 ;  /* 0x000000041408723c */ /* 0x084ff60000001808 */
[----:B------:R-:W-:Y:S11]  /*30d00*/  @!UPT UIADD3 URZ, URZ, URZ, URZ ;  /* 0x0000003f3f3ff290 */ /* 0x000ff6000fffe03f */
[----:B------:R-:W-:Y:S02]  /*30d10*/  @!UPT UIADD3 URZ, URZ, URZ, URZ ;  /* 0x0000003f3f3ff290 */ /* 0x000fe4000fffe03f */
[----:B------:R-:W-:Y:S02]  /*30d20*/  MOV R21, R10 ;  /* 0x0000000a00157202 */ /* 0x000fe40000000f00 */
[----:B------:R-:W-:Y:S02]  /*30d30*/  MOV R20, R11 ;  /* 0x0000000b00147202 */ /* 0x000fe40000000f00 */
[----:B------:R-:W-:Y:S01]  /*30d40*/  MOV R23, R8 ;  /* 0x0000000800177202 */ /* 0x000fe20000000f00 */
[----:B------:R-:W-:Y:S01]  /*30d50*/  IMAD.MOV.U32 R22, RZ, RZ, R9 ;  /* 0x000000ffff167224 */ /* 0x000fe200078e0009 */
[----:B------:R-:W4:Y:S01]  /*30d60*/  LDL.LU.64 R10, [R1+0x2310] ;  /* 0x00231000010a7983 */ /* 0x000f220000300a00 */
[----:B------:R-:W4:Y:S02]  /*30d70*/  LDL.LU.64 R8, [R1+0x2308] ;  /* 0x0023080001087983 */ /* 0x000f240000300a00 */
[----:B----4-:R-:W-:Y:S11]  /*30d80*/  HMMA.16816.F32 R8, R24, R4, R8 ;  /* 0x000000041808723c */ /* 0x010ff60000001808 */
[----:B------:R-:W-:Y:S11]  /*30d90*/  @!UPT UIADD3 URZ, URZ, URZ, URZ ;  /* 0x0000003f3f3ff290 */ /* 0x000ff6000fffe03f */
[----:B------:R-:W-:Y:S01]  /*30da0*/  @!UPT UIADD3 URZ, URZ, URZ, URZ ;  /* 0x0000003f3f3ff290 */ /* 0x000fe2000fffe03f */
[----:B------:R0:W-:Y:S01]  /*30db0*/  STL.64 [R1+0x2230], R10 ;  /* 0x0022300a01007387 */ /* 0x0001e20000100a00 */
[----:B------:R1:W-:Y:S02]  /*30dc0*/  STL.64 [R1+0x2228], R8 ;  /* 0x0022280801007387 */ /* 0x0003e40000100a00 */
[----:B------:R-:W2:Y:S01]  /*30dd0*/  LDL R27, [R1+0xa38] ;  /* 0x000a3800011b7983 */ /* 0x000ea20000100800 */
[----:B0-----:R-:W-:Y:S02]  /*30de0*/  MOV R10, R21 ;  /* 0x00000015000a7202 */ /* 0x001fe40000000f00 */
[----:B------:R-:W-:Y:S02]  /*30df0*/  MOV R11, R20 ;  /* 0x00000014000b7202 */ /* 0x000fe40000000f00 */
[----:B-1----:R-:W-:Y:S01]  /*30e00*/  MOV R8, R23 ;  /* 0x0000001700087202 */ /* 0x002fe20000000f00 */
[----:B------:R-:W-:Y:S02]  /*30e10*/  IMAD.MOV.U32 R9, RZ, RZ, R22 ;  /* 0x000000ffff097224 */ /* 0x000fe400078e0016 */
[----:B------:R0:W-:Y:S03]  /*30e20*/  STL.64 [R1+0x2240], R10 ;  /* 0x0022400a01007387 */ /* 0x0001e60000100a00 */
[----:B------:R1:W-:Y:S01]  /*30e30*/  STL.64 [R1+0x2238], R8 ;  /* 0x0022380801007387 */ /* 0x0003e20000100a00 */
[----:B0-----:R-:W-:-:S02]  /*30e40*/  MOV R10, R17 ;  /* 0x00000011000a7202 */ /* 0x001fc40000000f00 */
[----:B------:R-:W-:Y:S02]  /*30e50*/  MOV R11, R16 ;  /* 0x00000010000b7202 */ /* 0x000fe40000000f00 */
[----:B-1----:R-:W-:Y:S01]  /*30e60*/  MOV R8, R0 ;  /* 0x0000000000087202 */ /* 0x002fe20000000f00 */
[----:B------:R-:W-:Y:S01]  /*30e70*/  IMAD.MOV.U32 R9, RZ, RZ, R7 ;  /* 0x000000ffff097224 */ /* 0x000fe200078e0007 */
[----:B------:R-:W4:Y:S01]  /*30e80*/  LDL.LU R0, [R1+0x2300] ;  /* 0x0023000001007983 */ /* 0x000f220000300800 */
[----:B------:R-:W2:Y:S02]  /*30e90*/  LDL.LU R7, [R1+0x22fc] ;  /* 0x0022fc0001077983 */ /* 0x000ea40000300800 */
[----:B------:R-:W-:Y:S01]  /*30ea0*/  STL.64 [R1+0x2250], R10 ;  /* 0x0022500a01007387 */ /* 0x000fe20000100a00 */
[----:B------:R0:W-:Y:S02]  /*30eb0*/  STL.64 [R1+0x2248], R8 ;  /* 0x0022480801007387 */ /* 0x0001e40000100a00 */
[----:B0-----:R-:W-:Y:S01]  /*30ec0*/  MOV R8, R6 ;  /* 0x0000000600087202 */ /* 0x001fe20000000f00 */
[----:B------:R-:W-:Y:S01]  /*30ed0*/  IMAD.MOV.U32 R9, RZ, RZ, R3 ;  /* 0x000000ffff097224 */ /* 0x000fe200078e0003 */
[----:B------:R-:W2:Y:S01]  /*30ee0*/  LDL.LU R6, [R1+0x22f8] ;  /* 0x0022f80001067983 */ /* 0x000ea20000300800 */
[----:B------:R-:W2:Y:S01]  /*30ef0*/  LDL.LU R3, [R1+0x22f4] ;  /* 0x0022f40001037983 */ /* 0x000ea20000300800 */
[----:B------:R-:W-:-:S02]  /*30f00*/  MOV R10, R29 ;  /* 0x0000001d000a7202 */ /* 0x000fc40000000f00 */
[----:B------:R-:W-:Y:S01]  /*30f10*/  MOV R11, R28 ;  /* 0x0000001c000b7202 */ /* 0x000fe20000000f00 */
[----:B------:R-:W3:Y:S01]  /*30f20*/  LDL.LU R29, [R1+0x22f0] ;  /* 0x0022f000011d7983 */ /* 0x000ee20000300800 */
[----:B------:R-:W3:Y:S03]  /*30f30*/  LDL.LU R28, [R1+0x22ec] ;  /* 0x0022ec00011c7983 */ /* 0x000ee60000300800 */
[----:B------:R-:W-:Y:S01]  /*30f40*/  STL.64 [R1+0x2260], R10 ;  /* 0x0022600a01007387 */ /* 0x000fe20000100a00 */
[----:B------:R-:W-:Y:S01]  /*30f50*/  STL.64 [R1+0x2258], R8 ;  /* 0x0022580801007387 */ /* 0x000fe20000100a00 */
[----:B------:R-:W-:Y:S01]  /*30f60*/  MOV R23, R12 ;  /* 0x0000000c00177202 */ /* 0x000fe20000000f00 */
[----:B------:R-:W-:Y:S01]  /*30f70*/  IMAD.MOV.U32 R16, RZ, RZ, R13 ;  /* 0x000000ffff107224 */ /* 0x000fe200078e000d */
[----:B------:R-:W-:Y:S02]  /*30f80*/  MOV R17, R14 ;  /* 0x0000000e00117202 */ /* 0x000fe40000000f00 */
[----:B------:R-:W-:Y:S01]  /*30f90*/  MOV R22, R15 ;  /* 0x0000000f00167202 */ /* 0x000fe20000000f00 */
[----:B--2---:R-:W0:Y:S02]  /*30fa0*/  LDSM.16.MT88.4 R8, [R3+0x1b000] ;  /* 0x01b000000308783b */ /* 0x004e240000004200 */
[----:B0-----:R-:W-:Y:S01]  /*30fb0*/  MOV R13, R8 ;  /* 0x00000008000d7202 */ /* 0x001fe20000000f00 */
[----:B------:R-:W-:Y:S01]  /*30fc0*/  IMAD.MOV.U32 R12, RZ, RZ, R9 ;  /* 0x000000ffff0c7224 */ /* 0x000fe200078e0009 */
[----:B------:R-:W-:-:S02]  /*30fd0*/  MOV R5, R10 ;  /* 0x0000000a00057202 */ /* 0x000fc40000000f00 */
[----:B------:R-:W-:Y:S02]  /*30fe0*/  MOV R4, R11 ;  /* 0x0000000b00047202 */ /* 0x000fe40000000f00 */
[----:B------:R-:W0:Y:S02]  /*30ff0*/  LDSM.16.MT88.4 R8, [R3+0x1b080] ;  /* 0x01b080000308783b */ /* 0x000e240000004200 */
[----:B0-----:R-:W-:Y:S01]  /*31000*/  MOV R21, R8 ;  /* 0x0000000800157202 */ /* 0x001fe20000000f00 */
[----:B------:R-:W-:Y:S01]  /*31010*/  IMAD.MOV.U32 R20, RZ, RZ, R9 ;  /* 0x000000ffff147224 */ /* 0x000fe200078e0009 */
[----:B------:R-:W-:Y:S02]  /*31020*/  MOV R15, R10 ;  /* 0x0000000a000f7202 */ /* 0x000fe40000000f00 */
[----:B------:R-:W-:Y:S02]  /*31030*/  MOV R14, R11 ;  /* 0x0000000b000e7202 */ /* 0x000fe40000000f00 */
[----:B------:R-:W0:Y:S04]  /*31040*/  LDSM.16.MT88.4 R8, [R27+0x1b000] ;  /* 0x01b000001b08783b */ /* 0x000e280000004200 */
[----:B------:R1:W-:Y:S01]  /*31050*/  STL [R1+0x2220], R3 ;  /* 0x0022200301007387 */ /* 0x0003e20000100800 */
[----:B0-----:R-:W-:Y:S01]  /*31060*/  MOV R26, R8 ;  /* 0x00000008001a7202 */ /* 0x001fe20000000f00 */
[----:B------:R-:W-:Y:S01]  /*31070*/  IMAD.MOV.U32 R25, RZ, RZ, R9 ;  /* 0x000000ffff197224 */ /* 0x000fe200078e0009 */
[----:B------:R-:W-:-:S02]  /*31080*/  MOV R24, R10 ;  /* 0x0000000a00187202 */ /* 0x000fc40000000f00 */
[----:B-1----:R-:W-:Y:S02]  /*31090*/  MOV R3, R11 ;  /* 0x0000000b00037202 */ /* 0x002fe40000000f00 */
[----:B------:R-:W0:Y:S04]  /*310a0*/  LDSM.16.MT88.4 R8, [R27+0x1b080] ;  /* 0x01b080001b08783b */ /* 0x000e280000004200 */
[----:B0-----:R0:W-:Y:S01]  /*310b0*/  STL.64 [R1+0x2280], R10 ;  /* 0x0022800a01007387 */ /* 0x0011e20000100a00 */
[----:B------:R1:W-:Y:S01]  /*310c0*/  STL.64 [R1+0x2278], R8 ;  /* 0x0022780801007387 */ /* 0x0003e20000100a00 */
[----:B0-----:R-:W-:Y:S02]  /*310d0*/  MOV R10, R24 ;  /* 0x00000018000a7202 */ /* 0x001fe40000000f00 */
[----:B------:R-:W-:-:S02]  /*310e0*/  MOV R11, R3 ;  /* 0x00000003000b7202 */ /* 0x000fc40000000f00 */
[----:B-1----:R-:W-:Y:S01]  /*310f0*/  MOV R8, R26 ;  /* 0x0000001a00087202 */ /* 0x002fe20000000f00 */
[----:B------:R-:W-:Y:S02]  /*31100*/  IMAD.MOV.U32 R9, RZ, RZ, R25 ;  /* 0x000000ffff097224 */ /* 0x000fe400078e0019 */
[----:B------:R0:W-:Y:S03]  /*31110*/  STL.64 [R1+0x22a0], R10 ;  /* 0x0022a00a01007387 */ /* 0x0001e60000100a00 */
[----:B------:R1:W-:Y:S01]  /*31120*/  STL.64 [R1+0x2298], R8 ;  /* 0x0022980801007387 */ /* 0x0003e20000100a00 */
[----:B0-----:R-:W-:Y:S02]  /*31130*/  MOV R10, R15 ;  /* 0x0000000f000a7202 */ /* 0x001fe40000000f00 */
[----:B------:R-:W-:Y:S02]  /*31140*/  MOV R11, R14 ;  /* 0x0000000e000b7202 */ /* 0x000fe40000000f00 */
[----:B-1----:R-:W-:Y:S01]  /*31150*/  MOV R8, R21 ;  /* 0x0000001500087202 */ /* 0x002fe20000000f00 */
[----:B------:R-:W-:-:S02]  /*31160*/  IMAD.MOV.U32 R9, RZ, RZ, R20 ;  /* 0x000000ffff097224 */ /* 0x000fc400078e0014 */
[----:B------:R-:W-:Y:S03]  /*31170*/  STL.64 [R1+0x22c0], R10 ;  /* 0x0022c00a01007387 */ /* 0x000fe60000100a00 */
[----:B------:R0:W-:Y:S02]  /*31180*/  STL.64 [R1+0x22b8], R8 ;  /* 0x0022b80801007387 */ /* 0x0001e40000100a00 */
[----:B0-----:R-:W-:Y:S01]  /*31190*/  MOV R8, R13 ;  /* 0x0000000d00087202 */ /* 0x001fe20000000f00 */
[----:B------:R-:W-:Y:S02]  /*311a0*/  IMAD.MOV.U32 R9, RZ, RZ, R12 ;  /* 0x000000ffff097224 */ /* 0x000fe400078e000c */
[----:B---3--:R-:W0:Y:S04]  /*311b0*/  LDSM.16.MT88.4 R12, [R28+0x1b000] ;  /* 0x01b000001c0c783b */ /* 0x008e280000004200 */
[----:B0-----:R0:W-:Y:S01]  /*311c0*/  STL.64 [R1+0x2270], R14 ;  /* 0x0022700e01007387 */ /* 0x0011e20000100a00 */
[----:B------:R1:W-:Y:S01]  /*311d0*/  STL.64 [R1+0x2268], R12 ;  /* 0x0022680c01007387 */ /* 0x0003e20000100a00 */
[----:B0-----:R-:W-:-:S02]  /*311e0*/  MOV R14, R16 ;  /* 0x00000010000e7202 */ /* 0x001fc40000000f00 */
[----:B------:R-:W-:Y:S02]  /*311f0*/  MOV R15, R17 ;  /* 0x00000011000f7202 */ /* 0x000fe40000000f00 */
[----:B-1----:R-:W-:Y:S01]  /*31200*/  MOV R12, R22 ;  /* 0x00000016000c7202 */ /* 0x002fe20000000f00 */
[----:B------:R-:W-:Y:S02]  /*31210*/  IMAD.MOV.U32 R13, RZ, RZ, R23 ;  /* 0x000000ffff0d7224 */ /* 0x000fe400078e0017 */
[----:B------:R0:W-:Y:S03]  /*31220*/  STL.64 [R1+0x2290], R14 ;  /* 0x0022900e01007387 */ /* 0x0001e60000100a00 */
[----:B------:R4:W-:Y:S01]  /*31230*/  STL.64 [R1+0x2288], R12 ;  /* 0x0022880c01007387 */ /* 0x0009e20000100a00 */
[----:B0-----:R-:W-:Y:S02]  /*31240*/  MOV R14, R18 ;  /* 0x00000012000e7202 */ /* 0x001fe40000000f00 */
[----:B-----5:R-:W-:-:S02]  /*31250*/  MOV R15, R19 ;  /* 0x00000013000f7202 */ /* 0x020fc40000000f00 */
[----:B----4-:R-:W-:Y:S01]  /*31260*/  MOV R12, R0 ;  /* 0x00000000000c7202 */ /* 0x010fe20000000f00 */
[----:B------:R-:W-:Y:S01]  /*31270*/  IMAD.MOV.U32 R13, RZ, RZ, R2 ;  /* 0x000000ffff0d7224 */ /* 0x000fe200078e0002 */
[----:B------:R-:W2:Y:S01]  /*31280*/  LDL.LU R0, [R1+0x22e8] ;  /* 0x0022e80001007983 */ /* 0x000ea20000300800 */
[----:B------:R-:W3:Y:S02]  /*31290*/  LDL.LU R2, [R1+0x22e4] ;  /* 0x0022e40001027983 */ /* 0x000ee40000300800 */
[----:B------:R-:W-:Y:S01]  /*312a0*/  STL.64 [R1+0x22b0], R14 ;  /* 0x0022b00e01007387 */ /* 0x000fe20000100a00 */
[----:B------:R-:W-:Y:S01]  /*312b0*/  MOV R10, R5 ;  /* 0x00000005000a7202 */ /* 0x000fe20000000f00 */
[----:B------:R0:W-:Y:S01]  /*312c0*/  STL.64 [R1+0x22a8], R12 ;  /* 0x0022a80c01007387 */ /* 0x0001e20000100a00 */
[----:B------:R-:W-:-:S03]  /*312d0*/  MOV R11, R4 ;  /* 0x00000004000b7202 */ /* 0x000fc60000000f00 */
[----:B------:R-:W1:Y:S04]  /*312e0*/  LDSM.16.MT88.4 R16, [R28+0x1b080] ;  /* 0x01b080001c10783b */ /* 0x000e680000004200 */
[----:B0-----:R-:W4:Y:S01]  /*312f0*/  LDL.LU R12, [R1+0x90] ;  /* 0x00009000010c7983 */ /* 0x001f220000300800 */
[----:B------:R-:W-:Y:S01]  /*31300*/  IMAD.MOV.U32 R14, RZ, RZ, R6 ;  /* 0x000000ffff0e7224 */ /* 0x000fe200078e0006 */
[----:B------:R-:W-:Y:S02]  /*31310*/  MOV R15, R7 ;  /* 0x00000007000f7202 */ /* 0x000fe40000000f00 */
[----:B------:R-:W-:Y:S02]  /*31320*/  MOV R13, R29 ;  /* 0x0000001d000d7202 */ /* 0x000fe40000000f00 */
[----:B------:R-:W5:Y:S01]  /*31330*/  LDL.LU R29, [R1+0x22e0] ;  /* 0x0022e000011d7983 */ /* 0x000f620000300800 */
[----:B------:R-:W2:Y:S02]  /*31340*/  LDL.LU R6, [R1+0x22dc] ;  /* 0x0022dc0001067983 */ /* 0x000ea40000300800 */
[----:B------:R-:W2:Y:S02]  /*31350*/  LDL.LU R7, [R1+0x22d8] ;  /* 0x0022d80001077983 */ /* 0x000ea40000300800 */
[----:B------:R-:W-:Y:S01]  /*31360*/  STL.64 [R1+0x22d0], R14 ;  /* 0x0022d00e01007387 */ /* 0x000fe20000100a00 */
[----:B----4-:R0:W-:Y:S04]  /*31370*/  STL.64 [R1+0x22c8], R12 ;  /* 0x0022c80c01007387 */ /* 0x0101e80000100a00 */
[----:B-----5:R-:W4:Y:S04]  /*31380*/  LDSM.16.MT88.4 R20, [R29+0x1b000] ;  /* 0x01b000001d14783b */ /* 0x020f280000004200 */
[----:B------:R-:W5:Y:S04]  /*31390*/  LDSM.16.MT88.4 R24, [R29+0x1b080] ;  /* 0x01b080001d18783b */ /* 0x000f680000004200 */
[----:B0-----:R-:W4:Y:S01]  /*313a0*/  LDL.LU R12, [R1+0xa0] ;  /* 0x0000a000010c7983 */ /* 0x001f220000300800 */
[----:B------:R-:W4:Y:S01]  /*313b0*/  LDL.LU R13, [R1+0xa4] ;  /* 0x0000a400010d7983 */ /* 0x000f220000300800 */
[----:B---3--:R-:W-:-:S02]  /*313c0*/  MOV R14, R2 ;  /* 0x00000002000e7202 */ /* 0x008fc40000000f00 */
[----:B--2---:R-:W-:Y:S01]  /*313d0*/  MOV R15, R0 ;  /* 0x00000000000f7202 */ /* 0x004fe20000000f00 */
[----:B------:R-:W-:Y:S06]  /*313e0*/  STL [R1+0x2218], R29 ;  /* 0x0022181d01007387 */ /* 0x000fec0000100800 */
[-C--:B----4-:R-:W-:Y:S01]  /*313f0*/  HMMA.16816.F32 R8, R8, R6.reuse, R12 ;  /* 0x000000060808723c */ /* 0x090fe2000000180c */
[----:B------:R-:W2:Y:S01]  /*31400*/  LDL.LU.64 R14, [R1+0x22d0] ;  /* 0x0022d000010e7983 */ /* 0x000ea20000300a00 */
[----:B------:R-:W2:Y:S11]  /*31410*/  LDL.LU.64 R12, [R1+0x22c8] ;  /* 0x0022c800010c7983 */ /* 0x000eb60000300a00 */
[----:B------:R-:W-:Y:S10]  /*31420*/  @!UPT UIADD3 URZ, URZ, URZ, URZ ;  /* 0x0000003f3f3ff290 */ /* 0x000ff4000fffe03f */
[----:B------:R-:W-:Y:S01]  /*31430*/  STL.64 [R1+0xa0], R8 ;  /* 0x0000a00801007387 */ /* 0x000fe20000100a00 */
[----:B------:R0:W-:Y:S03]  /*31440*/  STL.64 [R1+0xa8], R10 ;  /* 0x0000a80a01007387 */ /* 0x0001e60000100a00 */
[----:B0-----:R-:W2:Y:S01]  /*31450*/  LDL.LU.64 R10, [R1+0x22c0] ;  /* 0x0022c000010a7983 */ /* 0x001ea20000300a00 */
[----:B------:R-:W2:Y:S02]  /*31460*/  LDL.LU.64 R8, [R1+0x22b8] ;  /* 0x0022b80001087983 */ /* 0x000ea40000300a00 */
[-C--:B--2---:R-:W-:Y:S01]  /*31470*/  HMMA.16816.F32 R8, R8, R6.reuse, R12 ;  /* 0x000000060808723c */ /* 0x084fe2000000180c */
[----:B------:R-:W2:Y:S01]  /*31480*/  LDL.LU.64 R14, [R1+0x22b0] ;  /* 0x0022b000010e7983 */ /* 0x000ea20000300a00 */
[----:B------:R-:W2:Y:S11]  /*31490*/  LDL.LU.64 R12, [R1+0x22a8] ;  /* 0x0022a800010c7983 */ /* 0x000eb60000300a00 */
[----:B------:R-:W-:Y:S10]  /*314a0*/  @!UPT UIADD3 URZ, URZ, URZ, URZ ;  /* 0x0000003f3f3ff290 */ /* 0x000ff4000fffe03f */
[----:B------:R-:W-:Y:S01]  /*314b0*/  STL.64 [R1+0x90], R8 ;  /* 0x0000900801007387 */ /* 0x000fe20000100a00 */
[----:B------:R0:W-:Y:S02]  /*314c0*/  STL [R1+0x98], R10 ;  /* 0x0000980a01007387 */ /* 0x0001e40000100800 */
[----:B------:R-:W-:Y:S02]  /*314d0*/  IMAD.MOV.U32 R29, RZ, RZ, R11 ;  /* 0x000000ffff1d7224 */ /* 0x000fe400078e000b */
[----:B0-----:R-:W2:Y:S01]  /*314e0*/  LDL.LU.64 R10, [R1+0x22a0] ;  /* 0x0022a000010a7983 */ /* 0x001ea20000300a00 */
[----:B------:R-:W2:Y:S02]  /*314f0*/  LDL.LU.64 R8, [R1+0x2298] ;  /* 0x0022980001087983 */ /* 0x000ea40000300a00 */
[----:B------:R-:W-:Y:S01]  /*31500*/  STL [R1+0x221c], R29 ;  /* 0x00221c1d01007387 */ /* 0x000fe20000100800 */
[-C--:B--2---:R-:W-:Y:S01]  /*31510*/  HMMA.16816.F32 R8, R8, R6.reuse, R12 ;  /* 0x000000060808723c */ /* 0x084fe2000000180c */
        /* <DEDUP_REMOVED lines=10> */
[----:B------:R-:W-:Y:S11]  /*315c0*/  @!UPT UIADD3 URZ, URZ, URZ, URZ ;  /* 0x0000003f3f3ff290 */ /* 0x000ff6000fffe03f */
[----:B------:R-:W-:Y:S02]  /*315d0*/  MOV R2, R10 ;  /* 0x0000000a00027202 */ /* 0x000fe40000000f00 */
[----:B------:R-:W-:Y:S02]  /*315e0*/  MOV R0, R11 ;  /* 0x0000000b00007202 */ /* 0x000fe40000000f00 */
[----:B------:R-:W-:Y:S01]  /*315f0*/  MOV R4, R9 ;  /* 0x0000000900047202 */ /* 0x000fe20000000f00 */
[----:B------:R-:W-:Y:S01]  /*31600*/  IMAD.MOV.U32 R29, RZ, RZ, R8 ;  /* 0x000000ffff1d7224 */ /* 0x000fe200078e0008 */
[----:B------:R-:W2:Y:S01]  /*31610*/  LDL.LU.64 R10, [R1+0x2260] ;  /* 0x00226000010a7983 */ /* 0x000ea20000300a00 */
[----:B------:R-:W2:Y:S02]  /*31620*/  LDL.LU.64 R8, [R1+0x2258] ;  /* 0x0022580001087983 */ /* 0x000ea40000300a00 */
[-C--:B--2---:R-:W-:Y:S01]  /*31630*/  HMMA.16816.F32 R12, R12, R6.reuse, R8 ;  /* 0x000000060c0c723c */ /* 0x084fe20000001808 */
[----:B------:R-:W1:Y:S01]  /*31640*/  LDL.LU.64 R10, [R1+0x2250] ;  /* 0x00225000010a7983 */ /* 0x000e620000300a00 */
[----:B------:R-:W1:Y:S11]  /*31650*/  LDL.LU.64 R8, [R1+0x2248] ;  /* 0x0022480001087983 */ /* 0x000e760000300a00 */
[----:B------:R-:W-:Y:S10]  /*31660*/  @!UPT UIADD3 URZ, URZ, URZ, URZ ;  /* 0x0000003f3f3ff290 */ /* 0x000ff4000fffe03f */
[----:B------:R0:W-:Y:S01]  /*31670*/  STL [R1+0x64], R13 ;  /* 0x0000640d01007387 */ /* 0x0001e20000100800 */
[----:B------:R-:W-:Y:S01]  /*31680*/  STL [R1+0x68], R14 ;  /* 0x0000680e01007387 */ /* 0x000fe20000100800 */
[-C--:B-1----:R-:W-:Y:S11]  /*31690*/  HMMA.16816.F32 R8, R16, R6.reuse, R8 ;  /* 0x000000061008723c */ /* 0x082ff60000001808 */
[----:B------:R-:W-:Y:S11]  /*316a0*/  @!UPT UIADD3 URZ, URZ, URZ, URZ ;  /* 0x0000003f3f3ff290 */ /* 0x000ff6000fffe03f */
[----:B------:R-:W-:Y:S02]  /*316b0*/  @!UPT UIADD3 URZ, URZ, URZ, URZ ;  /* 0x0000003f3f3ff290 */ /* 0x000fe4000fffe03f */
[----:B------:R-:W-:Y:S01]  /*316c0*/  IMAD.MOV.U32 R17, RZ, RZ, R10 ;  /* 0x000000ffff117224 */ /* 0x000fe200078e000a */
[----:B------:R-:W-:Y:S02]  /*316d0*/  MOV R16, R11 ;  /* 0x0000000b00107202 */ /* 0x000fe40000000f00 */
[----:B------:R-:W-:Y:S02]  /*316e0*/  MOV R19, R8 ;  /* 0x0000000800137202 */ /* 0x000fe40000000f00 */
[----:B------:R-:W-:Y:S01]  /*316f0*/  MOV R18, R9 ;  /* 0x0000000900127202 */ /* 0x000fe20000000f00 */
[----:B------:R-:W2:Y:S01]  /*31700*/  LDL.LU.64 R10, [R1+0x2240] ;  /* 0x00224000010a7983 */ /* 0x000ea20000300a00 */
[----:B------:R-:W2:Y:S02]  /*31710*/  LDL.LU.64 R8, [R1+0x2238] ;  /* 0x0022380001087983 */ /* 0x000ea40000300a00 */
[----:B--2---:R-:W-:Y:S01]  /*31720*/  HMMA.16816.F32 R20, R20, R6, R8 ;  /* 0x000000061414723c */ /* 0x004fe20000001808 */
[----:B------:R-:W5:Y:S01]  /*31730*/  LDL.LU.64 R10, [R1+0x2230] ;  /* 0x00223000010a7983 */ /* 0x000f620000300a00 */
[----:B------:R-:W5:Y:S01]  /*31740*/  LDL.LU.64 R8, [R1+0x2228] ;  /* 0x0022280001087983 */ /* 0x000f620000300a00 */
[----:B0-----:R-:W-:-:S02]  /*31750*/  MOV R13, R4 ;  /* 0x00000004000d7202 */ /* 0x001fc40000000f00 */
[----:B------:R-:W-:Y:S01]  /*31760*/  MOV R3, R12 ;  /* 0x0000000c00037202 */ /* 0x000fe20000000f00 */
[----:B------:R-:W-:Y:S01]  /*31770*/  MOV R12, R15 ;  /* 0x0000000f000c7202 */ /* 0x000fe20000000f00 */
[----:B------:R-:W-:Y:S11]  /*31780*/  MOV R15, R0 ;  /* 0x00000000000f7202 */ /* 0x000ff60000000f00 */
[----:B------:R-:W-:Y:S05]  /*31790*/  @!UPT UIADD3 URZ, URZ, URZ, URZ ;  /* 0x0000003f3f3ff290 */ /* 0x000fea000fffe03f */
[----:B------:R-:W-:Y:S01]  /*317a0*/  STL [R1+0x40], R20 ;  /* 0x0000401401007387 */ /* 0x000fe20000100800 */
[----:B------:R-:W-:Y:S02]  /*317b0*/  IMAD.MOV.U32 R0, RZ, RZ, R23 ;  /* 0x000000ffff007224 */ /* 0x000fe400078e0017 */
[----:B------:R-:W2:Y:S01]  /*317c0*/  LDL R23, [R1+0x8f4] ;  /* 0x0008f40001177983 */ /* 0x000ea20000100800 */
[----:B-----5:R-:W-:Y:S01]  /*317d0*/  HMMA.16816.F32 R4, R24, R6, R8 ;  /* 0x000000061804723c */ /* 0x020fe20000001808 */
[----:B------:R-:W3:Y:S11]  /*317e0*/  LDL R27, [R1+0xa38] ;  /* 0x000a3800011b7983 */ /* 0x000ef60000100800 */
[----:B------:R-:W-:Y:S11]  /*317f0*/  @!UPT UIADD3 URZ, URZ, URZ, URZ ;  /* 0x0000003f3f3ff290 */ /* 0x000ff6000fffe03f */
[----:B------:R0:W-:Y:S01]  /*31800*/  STL.64 [R1+0x2180], R6 ;  /* 0x0021800601007387 */ /* 0x0001e20000100a00 */
[----:B------:R1:W-:Y:S01]  /*31810*/  STL.64 [R1+0x2178], R4 ;  /* 0x0021780401007387 */ /* 0x0003e20000100a00 */
[----:B0-----:R-:W-:Y:S01]  /*31820*/  MOV R6, R17 ;  /* 0x0000001100067202 */ /* 0x001fe20000000f00 */
[----:B------:R-:W-:Y:S01]  /*31830*/  IMAD.MOV.U32 R7, RZ, RZ, R16 ;  /* 0x000000ffff077224 */ /* 0x000fe200078e0010 */
[----:B-1----:R-:W-:Y:S02]  /*31840*/  MOV R4, R19 ;  /* 0x0000001300047202 */ /* 0x002fe40000000f00 */
[----:B------:R-:W-:Y:S01]  /*31850*/  MOV R5, R18 ;  /* 0x0000001200057202 */ /* 0x000fe20000000f00 */
[----:B------:R-:W4:Y:S01]  /*31860*/  LDL R19, [R1+0xa34] ;  /* 0x000a340001137983 */ /* 0x000f220000100800 */
[----:B------:R-:W-:Y:S03]  /*31870*/  STL.64 [R1+0x2190], R6 ;  /* 0x0021900601007387 */ /* 0x000fe60000100a00 */
[----:B------:R0:W-:Y:S02]  /*31880*/  STL.64 [R1+0x2188], R4 ;  /* 0x0021880401007387 */ /* 0x0001e40000100a00 */
[----:B0-----:R-:W-:-:S02]  /*31890*/  MOV R4, R3 ;  /* 0x0000000300047202 */ /* 0x001fc40000000f00 */
[----:B------:R-:W5:Y:S01]  /*318a0*/  LDL.LU R3, [R1+0x2220] ;  /* 0x0022200001037983 */ /* 0x000f620000300800 */
[----:B------:R-:W2:Y:S02]  /*318b0*/  LDL.LU R5, [R1+0x64] ;  /* 0x0000640001057983 */ /* 0x000ea40000300800 */
[----:B------:R-:W2:Y:S02]  /*318c0*/  LDL.LU R6, [R1+0x68] ;  /* 0x0000680001067983 */ /* 0x000ea40000300800 */
[----:B------:R-:W-:Y:S01]  /*318d0*/  IMAD.MOV.U32 R14, RZ, RZ, R2 ;  /* 0x000000ffff0e7224 */ /* 0x000fe200078e0002 */
[----:B------:R-:W-:Y:S02]  /*318e0*/  MOV R7, R12 ;  /* 0x0000000c00077202 */ /* 0x000fe40000000f00 */
[----:B------:R-:W-:Y:S02]  /*318f0*/  MOV R16, R13 ;  /* 0x0000000d00107202 */ /* 0x000fe40000000f00 */
[----:B------:R-:W-:Y:S01]  /*31900*/  MOV R18, R15 ;  /* 0x0000000f00127202 */ /* 0x000fe20000000f00 */
[----:B------:R-:W-:Y:S01]  /*31910*/  IMAD.MOV.U32 R17, RZ, RZ, R14 ;  /* 0x000000ffff117224 */ /* 0x000fe200078e000e */
[----:B------:R-:W-:-:S02]  /*31920*/  MOV R28, R21 ;  /* 0x00000015001c7202 */ /* 0x000fc40000000f00 */
[----:B------:R-:W-:Y:S01]  /*31930*/  MOV R2, R22 ;  /* 0x0000001600027202 */ /* 0x000fe20000000f00 */
[----:B-----5:R-:W0:Y:S04]  /*31940*/  LDSM.16.MT88.4 R8, [R3+0x1c000] ;  /* 0x01c000000308783b */ /* 0x020e280000004200 */
[----:B--2---:R-:W-:Y:S01]  /*31950*/  STL.64 [R1+0x21a0], R6 ;  /* 0x0021a00601007387 */ /* 0x004fe20000100a00 */
[----:B------:R-:W-:Y:S02]  /*31960*/  STL.64 [R1+0x2198], R4 ;  /* 0x0021980401007387 */ /* 0x000fe40000100a00 */
[----:B------:R-:W1:Y:S01]  /*31970*/  LDSM.16.MT88.4 R4, [R3+0x1c080] ;  /* 0x01c080000304783b */ /* 0x000e620000004200 */
[----:B0-----:R-:W-:Y:S02]  /*31980*/  MOV R15, R8 ;  /* 0x00000008000f7202 */ /* 0x001fe40000000f00 */
[----:B------:R-:W-:Y:S01]  /*31990*/  MOV R14, R9 ;  /* 0x00000009000e7202 */ /* 0x000fe20000000f00 */
[----:B------:R-:W-:Y:S01]  /*319a0*/  IMAD.MOV.U32 R13, RZ, RZ, R10 ;  /* 0x000000ffff0d7224 */ /* 0x000fe200078e000a */
[----:B------:R-:W-:-:S02]  /*319b0*/  MOV R12, R11 ;  /* 0x0000000b000c7202 */ /* 0x000fc40000000f00 */
[----:B------:R-:W0:Y:S01]  /*319c0*/  LDSM.16.M88.4 R8, [R23+0x20380] ;  /* 0x020380001708783b */ /* 0x000e220000000200 */
[----:B-1----:R-:W-:Y:S02]  /*319d0*/  MOV R21, R4 ;  /* 0x0000000400157202 */ /* 0x002fe40000000f00 */
[----:B------:R-:W-:Y:S01]  /*319e0*/  MOV R20, R5 ;  /* 0x0000000500147202 */ /* 0x000fe20000000f00 */
[----:B0-----:R0:W-:Y:S01]  /*319f0*/  STL [R1+0x2174], R10 ;  /* 0x0021740a01007387 */ /* 0x0011e20000100800 */
[----:B------:R1:W-:Y:S01]  /*31a00*/  STL [R1+0x2170], R11 ;  /* 0x0021700b01007387 */ /* 0x0003e20000100800 */
[----:B0-----:R-:W-:Y:S01]  /*31a10*/  MOV R10, R7 ;  /* 0x00000007000a7202 */ /* 0x001fe20000000f00 */
[----:B-1----:R-:W-:Y:S02]  /*31a20*/  IMAD.MOV.U32 R11, RZ, RZ, R6 ;  /* 0x000000ffff0b7224 */ /* 0x002fe400078e0006 */
[----:B---3--:R-:W0:Y:S02]  /*31a30*/  LDSM.16.MT88.4 R4, [R27+0x1c000] ;  /* 0x01c000001b04783b */ /* 0x008e240000004200 */
[----:B0-----:R-:W-:-:S02]  /*31a40*/  MOV R25, R4 ;  /* 0x0000000400197202 */ /* 0x001fc40000000f00 */
[----:B------:R-:W-:Y:S01]  /*31a50*/  MOV R24, R5 ;  /* 0x0000000500187202 */ /* 0x000fe20000000f00 */
[----:B------:R-:W-:Y:S01]  /*31a60*/  IMAD.MOV.U32 R23, RZ, RZ, R6 ;  /* 0x000000ffff177224 */ /* 0x000fe200078e0006 */
[----:B------:R-:W-:Y:S02]  /*31a70*/  MOV R22, R7 ;  /* 0x0000000700167202 */ /* 0x000fe40000000f00 */
[----:B------:R-:W0:Y:S04]  /*31a80*/  LDSM.16.MT88.4 R4, [R27+0x1c080] ;  /* 0x01c080001b04783b */ /* 0x000e280000004200 */
[----:B0-----:R0:W-:Y:S01]  /*31a90*/  STL.64 [R1+0x21c0], R6 ;  /* 0x0021c00601007387 */ /* 0x0011e20000100a00 */
        /* <DEDUP_REMOVED lines=17> */
[----:B----4-:R-:W0:Y:S04]  /*31bb0*/  LDSM.16.MT88.4 R12, [R19+0x1c000] ;  /* 0x01c00000130c783b */ /* 0x010e280000004200 */
[----:B0-----:R0:W-:Y:S01]  /*31bc0*/  STL.64 [R1+0x21b0], R14 ;  /* 0x0021b00e01007387 */ /* 0x0011e20000100a00 */
[----:B------:R1:W-:Y:S02]  /*31bd0*/  STL.64 [R1+0x21a8], R12 ;  /* 0x0021a80c01007387 */ /* 0x0003e40000100a00 */
[----:B0-----:R-:W-:Y:S01]  /*31be0*/  IMAD.MOV.U32 R14, RZ, RZ, R17 ;  /* 0x000000ffff0e7224 */ /* 0x001fe200078e0011 */
[----:B------:R-:W-:-:S02]  /*31bf0*/  MOV R15, R18 ;  /* 0x00000012000f7202 */ /* 0x000fc40000000f00 */
[----:B-1----:R-:W-:Y:S02]  /*31c00*/  MOV R12, R29 ;  /* 0x0000001d000c7202 */ /* 0x002fe40000000f00 */
[----:B------:R-:W-:Y:S01]  /*31c10*/  MOV R13, R16 ;  /* 0x00000010000d7202 */ /* 0x000fe20000000f00 */
[----:B------:R-:W2:Y:S01]  /*31c20*/  LDL.LU R29, [R1+0x221c] ;  /* 0x00221c00011d7983 */ /* 0x000ea20000300800 */
[----:B------:R-:W-:Y:S03]  /*31c30*/  STL.64 [R1+0x21d0], R14 ;  /* 0x0021d00e01007387 */ /* 0x000fe60000100a00 */
[----:B------:R-:W0:Y:S04]  /*31c40*/  LDSM.16.MT88.4 R16, [R19+0x1c080] ;  /* 0x01c080001310783b */ /* 0x000e280000004200 */
[----:B------:R1:W-:Y:S04]  /*31c50*/  STL.64 [R1+0x21c8], R12 ;  /* 0x0021c80c01007387 */ /* 0x0003e80000100a00 */
[----:B-1----:R-:W3:Y:S01]  /*31c60*/  LDL.LU R12, [R1+0x80] ;  /* 0x00008000010c7983 */ /* 0x002ee20000300800 */
[----:B------:R-:W3:Y:S02]  /*31c70*/  LDL.LU R13, [R1+0x84] ;  /* 0x00008400010d7983 */ /* 0x000ee40000300800 */
[----:B------:R-:W4:Y:S02]  /*31c80*/  LDL.LU R14, [R1+0x88] ;  /* 0x00008800010e7983 */ /* 0x000f240000300800 */
[----:B------:R-:W4:Y:S02]  /*31c90*/  LDL.LU R15, [R1+0x8c] ;  /* 0x00008c00010f7983 */ /* 0x000f240000300800 */
[----:B----4-:R-:W-:Y:S01]  /*31ca0*/  STL.64 [R1+0x21f0], R14 ;  /* 0x0021f00e01007387 */ /* 0x010fe20000100a00 */
[----:B---3--:R1:W-:Y:S03]  /*31cb0*/  STL.64 [R1+0x21e8], R12 ;  /* 0x0021e80c01007387 */ /* 0x0083e60000100a00 */
[----:B-1----:R-:W3:Y:S01]  /*31cc0*/  LDL.LU R12, [R1+0x90] ;  /* 0x00009000010c7983 */ /* 0x002ee20000300800 */
[----:B------:R-:W3:Y:S02]  /*31cd0*/  LDL.LU R13, [R1+0x94] ;  /* 0x00009400010d7983 */ /* 0x000ee40000300800 */
[----:B------:R-:W4:Y:S01]  /*31ce0*/  LDL.LU R14, [R1+0x98] ;  /* 0x00009800010e7983 */ /* 0x000f220000300800 */
[----:B--2---:R-:W-:-:S02]  /*31cf0*/  MOV R15, R29 ;  /* 0x0000001d000f7202 */ /* 0x004fc40000000f00 */
[----:B------:R-:W2:Y:S04]  /*31d00*/  LDL.LU R29, [R1+0x2218] ;  /* 0x00221800011d7983 */ /* 0x000ea80000300800 */
[----:B----4-:R-:W-:Y:S01]  /*31d10*/  STL.64 [R1+0x2210], R14 ;  /* 0x0022100e01007387 */ /* 0x010fe20000100a00 */
[----:B---3--:R1:W-:Y:S03]  /*31d20*/  STL.64 [R1+0x2208], R12 ;  /* 0x0022080c01007387 */ /* 0x0083e60000100a00 */
[----:B--2---:R-:W2:Y:S04]  /*31d30*/  LDSM.16.MT88.4 R20, [R29+0x1c000] ;  /* 0x01c000001d14783b */ /* 0x004ea80000004200 */
[----:B------:R-:W3:Y:S04]  /*31d40*/  LDSM.16.MT88.4 R24, [R29+0x1c080] ;  /* 0x01c080001d18783b */ /* 0x000ee80000004200 */
[----:B-1----:R-:W4:Y:S01]  /*31d50*/  LDL.LU R12, [R1+0xa0] ;  /* 0x0000a000010c7983 */ /* 0x002f220000300800 */
[----:B------:R-:W4:Y:S02]  /*31d60*/  LDL.LU R13, [R1+0xa4] ;  /* 0x0000a400010d7983 */ /* 0x000f240000300800 */
[----:B------:R-:W4:Y:S02]  /*31d70*/  LDL.LU R14, [R1+0xa8] ;  /* 0x0000a800010e7983 */ /* 0x000f240000300800 */
[----:B------:R-:W4:Y:S02]  /*31d80*/  LDL.LU R15, [R1+0xac] ;  /* 0x0000ac00010f7983 */ /* 0x000f240000300800 */
[-C--:B----4-:R-:W-:Y:S01]  /*31d90*/  HMMA.16816.F32 R4, R4, R8.reuse, R12 ;  /* 0x000000080404723c */ /* 0x090fe2000000180c */
[----:B------:R-:W4:Y:S01]  /*31da0*/  LDL.LU.64 R14, [R1+0x2210] ;  /* 0x00221000010e7983 */ /* 0x000f220000300a00 */
[----:B------:R-:W4:Y:S11]  /*31db0*/  LDL.LU.64 R12, [R1+0x2208] ;  /* 0x00220800010c7983 */ /* 0x000f360000300a00 */
[----:B------:R-:W-:Y:S10]  /*31dc0*/  @!UPT UIADD3 URZ, URZ, URZ, URZ ;  /* 0x0000003f3f3ff290 */ /* 0x000ff4000fffe03f */
[----:B------:R1:W-:Y:S01]  /*31dd0*/  STL.64 [R1+0xc0], R4 ;  /* 0x0000c00401007387 */ /* 0x0003e20000100a00 */
[----:B------:R-:W-:Y:S01]  /*31de0*/  MOV R10, R6 ;  /* 0x00000006000a7202 */ /* 0x000fe20000000f00 */
[----:B------:R-:W-:Y:S02]  /*31df0*/  IMAD.MOV.U32 R11, RZ, RZ, R7 ;  /* 0x000000ffff0b7224 */ /* 0x000fe400078e0007 */
[----:B------:R-:W4:Y:S04]  /*31e00*/  LDL.LU.64 R6, [R1+0x2200] ;  /* 0x0022000001067983 */ /* 0x000f280000300a00 */
[----:B-1----:R-:W4:Y:S02]  /*31e10*/  LDL.LU.64 R4, [R1+0x21f8] ;  /* 0x0021f80001047983 */ /* 0x002f240000300a00 */
[-C--:B----4-:R-:W-:Y:S02]  /*31e20*/  HMMA.16816.F32 R4, R4, R8.reuse, R12 ;  /* 0x000000080404723c */ /* 0x090fe4000000180c */
[----:B------:R-:W4:Y:S01]  /*31e30*/  LDL.LU.64 R14, [R1+0x21f0] ;  /* 0x0021f000010e7983 */ /* 0x000f220000300a00 */
[----:B------:R-:W4:Y:S11]  /*31e40*/  LDL.LU.64 R12, [R1+0x21e8] ;  /* 0x0021e800010c7983 */ /* 0x000f360000300a00 */
[----:B------:R-:W-:Y:S09]  /*31e50*/  @!UPT UIADD3 URZ, URZ, URZ, URZ ;  /* 0x0000003f3f3ff290 */ /* 0x000ff2000fffe03f */
[----:B------:R-:W-:Y:S01]  /*31e60*/  STL.64 [R1+0xb0], R4 ;  /* 0x0000b00401007387 */ /* 0x000fe20000100a00 */
[----:B------:R1:W-:Y:S03]  /*31e70*/  STL.64 [R1+0xb8], R6 ;  /* 0x0000b80601007387 */ /* 0x0003e60000100a00 */
[----:B-1----:R-:W4:Y:S01]  /*31e80*/  LDL.LU.64 R6, [R1+0x21e0] ;  /* 0x0021e00001067983 */ /* 0x002f220000300a00 */
[----:B------:R-:W4:Y:S02]  /*31e90*/  LDL.LU.64 R4, [R1+0x21d8] ;  /* 0x0021d80001047983 */ /* 0x000f240000300a00 */
[-C--:B----4-:R-:W-:Y:S01]  /*31ea0*/  HMMA.16816.F32 R4, R4, R8.reuse, R12 ;  /* 0x000000080404723c */ /* 0x090fe2000000180c */
[----:B------:R-:W4:Y:S01]  /*31eb0*/  LDL.LU.64 R14, [R1+0x21d0] ;  /* 0x0021d000010e7983 */ /* 0x000f220000300a00 */
[----:B------:R-:W4:Y:S11]  /*31ec0*/  LDL.LU.64 R12, [R1+0x21c8] ;  /* 0x0021c800010c7983 */ /* 0x000f360000300a00 */
[----:B------:R-:W-:Y:S10]  /*31ed0*/  @!UPT UIADD3 URZ, URZ, URZ, URZ ;  /* 0x0000003f3f3ff290 */ /* 0x000ff4000fffe03f */
        /* <DEDUP_REMOVED lines=13> */
[----:B------:R-:W0:Y:S01]  /*31fb0*/  LDL.LU.64 R6, [R1+0x2190] ;  /* 0x0021900001067983 */ /* 0x000e220000300a00 */
[----:B------:R-:W0:Y:S11]  /*31fc0*/  LDL.LU.64 R4, [R1+0x2188] ;  /* 0x0021880001047983 */ /* 0x000e360000300a00 */
[----:B------:R-:W-:Y:S10]  /*31fd0*/  @!UPT UIADD3 URZ, URZ, URZ, URZ ;  /* 0x0000003f3f3ff290 */ /* 0x000ff4000fffe03f */
[----:B------:R-:W-:Y:S01]  /*31fe0*/  STL.64 [R1+0x80], R12 ;  /* 0x0000800c01007387 */ /* 0x000fe20000100a00 */
[----:B------:R1:W-:Y:S03]  /*31ff0*/  STL.64 [R1+0x88], R14 ;  /* 0x0000880e01007387 */ /* 0x0003e60000100a00 */
[----:B-1----:R-:W4:Y:S01]  /*32000*/  LDL R14, [R1+0xa38] ;  /* 0x000a3800010e7983 */ /* 0x002f220000100800 */
[----:B0-----:R-:W-:Y:S03]  /*32010*/  HMMA.16816.F32 R16, R16, R8, R4 ;  /* 0x000000081010723c */ /* 0x001fe60000001804 */
[----:B------:R-:W3:Y:S01]  /*32020*/  LDL.LU.64 R6, [R1+0x2180] ;  /* 0x0021800001067983 */ /* 0x000ee20000300a00 */
[----:B------:R-:W3:Y:S11]  /*32030*/  LDL.LU.64 R4, [R1+0x2178] ;  /* 0x0021780001047983 */ /* 0x000ef60000300a00 */
[----:B------:R-:W-:Y:S08]  /*32040*/  @!UPT UIADD3 URZ, URZ, URZ, URZ ;  /* 0x0000003f3f3ff290 */ /* 0x000ff0000fffe03f */
[----:B------:R0:W-:Y:S01]  /*32050*/  STL.64 [R1+0x70], R16 ;  /* 0x0000701001007387 */ /* 0x0001e20000100a00 */
[----:B------:R1:W-:Y:S03]  /*32060*/  STL.64 [R1+0x78], R18 ;  /* 0x0000781201007387 */ /* 0x0003e60000100a00 */
[----:B0-----:R-:W2:Y:S01]  /*32070*/  LDL.LU R16, [R1+0x40] ;  /* 0x0000400001107983 */ /* 0x001ea20000300800 */
[----:B------:R-:W-:Y:S02]  /*32080*/  MOV R17, R28 ;  /* 0x0000001c00117202 */ /* 0x000fe40000000f00 */
[----:B-1----:R-:W-:Y:S02]  /*32090*/  MOV R18, R2 ;  /* 0x0000000200127202 */ /* 0x002fe40000000f00 */
[----:B------:R-:W-:-:S07]  /*320a0*/  MOV R19, R0 ;  /* 0x0000000000137202 */ /* 0x000fce0000000f00 */
[-C--:B--2---:R-:W-:Y:S11]  /*320b0*/  HMMA.16816.F32 R20, R20, R8.reuse, R16 ;  /* 0x000000081414723c */ /* 0x084ff60000001810 */
[----:B------:R-:W-:Y:S11]  /*320c0*/  @!UPT UIADD3 URZ, URZ, URZ, URZ ;  /* 0x0000003f3f3ff290 */ /* 0x000ff6000fffe03f */
[----:B------:R-:W-:Y:S01]  /*320d0*/  @!UPT UIADD3 URZ, URZ, URZ, URZ ;  /* 0x0000003f3f3ff290 */ /* 0x000fe2000fffe03f */
[----:B------:R-:W-:Y:S01]  /*320e0*/  STL [R1+0x50], R20 ;  /* 0x0000501401007387 */ /* 0x000fe20000100800 */
[----:B------:R-:W2:Y:S02]  /*320f0*/  LDL R15, [R1+0xa34] ;  /* 0x000a3400010f7983 */ /* 0x000ea40000100800 */
[----:B------:R-:W-:Y:S01]  /*32100*/  IMAD.MOV.U32 R28, RZ, RZ, R21 ;  /* 0x000000ffff1c7224 */ /* 0x000fe200078e0015 */
[----:B------:R-:W-:Y:S02]  /*32110*/  MOV R2, R22 ;  /* 0x0000001600027202 */ /* 0x000fe40000000f00 */
[----:B------:R-:W-:Y:S02]  /*32120*/  MOV R0, R23 ;  /* 0x0000001700007202 */ /* 0x000fe40000000f00 */
[----:B------:R-:W0:Y:S01]  /*32130*/  LDSM.16.MT88.4 R20, [R3+0x1d000] ;  /* 0x01d000000314783b */ /* 0x000e220000004200 */
[----:B---3--:R-:W-:Y:S03]  /*32140*/  HMMA.16816.F32 R4, R24, R8, R4 ;  /* 0x000000081804723c */ /* 0x008fe60000001804 */
[----:B------:R-:W-:Y:S01]  /*32150*/  STL [R1+0x2150], R0 ;  /* 0x0021500001007387 */ /* 0x000fe20000100800 */
[----:B------:R-:W-:Y:S01]  /*32160*/  STL [R1+0x214c], R2 ;  /* 0x00214c0201007387 */ /* 0x000fe20000100800 */
[----:B0-----:R-:W-:Y:S01]  /*32170*/  MOV R19, R20 ;  /* 0x0000001400137202 */ /* 0x001fe20000000f00 */
[----:B------:R-:W-:Y:S01]  /*32180*/  IMAD.MOV.U32 R18, RZ, RZ, R21 ;  /* 0x000000ffff127224 */ /* 0x000fe200078e0015 */
[----:B------:R-:W-:-:S02]  /*32190*/  MOV R17, R22 ;  /* 0x0000001600117202 */ /* 0x000fc40000000f00 */
[----:B------:R-:W-:Y:S02]  /*321a0*/  MOV R16, R23 ;  /* 0x0000001700107202 */ /* 0x000fe40000000f00 */
[----:B------:R-:W0:Y:S04]  /*321b0*/  LDSM.16.MT88.4 R20, [R3+0x1d080] ;  /* 0x01d080000314783b */ /* 0x000e280000004200 */
[----:B------:R-:W-:Y:S08]  /*321c0*/  STL [R1+0x2148], R28 ;  /* 0x0021481c01007387 */ /* 0x000ff00000100800 */
[----:B------:R0:W-:Y:S02]  /*321d0*/  STL.64 [R1+0x20b8], R6 ;  /* 0x0020b80601007387 */ /* 0x0001e40000100a00 */
[----:B------:R1:W-:Y:S01]  /*321e0*/  STL.64 [R1+0x20b0], R4 ;  /* 0x0020b00401007387 */ /* 0x0003e20000100a00 */
[----:B0-----:R-:W-:Y:S01]  /*321f0*/  MOV R7, R20 ;  /* 0x0000001400077202 */ /* 0x001fe20000000f00 */
[----:B------:R-:W-:Y:S01]  /*32200*/  IMAD.MOV.U32 R6, RZ, RZ, R21 ;  /* 0x000000ffff067224 */ /* 0x000fe200078e0015 */
[----:B-1----:R-:W-:-:S02]  /*32210*/  MOV R5, R22 ;  /* 0x0000001600057202 */ /* 0x002fc40000000f00 */
[----:B------:R-:W-:Y:S02]  /*32220*/  MOV R4, R23 ;  /* 0x0000001700047202 */ /* 0x000fe40000000f00 */
[----:B----4-:R-:W0:Y:S04]  /*32230*/  LDSM.16.MT88.4 R20, [R14+0x1d000] ;  /* 0x01d000000e14783b */ /* 0x010e280000004200 */
[----:B------:R-:W-:Y:S01]  /*32240*/  STL [R1+0x2160], R4 ;  /* 0x0021600401007387 */ /* 0x000fe20000100800 */
[----:B------:R-:W-:Y:S01]  /*32250*/  STL [R1+0x215c], R5 ;  /* 0x00215c0501007387 */ /* 0x000fe20000100800 */
[----:B0-----:R-:W-:Y:S01]  /*32260*/  MOV R2, R20 ;  /* 0x0000001400027202 */ /* 0x001fe20000000f00 */
[----:B------:R-:W-:Y:S01]  /*32270*/  IMAD.MOV.U32 R28, RZ, RZ, R21 ;  /* 0x000000ffff1c7224 */ /* 0x000fe200078e0015 */
[----:B------:R-:W-:-:S02]  /*32280*/  MOV R9, R22 ;  /* 0x0000001600097202 */ /* 0x000fc40000000f00 */
[----:B------:R-:W-:Y:S02]  /*32290*/  MOV R8, R23 ;  /* 0x0000001700087202 */ /* 0x000fe40000000f00 */
[----:B------:R-:W0:Y:S04]  /*322a0*/  LDSM.16.MT88.4 R20, [R14+0x1d080] ;  /* 0x01d080000e14783b */ /* 0x000e280000004200 */
[----:B------:R1:W-:Y:S01]  /*322b0*/  STL [R1+0x2158], R6 ;  /* 0x0021580601007387 */ /* 0x0003e20000100800 */
[----:B------:R3:W-:Y:S02]  /*322c0*/  STL [R1+0x2154], R7 ;  /* 0x0021540701007387 */ /* 0x0007e40000100800 */
[----:B------:R-:W4:Y:S01]  /*322d0*/  LDL R27, [R1+0xc8c] ;  /* 0x000c8c00011b7983 */ /* 0x000f220000100800 */
[----:B0-----:R-:W-:Y:S01]  /*322e0*/  MOV R5, R20 ;  /* 0x0000001400057202 */ /* 0x001fe20000000f00 */
[----:B-1----:R-:W-:Y:S01]  /*322f0*/  IMAD.MOV.U32 R6, RZ, RZ, R21 ;  /* 0x000000ffff067224 */ /* 0x002fe200078e0015 */
[----:B---3--:R-:W-:-:S02]  /*32300*/  MOV R7, R22 ;  /* 0x0000001600077202 */ /* 0x008fc40000000f00 */
[----:B------:R-:W-:Y:S01]  /*32310*/  MOV R0, R23 ;  /* 0x0000001700007202 */ /* 0x000fe20000000f00 */
[----:B------:R-:W-:Y:S01]  /*32320*/  STL [R1+0x216c], R9 ;  /* 0x00216c0901007387 */ /* 0x000fe20000100800 */
[----:B------:R-:W-:Y:S02]  /*32330*/  STL [R1+0x2168], R28 ;  /* 0x0021681c01007387 */ /* 0x000fe40000100800 */
[----:B------:R-:W-:Y:S01]  /*32340*/  STL [R1+0x2164], R2 ;  /* 0x0021640201007387 */ /* 0x000fe20000100800 */
[----:B--2---:R-:W-:Y:S02]  /*32350*/  LDSM.16.MT88.4 R20, [R15+0x1d000] ;  /* 0x01d000000f14783b */ /* 0x004fe40000004200 */
[----:B------:R-:W0:Y:S02]  /*32360*/  LDSM.16.MT88.4 R12, [R15+0x1d080] ;  /* 0x01d080000f0c783b */ /* 0x000e240000004200 */
[----:B0-----:R0:W-:Y:S02]  /*32370*/  STL.64 [R1+0x20d8], R14 ;  /* 0x0020d80e01007387 */ /* 0x0011e40000100a00 */
[----:B------:R1:W-:Y:S01]  /*32380*/  STL.64 [R1+0x20d0], R12 ;  /* 0x0020d00c01007387 */ /* 0x0003e20000100a00 */
[----:B0-----:R-:W-:-:S02]  /*32390*/  MOV R14, R17 ;  /* 0x00000011000e7202 */ /* 0x001fc40000000f00 */
[----:B-1----:R-:W-:Y:S01]  /*323a0*/  MOV R12, R19 ;  /* 0x00000013000c7202 */ /* 0x002fe20000000f00 */
[----:B------:R-:W-:Y:S01]  /*323b0*/  IMAD.MOV.U32 R13, RZ, RZ, R18 ;  /* 0x000000ffff0d7224 */ /* 0x000fe200078e0012 */
[----:B------:R-:W-:Y:S02]  /*323c0*/  MOV R15, R16 ;  /* 0x00000010000f7202 */ /* 0x000fe40000000f00 */
[----:B------:R-:W0:Y:S04]  /*323d0*/  LDSM.16.MT88.4 R16, [R29+0x1d000] ;  /* 0x01d000001d10783b */ /* 0x000e280000004200 */
[----:B0-----:R0:W-:Y:S01]  /*323e0*/  STL.64 [R1+0x20c8], R18 ;  /* 0x0020c81201007387 */ /* 0x0011e20000100a00 */
[----:B------:R1:W-:Y:S01]  /*323f0*/  STL.64 [R1+0x20c0], R16 ;  /* 0x0020c01001007387 */ /* 0x0003e20000100a00 */
[----:B0-----:R-:W-:-:S02]  /*32400*/  MOV R18, R10 ;  /* 0x0000000a00127202 */ /* 0x001fc40000000f00 */
[----:B-1----:R-:W2:Y:S01]  /*32410*/  LDL.LU R16, [R1+0xc0] ;  /* 0x0000c00001107983 */ /* 0x002ea20000300800 */
[----:B------:R-:W2:Y:S02]  /*32420*/  LDL.LU R17, [R1+0xc4] ;  /* 0x0000c40001117983 */ /* 0x000ea40000300800 */
[----:B------:R-:W2:Y:S02]  /*32430*/  LDL.LU R10, [R1+0x2174] ;  /* 0x00217400010a7983 */ /* 0x000ea40000300800 */
[----:B------:R-:W-:Y:S02]  /*32440*/  IMAD.MOV.U32 R19, RZ, RZ, R11 ;  /* 0x000000ffff137224 */ /* 0x000fe400078e000b */
[----:B------:R-:W2:Y:S01]  /*32450*/  LDL.LU R11, [R1+0x2170] ;  /* 0x00217000010b7983 */ /* 0x000ea20000300800 */
[----:B------:R-:W-:Y:S01]  /*32460*/  MOV R9, R20 ;  /* 0x0000001400097202 */ /* 0x000fe20000000f00 */
[----:B------:R-:W-:Y:S01]  /*32470*/  IMAD.MOV.U32 R28, RZ, RZ, R21 ;  /* 0x000000ffff1c7224 */ /* 0x000fe200078e0015 */
[----:B------:R-:W-:-:S02]  /*32480*/  MOV R2, R22 ;  /* 0x0000001600027202 */ /* 0x000fc40000000f00 */
[----:B------:R-:W-:Y:S02]  /*32490*/  MOV R4, R23 ;  /* 0x0000001700047202 */ /* 0x000fe40000000f00 */
[----:B------:R-:W0:Y:S04]  /*324a0*/  LDSM.16.MT88.4 R20, [R29+0x1d080] ;  /* 0x01d080001d14783b */ /* 0x000e280000004200 */
[----:B----4-:R-:W1:Y:S04]  /*324b0*/  LDSM.16.M88.4 R24, [R27+0x20380] ;  /* 0x020380001b18783b */ /* 0x010e680000000200 */
[----:B0-----:R-:W-:Y:S01]  /*324c0*/  STL.64 [R1+0x20e8], R22 ;  /* 0x0020e81601007387 */ /* 0x001fe20000100a00 */
[----:B------:R-:W-:Y:S02]  /*324d0*/  STL.64 [R1+0x20e0], R20 ;  /* 0x0020e01401007387 */ /* 0x000fe40000100a00 */
[----:B------:R-:W0:Y:S04]  /*324e0*/  LDSM.16.MT88.4 R20, [R3+0x1e000] ;  /* 0x01e000000314783b */ /* 0x000e280000004200 */
[----:B------:R-:W-:Y:S01]  /*324f0*/  STL [R1+0x2078], R29 ;  /* 0x0020781d01007387 */ /* 0x000fe20000100800 */
[----:B-1----:R-:W-:Y:S04]  /*32500*/  STL [R1+0x1fb4], R26 ;  /* 0x001fb41a01007387 */ /* 0x002fe80000100800 */
[----:B0-----:R-:W-:Y:S01]  /*32510*/  STL.64 [R1+0x60], R20 ;  /* 0x0000601401007387 */ /* 0x001fe20000100a00 */
[----:B------:R-:W-:Y:S02]  /*32520*/  STL.64 [R1+0x68], R22 ;  /* 0x0000681601007387 */ /* 0x000fe40000100a00 */
[----:B------:R-:W-:Y:S02]  /*32530*/  STL [R1+0x1fb0], R27 ;  /* 0x001fb01b01007387 */ /* 0x000fe40000100800 */
[----:B------:R-:W-:Y:S01]  /*32540*/  STL.64 [R1+0x2140], R24 ;  /* 0x0021401801007387 */ /* 0x000fe20000100a00 */
[----:B--2---:R-:W-:Y:S07]  /*32550*/  HMMA.16816.F32 R16, R12, R10, R16 ;  /* 0x0000000a0c10723c */ /* 0x004fee0000001810 */
[----:B------:R-:W-:-:S02]  /*32560*/  MOV R12, R9 ;  /* 0x00000009000c7202 */ /* 0x000fc40000000f00 */
[----:B------:R-:W2:Y:S01]  /*32570*/  LDL.LU R9, [R1+0x216c] ;  /* 0x00216c0001097983 */ /* 0x000ea20000300800 */
[----:B------:R-:W-:Y:S02]  /*32580*/  MOV R13, R28 ;  /* 0x0000001c000d7202 */ /* 0x000fe40000000f00 */
[----:B------:R-:W-:-:S11]  /*32590*/  MOV R14, R2 ;  /* 0x00000002000e7202 */ /* 0x000fd60000000f00 */
[----:B------:R-:W-:Y:S01]  /*325a0*/  STL.64 [R1+0x40], R16 ;  /* 0x0000401001007387 */ /* 0x000fe20000100a00 */
[----:B------:R-:W-:Y:S02]  /*325b0*/  STL.64 [R1+0x48], R18 ;  /* 0x0000481201007387 */ /* 0x000fe40000100a00 */
[----:B------:R-:W3:Y:S02]  /*325c0*/  LDL.LU R28, [R1+0x2168] ;  /* 0x00216800011c7983 */ /* 0x000ee40000300800 */
[----:B------:R-:W4:Y:S02]  /*325d0*/  LDL.LU R2, [R1+0x2164] ;  /* 0x0021640001027983 */ /* 0x000f240000300800 */
[----:B------:R-:W-:Y:S02]  /*325e0*/  IMAD.MOV.U32 R15, RZ, RZ, R4 ;  /* 0x000000ffff0f7224 */ /* 0x000fe400078e0004 */
[----:B------:R-:W5:Y:S03]  /*325f0*/  LDL.LU R4, [R1+0x2160] ;  /* 0x0021600001047983 */ /* 0x000f660000300800 */
[----:B------:R0:W-:Y:S02]  /*32600*/  STL.64 [R1+0x20f8], R14 ;  /* 0x0020f80e01007387 */ /* 0x0001e40000100a00 */
[----:B------:R1:W-:Y:S01]  /*32610*/  STL.64 [R1+0x20f0], R12 ;  /* 0x0020f00c01007387 */ /* 0x0003e20000100a00 */
[----:B0-----:R-:W-:-:S02]  /*32620*/  MOV R14, R7 ;  /* 0x00000007000e7202 */ /* 0x001fc40000000f00 */
[----:B-1----:R-:W-:Y:S01]  /*32630*/  MOV R12, R5 ;  /* 0x00000005000c7202 */ /* 0x002fe20000000f00 */
[----:B------:R-:W-:Y:S01]  /*32640*/  IMAD.MOV.U32 R15, RZ, RZ, R0 ;  /* 0x000000ffff0f7224 */ /* 0x000fe200078e0000 */
[----:B------:R-:W5:Y:S01]  /*32650*/  LDL.LU R5, [R1+0x215c] ;  /* 0x00215c0001057983 */ /* 0x000f620000300800 */
[----:B------:R-:W-:Y:S02]  /*32660*/  MOV R13, R6 ;  /* 0x00000006000d7202 */ /* 0x000fe40000000f00 */
[----:B------:R-:W5:Y:S02]  /*32670*/  LDL.LU R6, [R1+0x2158] ;  /* 0x0021580001067983 */ /* 0x000f640000300800 */
[----:B------:R-:W5:Y:S01]  /*32680*/  LDL.LU R7, [R1+0x2154] ;  /* 0x0021540001077983 */ /* 0x000f620000300800 */
[----:B------:R-:W5:Y:S01]  /*32690*/  LDL.LU R0, [R1+0x2150] ;  /* 0x0021500001007983 */ /* 0x000f620000300800 */
[----:B------:R0:W-:Y:S02]  /*326a0*/  STL.64 [R1+0x2118], R14 ;  /* 0x0021180e01007387 */ /* 0x0001e40000100a00 */
[----:B------:R3:W-:Y:S02]  /*326b0*/  STL.64 [R1+0x2110], R12 ;  /* 0x0021100c01007387 */ /* 0x0007e40000100a00 */
[----:B0-----:R-:W-:Y:S01]  /*326c0*/  IMAD.MOV.U32 R15, RZ, RZ, R8 ;  /* 0x000000ffff0f7224 */ /* 0x001fe200078e0008 */
[----:B--2---:R-:W-:-:S02]  /*326d0*/  MOV R14, R9 ;  /* 0x00000009000e7202 */ /* 0x004fc40000000f00 */
[----:B---3--:R-:W-:Y:S02]  /*326e0*/  MOV R13, R28 ;  /* 0x0000001c000d7202 */ /* 0x008fe40000000f00 */
[----:B----4-:R-:W-:Y:S02]  /*326f0*/  MOV R12, R2 ;  /* 0x00000002000c7202 */ /* 0x010fe40000000f00 */
[----:B------:R-:W2:Y:S01]  /*32700*/  LDL.LU R2, [R1+0x214c] ;  /* 0x00214c0001027983 */ /* 0x000ea20000300800 */
[----:B------:R-:W3:Y:S02]  /*32710*/  LDL.LU R28, [R1+0x2148] ;  /* 0x00214800011c7983 */ /* 0x000ee40000300800 */
[----:B------:R-:W4:Y:S02]  /*32720*/  LDL.LU R24, [R1+0xb0] ;  /* 0x0000b00001187983 */ /* 0x000f240000300800 */
[----:B------:R-:W4:Y:S01]  /*32730*/  LDL.LU R25, [R1+0xb4] ;  /* 0x0000b40001197983 */ /* 0x000f220000300800 */
[----:B------:R-:W4:Y:S01]  /*32740*/  LDL.LU R26, [R1+0xb8] ;  /* 0x0000b800011a7983 */ /* 0x000f220000300800 */
[----:B------:R-:W4:Y:S02]  /*32750*/  LDL.LU R27, [R1+0xbc] ;  /* 0x0000bc00011b7983 */ /* 0x000f240000300800 */
[----:B------:R5:W-:Y:S02]  /*32760*/  STL.64 [R1+0x2138], R14 ;  /* 0x0021380e01007387 */ /* 0x000be40000100a00 */
[----:B------:R0:W-:Y:S01]  /*32770*/  STL.64 [R1+0x2130], R12 ;  /* 0x0021300c01007387 */ /* 0x0001e20000100a00 */
[----:B------:R-:W2:Y:S01]  /*32780*/  LDL.LU R20, [R1+0x80] ;  /* 0x0000800001147983 */ /* 0x000ea20000300800 */
[----:B------:R-:W2:Y:S02]  /*32790*/  LDL.LU R21, [R1+0x84] ;  /* 0x0000840001157983 */ /* 0x000ea40000300800 */
[----:B------:R-:W2:Y:S02]  /*327a0*/  LDL.LU R22, [R1+0x88] ;  /* 0x0000880001167983 */ /* 0x000ea40000300800 */
[----:B------:R-:W2:Y:S01]  /*327b0*/  LDL.LU R23, [R1+0x8c] ;  /* 0x00008c0001177983 */ /* 0x000ea20000300800 */
[----:B-----5:R-:W-:-:S02]  /*327c0*/  MOV R14, R5 ;  /* 0x00000005000e7202 */ /* 0x020fc40000000f00 */
[----:B0-----:R-:W-:Y:S02]  /*327d0*/  MOV R13, R6 ;  /* 0x00000006000d7202 */ /* 0x001fe40000000f00 */
[----:B------:R-:W-:Y:S01]  /*327e0*/  MOV R12, R7 ;  /* 0x00000007000c7202 */ /* 0x000fe20000000f00 */
[----:B------:R-:W-:Y:S01]  /*327f0*/  IMAD.MOV.U32 R15, RZ, RZ, R4 ;  /* 0x000000ffff0f7224 */ /* 0x000fe200078e0004 */
[----:B--2---:R-:W-:Y:S01]  /*32800*/  STL.64 [R1+0x2108], R22 ;  /* 0x0021081601007387 */ /* 0x004fe20000100a00 */
[----:B------:R0:W-:Y:S03]  /*32810*/  STL.64 [R1+0x2100], R20 ;  /* 0x0021001401007387 */ /* 0x0001e60000100a00 */
[----:B0-----:R-:W2:Y:S01]  /*32820*/  LDL.LU R20, [R1+0x90] ;  /* 0x0000900001147983 */ /* 0x001ea20000300800 */
[----:B------:R-:W2:Y:S02]  /*32830*/  LDL.LU R21, [R1+0x94] ;  /* 0x0000940001157983 */ /* 0x000ea40000300800 */
[----:B------:R-:W5:Y:S02]  /*32840*/  LDL.LU R22, [R1+0x98] ;  /* 0x0000980001167983 */ /* 0x000f640000300800 */
[----:B------:R-:W5:Y:S01]  /*32850*/  LDL.LU R23, [R1+0x9c] ;  /* 0x00009c0001177983 */ /* 0x000f620000300800 */
[----:B----4-:R-:W-:Y:S01]  /*32860*/  HMMA.16816.F32 R12, R12, R10, R24 ;  /* 0x0000000a0c0c723c */ /* 0x010fe20000001818 */
[----:B------:R-:W-:-:S02]  /*32870*/  MOV R6, R2 ;  /* 0x0000000200067202 */ /* 0x000fc40000000f00 */
[----:B------:R-:W-:Y:S11]  /*32880*/  MOV R7, R0 ;  /* 0x0000000000077202 */ /* 0x000ff60000000f00 */
[----:B------:R-:W-:Y:S10]  /*32890*/  @!UPT UIADD3 URZ, URZ, URZ, URZ ;  /* 0x0000003f3f3ff290 */ /* 0x000ff4000fffe03f */
[----:B------:R-:W-:Y:S02]  /*328a0*/  MOV R2, R14 ;  /* 0x0000000e00027202 */ /* 0x000fe40000000f00 */
[----:B------:R-:W-:Y:S01]  /*328b0*/  MOV R0, R15 ;  /* 0x0000000f00007202 */ /* 0x000fe20000000f00 */
[----:B------:R-:W-:Y:S01]  /*328c0*/  IMAD.MOV.U32 R27, RZ, RZ, R12 ;  /* 0x000000ffff1b7224 */ /* 0x000fe200078e000c */
[----:B------:R-:W-:Y:S01]  /*328d0*/  MOV R26, R13 ;  /* 0x0000000d001a7202 */ /* 0x000fe20000000f00 */
[----:B-----5:R-:W-:Y:S01]  /*328e0*/  STL.64 [R1+0x2128], R22 ;  /* 0x0021281601007387 */ /* 0x020fe20000100a00 */
[----:B--2---:R0:W-:Y:S03]  /*328f0*/  STL.64 [R1+0x2120], R20 ;  /* 0x0021201401007387 */ /* 0x0041e60000100a00 */
[----:B0-----:R-:W2:Y:S01]  /*32900*/  LDL.LU R20, [R1+0xa0] ;  /* 0x0000a00001147983 */ /* 0x001ea20000300800 */
[----:B------:R-:W2:Y:S02]  /*32910*/  LDL.LU R21, [R1+0xa4] ;  /* 0x0000a40001157983 */ /* 0x000ea40000300800 */
[----:B------:R-:W2:Y:S02]  /*32920*/  LDL.LU R22, [R1+0xa8] ;  /* 0x0000a80001167983 */ /* 0x000ea40000300800 */
[----:B------:R-:W2:Y:S01]  /*32930*/  LDL.LU R23, [R1+0xac] ;  /* 0x0000ac0001177983 */ /* 0x000ea20000300800 */
[----:B------:R-:W4:Y:S01]  /*32940*/  LDL.LU R16, [R1+0x70] ;  /* 0x0000700001107983 */ /* 0x000f220000300800 */
[----:B------:R-:W4:Y:S02]  /*32950*/  LDL.LU R17, [R1+0x74] ;  /* 0x0000740001117983 */ /* 0x000f240000300800 */
[----:B------:R-:W4:Y:S02]  /*32960*/  LDL.LU R18, [R1+0x78] ;  /* 0x0000780001127983 */ /* 0x000f240000300800 */
[----:B------:R-:W4:Y:S01]  /*32970*/  LDL.LU R19, [R1+0x7c] ;  /* 0x00007c0001137983 */ /* 0x000f220000300800 */
[----:B------:R-:W5:Y:S01]  /*32980*/  LDL.LU R4, [R1+0x50] ;  /* 0x0000500001047983 */ /* 0x000f620000300800 */
[----:B------:R-:W2:Y:S02]  /*32990*/  LDL.LU.64 R24, [R1+0x2140] ;  /* 0x0021400001187983 */ /* 0x000ea40000300a00 */
[----:B------:R-:W2:Y:S02]  /*329a0*/  LDL.LU.64 R14, [R1+0x2138] ;  /* 0x00213800010e7983 */ /* 0x000ea40000300a00 */
[----:B------:R-:W2:Y:S01]  /*329b0*/  LDL.LU.64 R12, [R1+0x2130] ;  /* 0x00213000010c7983 */ /* 0x000ea20000300a00 */
[----:B------:R-:W-:Y:S01]  /*329c0*/  STL [R1+0x2088], R0 ;  /* 0x0020880001007387 */ /* 0x000fe20000100800 */
[----:B------:R-:W-:Y:S02]  /*329d0*/  STL [R1+0x2084], R2 ;  /* 0x0020840201007387 */ /* 0x000fe40000100800 */
[----:B------:R-:W-:Y:S02]  /*329e0*/  STL [R1+0x2080], R26 ;  /* 0x0020801a01007387 */ /* 0x000fe40000100800 */
[----:B------:R-:W-:Y:S01]  /*329f0*/  STL [R1+0x207c], R27 ;  /* 0x00207c1b01007387 */ /* 0x000fe20000100800 */
[----:B---3--:R-:W-:Y:S01]  /*32a00*/  MOV R5, R28 ;  /* 0x0000001c00057202 */ /* 0x008fe20000000f00 */
[-C--:B--2---:R-:W-:Y:S01]  /*32a10*/  HMMA.16816.F32 R12, R12, R10.reuse, R20 ;  /* 0x0000000a0c0c723c */ /* 0x084fe20000001814 */
[----:B------:R-:W2:Y:S01]  /*32a20*/  LDL.LU.64 R22, [R1+0x2128] ;  /* 0x0021280001167983 */ /* 0x000ea20000300a00 */
[----:B------:R-:W2:Y:S11]  /*32a30*/  LDL.LU.64 R20, [R1+0x2120] ;  /* 0x0021200001147983 */ /* 0x000eb60000300a00 */
[----:B------:R-:W-:Y:S10]  /*32a40*/  @!UPT UIADD3 URZ, URZ, URZ, URZ ;  /* 0x0000003f3f3ff290 */ /* 0x000ff4000fffe03f */
[----:B------:R-:W-:Y:S01]  /*32a50*/  STL [R1+0xb4], R13 ;  /* 0x0000b40d01007387 */ /* 0x000fe20000100800 */
[----:B------:R0:W-:Y:S01]  /*32a60*/  STL [R1+0xb8], R14 ;  /* 0x0000b80e01007387 */ /* 0x0001e20000100800 */
[----:B------:R-:W-:Y:S01]  /*32a70*/  MOV R28, R15 ;  /* 0x0000000f001c7202 */ /* 0x000fe20000000f00 */
[----:B------:R-:W-:Y:S01]  /*32a80*/  IMAD.MOV.U32 R29, RZ, RZ, R12 ;  /* 0x000000ffff1d7224 */ /* 0x000fe200078e000c */
[----:B0-----:R-:W2:Y:S01]  /*32a90*/  LDL.LU.64 R14, [R1+0x2118] ;  /* 0x00211800010e7983 */ /* 0x001ea20000300a00 */
[----:B------:R-:W2:Y:S02]  /*32aa0*/  LDL.LU.64 R12, [R1+0x2110] ;  /* 0x00211000010c7983 */ /* 0x000ea40000300a00 */
[----:B------:R0:W-:Y:S02]  /*32ab0*/  STL [R1+0x2090], R28 ;  /* 0x0020901c01007387 */ /* 0x0001e40000100800 */
[----:B------:R1:W-:Y:S01]  /*32ac0*/  STL [R1+0x208c], R29 ;  /* 0x00208c1d01007387 */ /* 0x0003e20000100800 */
[-C--:B--2---:R-:W-:Y:S01]  /*32ad0*/  HMMA.16816.F32 R12, R12, R10.reuse, R20 ;  /* 0x0000000a0c0c723c */ /* 0x084fe20000001814 */
[----:B------:R-:W2:Y:S01]  /*32ae0*/  LDL.LU.64 R22, [R1+0x2108] ;  /* 0x0021080001167983 */ /* 0x000ea20000300a00 */
[----:B------:R-:W2:Y:S11]  /*32af0*/  LDL.LU.64 R20, [R1+0x2100] ;  /* 0x0021000001147983 */ /* 0x000eb60000300a00 */
[----:B------:R-:W-:Y:S11]  /*32b00*/  @!UPT UIADD3 URZ, URZ, URZ, URZ ;  /* 0x0000003f3f3ff290 */ /* 0x000ff6000fffe03f */
[----:B------:R-:W-:Y:S01]  /*32b10*/  IMAD.MOV.U32 R26, RZ, RZ, R14 ;  /* 0x000000ffff1a7224 */ /* 0x000fe200078e000e */
[----:B------:R-:W-:Y:S02]  /*32b20*/  MOV R27, R15 ;  /* 0x0000000f001b7202 */ /* 0x000fe40000000f00 */
[----:B------:R-:W-:Y:S02]  /*32b30*/  MOV R0, R12 ;  /* 0x0000000c00007202 */ /* 0x000fe40000000f00 */
[----:B------:R-:W-:Y:S01]  /*32b40*/  MOV R2, R13 ;  /* 0x0000000d00027202 */ /* 0x000fe20000000f00 */
[----:B------:R-:W2:Y:S01]  /*32b50*/  LDL.LU.64 R14, [R1+0x20f8] ;  /* 0x0020f800010e7983 */ /* 0x000ea20000300a00 */
[----:B------:R-:W2:Y:S02]  /*32b60*/  LDL.LU.64 R12, [R1+0x20f0] ;  /* 0x0020f000010c7983 */ /* 0x000ea40000300a00 */
[----:B------:R-:W-:Y:S02]  /*32b70*/  STL [R1+0x20a0], R27 ;  /* 0x0020a01b01007387 */ /* 0x000fe40000100800 */
[----:B------:R-:W-:Y:S01]  /*32b80*/  STL [R1+0x209c], R26 ;  /* 0x00209c1a01007387 */ /* 0x000fe20000100800 */
[----:B------:R-:W-:Y:S01]  /*32b90*/  STL [R1+0x2098], R2 ;  /* 0x0020980201007387 */ /* 0x000fe20000100800 */
[----:B------:R-:W-:Y:S01]  /*32ba0*/  STL [R1+0x2094], R0 ;  /* 0x0020940001007387 */ /* 0x000fe20000100800 */
[-C--:B--2---:R-:W-:Y:S02]  /*32bb0*/  HMMA.16816.F32 R12, R12, R10.reuse, R20 ;  /* 0x0000000a0c0c723c */ /* 0x084fe40000001814 */
[----:B------:R-:W2:Y:S01]  /*32bc0*/  LDL.LU.64 R22, [R1+0x20e8] ;  /* 0x0020e80001167983 */ /* 0x000ea20000300a00 */
[----:B------:R-:W2:Y:S11]  /*32bd0*/  LDL.LU.64 R20, [R1+0x20e0] ;  /* 0x0020e00001147983 */ /* 0x000eb60000300a00 */
[----:B------:R-:W-:Y:S09]  /*32be0*/  @!UPT UIADD3 URZ, URZ, URZ, URZ ;  /* 0x0000003f3f3ff290 */ /* 0x000ff2000fffe03f */
[----:B------:R3:W-:Y:S01]  /*32bf0*/  STL.64 [R1+0x90], R12 ;  /* 0x0000900c01007387 */ /* 0x0007e20000100a00 */
[----:B0-----:R-:W-:Y:S02]  /*32c00*/  MOV R28, R14 ;  /* 0x0000000e001c7202 */ /* 0x001fe40000000f00 */
[----:B-1----:R-:W-:Y:S02]  /*32c10*/  MOV R29, R15 ;  /* 0x0000000f001d7202 */ /* 0x002fe40000000f00 */
[----:B------:R-:W4:Y:S04]  /*32c20*/  LDL.LU.64 R14, [R1+0x20d8] ;  /* 0x0020d800010e7983 */ /* 0x000f280000300a00 */
[----:B---3--:R-:W4:Y:S01]  /*32c30*/  LDL.LU.64 R12, [R1+0x20d0] ;  /* 0x0020d000010c7983 */ /* 0x008f220000300a00 */
[----:B------:R0:W-:Y:S02]  /*32c40*/  STL [R1+0x20a8], R29 ;  /* 0x0020a81d01007387 */ /* 0x0001e40000100800 */
[----:B------:R1:W-:Y:S01]  /*32c50*/  STL [R1+0x20a4], R28 ;  /* 0x0020a41c01007387 */ /* 0x0003e20000100800 */
[-C--:B----4-:R-:W-:Y:S01]  /*32c60*/  HMMA.16816.F32 R12, R12, R10.reuse, R16 ;  /* 0x0000000a0c0c723c */ /* 0x090fe20000001810 */
[----:B------:R-:W5:Y:S01]  /*32c70*/  LDL.LU.64 R18, [R1+0x20c8] ;  /* 0x0020c80001127983 */ /* 0x000f620000300a00 */
[----:B------:R-:W5:Y:S11]  /*32c80*/  LDL.LU.64 R16, [R1+0x20c0] ;  /* 0x0020c00001107983 */ /* 0x000f760000300a00 */
[----:B------:R-:W-:Y:S11]  /*32c90*/  @!UPT UIADD3 URZ, URZ, URZ, URZ ;  /* 0x0000003f3f3ff290 */ /* 0x000ff6000fffe03f */
[----:B------:R-:W-:Y:S02]  /*32ca0*/  MOV R0, R15 ;  /* 0x0000000f00007202 */ /* 0x000fe40000000f00 */
[----:B------:R-:W3:Y:S01]  /*32cb0*/  LDL R15, [R1+0xa34] ;  /* 0x000a3400010f7983 */ /* 0x000ee20000100800 */
[-C--:B-----5:R-:W-:Y:S11]  /*32cc0*/  HMMA.16816.F32 R4, R16, R10.reuse, R4 ;  /* 0x0000000a1004723c */ /* 0x0a0ff60000001804 */
[----:B------:R-:W-:Y:S11]  /*32cd0*/  @!UPT UIADD3 URZ, URZ, URZ, URZ ;  /* 0x0000003f3f3ff290 */ /* 0x000ff6000fffe03f */
[----:B------:R-:W-:Y:S02]  /*32ce0*/  @!UPT UIADD3 URZ, URZ, URZ, URZ ;  /* 0x0000003f3f3ff290 */ /* 0x000fe4000fffe03f */
[----:B------:R-:W-:Y:S02]  /*32cf0*/  MOV R18, R6 ;  /* 0x0000000600127202 */ /* 0x000fe40000000f00 */
[----:B------:R-:W-:Y:S01]  /*32d00*/  MOV R17, R7 ;  /* 0x0000000700117202 */ /* 0x000fe20000000f00 */
[----:B0-----:R-:W-:Y:S01]  /*32d10*/  IMAD.MOV.U32 R29, RZ, RZ, R4 ;  /* 0x000000ffff1d7224 */ /* 0x001fe200078e0004 */
[----:B-1----:R-:W-:Y:S01]  /*32d20*/  MOV R28, R5 ;  /* 0x00000005001c7202 */ /* 0x002fe20000000f00 */
[----:B------:R-:W2:Y:S01]  /*32d30*/  LDL.LU.64 R6, [R1+0x20b8] ;  /* 0x0020b80001067983 */ /* 0x000ea20000300a00 */
[----:B------:R-:W2:Y:S02]  /*32d40*/  LDL.LU.64 R4, [R1+0x20b0] ;  /* 0x0020b00001047983 */ /* 0x000ea40000300a00 */
[----:B------:R-:W4:Y:S01]  /*32d50*/  LDL R19, [R1+0xa38] ;  /* 0x000a380001137983 */ /* 0x000f220000100800 */
[----:B------:R-:W-:Y:S01]  /*32d60*/  MOV R2, R14 ;  /* 0x0000000e00027202 */ /* 0x000fe20000000f00 */
[----:B------:R-:W-:Y:S01]  /*32d70*/  IMAD.MOV.U32 R27, RZ, RZ, R12 ;  /* 0x000000ffff1b7224 */ /* 0x000fe200078e000c */
[----:B------:R-:W-:Y:S01]  /*32d80*/  MOV R26, R13 ;  /* 0x0000000d001a7202 */ /* 0x000fe20000000f00 */
[----:B--2---:R-:W-:Y:S01]  /*32d90*/  HMMA.16816.F32 R8, R20, R10, R4 ;  /* 0x0000000a1408723c */ /* 0x004fe20000001804 */
[----:B------:R-:W2:Y:S01]  /*32da0*/  LDL.LU R20, [R1+0x40] ;  /* 0x0000400001147983 */ /* 0x000ea20000300800 */
[----:B------:R-:W2:Y:S02]  /*32db0*/  LDL.LU R21, [R1+0x44] ;  /* 0x0000440001157983 */ /* 0x000ea40000300800 */
[----:B------:R-:W2:Y:S02]  /*32dc0*/  LDL.LU R22, [R1+0x48] ;  /* 0x0000480001167983 */ /* 0x000ea40000300800 */
[----:B------:R-:W2:Y:S01]  /*32dd0*/  LDL.LU R23, [R1+0x4c] ;  /* 0x00004c0001177983 */ /* 0x000ea20000300800 */
[----:B------:R-:W2:Y:S01]  /*32de0*/  LDL.LU R4, [R1+0x60] ;  /* 0x0000600001047983 */ /* 0x000ea20000300800 */
[----:B------:R-:W2:Y:S02]  /*32df0*/  LDL.LU R5, [R1+0x64] ;  /* 0x0000640001057983 */ /* 0x000ea40000300800 */
[----:B------:R-:W2:Y:S02]  /*32e00*/  LDL.LU R6, [R1+0x68] ;  /* 0x0000680001067983 */ /* 0x000ea40000300800 */
[----:B------:R-:W2:Y:S11]  /*32e10*/  LDL.LU R7, [R1+0x6c] ;  /* 0x00006c0001077983 */ /* 0x000eb60000300800 */
[----:B------:R-:W-:Y:S01]  /*32e20*/  STL.64 [R1+0x1fd0], R10 ;  /* 0x001fd00a01007387 */ /* 0x000fe20000100a00 */
[----:B------:R-:W-:Y:S02]  /*32e30*/  STL.64 [R1+0x1fc8], R8 ;  /* 0x001fc80801007387 */ /* 0x000fe40000100a00 */
[----:B------:R-:W0:Y:S04]  /*32e40*/  LDSM.16.MT88.4 R8, [R3+0x1e080] ;  /* 0x01e080000308783b */ /* 0x000e280000004200 */
[----:B0-----:R-:W-:Y:S01]  /*32e50*/  IMAD.MOV.U32 R16, RZ, RZ, R8 ;  /* 0x000000ffff107224 */ /* 0x001fe200078e0008 */
[----:B------:R-:W-:Y:S01]  /*32e60*/  MOV R14, R9 ;  /* 0x00000009000e7202 */ /* 0x000fe20000000f00 */
[----:B------:R-:W-:Y:S01]  /*32e70*/  IMAD.MOV.U32 R8, RZ, RZ, R29 ;  /* 0x000000ffff087224 */ /* 0x000fe200078e001d */
[----:B------:R-:W-:Y:S01]  /*32e80*/  MOV R9, R28 ;  /* 0x0000001c00097202 */ /* 0x000fe20000000f00 */
[----:B------:R-:W5:Y:S01]  /*32e90*/  LDL.LU R29, [R1+0x20a8] ;  /* 0x0020a800011d7983 */ /* 0x000f620000300800 */
[----:B------:R-:W5:Y:S01]  /*32ea0*/  LDL.LU R28, [R1+0x20a4] ;  /* 0x0020a400011c7983 */ /* 0x000f620000300800 */
[----:B------:R-:W-:-:S02]  /*32eb0*/  MOV R13, R10 ;  /* 0x0000000a000d7202 */ /* 0x000fc40000000f00 */
[----:B------:R-:W-:Y:S01]  /*32ec0*/  MOV R12, R11 ;  /* 0x0000000b000c7202 */ /* 0x000fe20000000f00 */
[----:B------:R-:W-:Y:S01]  /*32ed0*/  MOV R10, R18 ;  /* 0x00000012000a7202 */ /* 0x000fe20000000f00 */
[----:B------:R-:W-:-:S05]  /*32ee0*/  MOV R11, R17 ;  /* 0x00000011000b7202 */ /* 0x000fca0000000f00 */
[----:B------:R0:W-:Y:S01]  /*32ef0*/  STL.64 [R1+0x1fe0], R10 ;  /* 0x001fe00a01007387 */ /* 0x0001e20000100a00 */
[----:B------:R1:W-:Y:S01]  /*32f00*/  STL.64 [R1+0x1fd8], R8 ;  /* 0x001fd80801007387 */ /* 0x0003e20000100a00 */
[----:B0-----:R-:W-:Y:S01]  /*32f10*/  MOV R10, R2 ;  /* 0x00000002000a7202 */ /* 0x001fe20000000f00 */
[----:B-1----:R-:W-:Y:S01]  /*32f20*/  IMAD.MOV.U32 R8, RZ, RZ, R27 ;  /* 0x000000ffff087224 */ /* 0x002fe200078e001b */
[----:B------:R-:W-:Y:S01]  /*32f30*/  MOV R11, R0 ;  /* 0x00000000000b7202 */ /* 0x000fe20000000f00 */
[----:B------:R-:W5:Y:S01]  /*32f40*/  LDL.LU R27, [R1+0x20a0] ;  /* 0x0020a000011b7983 */ /* 0x000f620000300800 */
[----:B------:R-:W-:Y:S02]  /*32f50*/  MOV R9, R26 ;  /* 0x0000001a00097202 */ /* 0x000fe40000000f00 */
[----:B------:R-:W5:Y:S02]  /*32f60*/  LDL.LU R26, [R1+0x209c] ;  /* 0x00209c00011a7983 */ /* 0x000f640000300800 */
[----:B------:R-:W5:Y:S01]  /*32f70*/  LDL.LU R2, [R1+0x2098] ;  /* 0x0020980001027983 */ /* 0x000f620000300800 */
[----:B------:R-:W5:Y:S01]  /*32f80*/  LDL.LU R0, [R1+0x2094] ;  /* 0x0020940001007983 */ /* 0x000f620000300800 */
[----:B------:R-:W-:Y:S02]  /*32f90*/  STL.64 [R1+0x1ff0], R10 ;  /* 0x001ff00a01007387 */ /* 0x000fe40000100a00 */
[----:B------:R-:W-:Y:S02]  /*32fa0*/  STL.64 [R1+0x1fe8], R8 ;  /* 0x001fe80801007387 */ /* 0x000fe40000100a00 */
[----:B----4-:R-:W0:Y:S02]  /*32fb0*/  LDSM.16.MT88.4 R8, [R19+0x1e080] ;  /* 0x01e080001308783b */ /* 0x010e240000004200 */
[----:B0-----:R-:W-:-:S02]  /*32fc0*/  MOV R18, R10 ;  /* 0x0000000a00127202 */ /* 0x001fc40000000f00 */
[----:B------:R-:W-:Y:S01]  /*32fd0*/  MOV R17, R11 ;  /* 0x0000000b00117202 */ /* 0x000fe20000000f00 */
[----:B--2---:R-:W-:Y:S01]  /*32fe0*/  HMMA.16816.F32 R4, R4, R24, R20 ;  /* 0x000000180404723c */ /* 0x004fe20000001814 */
[----:B------:R0:W1:Y:S02]  /*32ff0*/  LDSM.16.MT88.4 R20, [R19+0x1e000] ;  /* 0x01e000001314783b */ /* 0x0000640000004200 */
[----:B0-----:R-:W-:Y:S11]  /*33000*/  MOV R19, R9 ;  /* 0x0000000900137202 */ /* 0x001ff60000000f00 */
[----:B------:R-:W-:Y:S09]  /*33010*/  @!UPT UIADD3 URZ, URZ, URZ, URZ ;  /* 0x0000003f3f3ff290 */ /* 0x000ff2000fffe03f */
[----:B------:R-:W-:Y:S01]  /*33020*/  STL [R1+0x1fc4], R4 ;  /* 0x001fc40401007387 */ /* 0x000fe20000100800 */
[----:B------:R-:W-:Y:S02]  /*33030*/  STL [R1+0x1fc0], R5 ;  /* 0x001fc00501007387 */ /* 0x000fe40000100800 */
[----:B------:R-:W-:Y:S02]  /*33040*/  STL [R1+0x1fbc], R6 ;  /* 0x001fbc0601007387 */ /* 0x000fe40000100800 */
[----:B------:R1:W-:Y:S02]  /*33050*/  STL [R1+0x1fb8], R7 ;  /* 0x001fb80701007387 */ /* 0x0003e40000100800 */
[----:B-1----:R-:W-:Y:S02]  /*33060*/  IMAD.MOV.U32 R7, RZ, RZ, R20 ;  /* 0x000000ffff077224 */ /* 0x002fe400078e0014 */
[----:B------:R-:W-:Y:S02]  /*33070*/  IMAD.MOV.U32 R20, RZ, RZ, R8 ;  /* 0x000000ffff147224 */ /* 0x000fe400078e0008 */
[----:B---3--:R-:W0:Y:S01]  /*33080*/  LDSM.16.MT88.4 R8, [R15+0x1e000] ;  /* 0x01e000000f08783b */ /* 0x008e220000004200 */
[----:B------:R-:W-:-:S02]  /*33090*/  MOV R5, R22 ;  /* 0x0000001600057202 */ /* 0x000fc40000000f00 */
[----:B------:R-:W-:Y:S02]  /*330a0*/  MOV R4, R23 ;  /* 0x0000001700047202 */ /* 0x000fe40000000f00 */
[----:B------:R-:W-:Y:S01]  /*330b0*/  MOV R6, R21 ;  /* 0x0000001500067202 */ /* 0x000fe20000000f00 */
[----:B0-----:R0:W-:Y:S01]  /*330c0*/  STL.64 [R1+0x2010], R10 ;  /* 0x0020100a01007387 */ /* 0x0011e20000100a00 */
[----:B------:R1:W-:Y:S01]  /*330d0*/  STL.64 [R1+0x2008], R8 ;  /* 0x0020080801007387 */ /* 0x0003e20000100a00 */
[----:B0-----:R-:W-:Y:S02]  /*330e0*/  MOV R10, R18 ;  /* 0x00000012000a7202 */ /* 0x001fe40000000f00 */
[----:B------:R-:W-:Y:S01]  /*330f0*/  MOV R11, R17 ;  /* 0x00000011000b7202 */ /* 0x000fe20000000f00 */
[----:B-1----:R-:W-:Y:S01]  /*33100*/  IMAD.MOV.U32 R8, RZ, RZ, R20 ;  /* 0x000000ffff087224 */ /* 0x002fe200078e0014 */
[----:B------:R-:W-:-:S03]  /*33110*/  MOV R9, R19 ;  /* 0x0000001300097202 */ /* 0x000fc60000000f00 */
[----:B------:R0:W-:Y:S02]  /*33120*/  STL.64 [R1+0x2030], R10 ;  /* 0x0020300a01007387 */ /* 0x0001e40000100a00 */
[----:B------:R1:W-:Y:S01]  /*33130*/  STL.64 [R1+0x2028], R8 ;  /* 0x0020280801007387 */ /* 0x0003e20000100a00 */
[----:B0-----:R-:W-:Y:S02]  /*33140*/  MOV R10, R5 ;  /* 0x00000005000a7202 */ /* 0x001fe40000000f00 */
[----:B------:R-:W-:Y:S01]  /*33150*/  MOV R11, R4 ;  /* 0x00000004000b7202 */ /* 0x000fe20000000f00 */
[----:B-1----:R-:W-:Y:S01]  /*33160*/  IMAD.MOV.U32 R8, RZ, RZ, R7 ;  /* 0x000000ffff087224 */ /* 0x002fe200078e0007 */
[----:B------:R-:W-:Y:S02]  /*33170*/  MOV R9, R6 ;  /* 0x0000000600097202 */ /* 0x000fe40000000f00 */
[----:B------:R-:W-:Y:S04]  /*33180*/  LDSM.16.MT88.4 R4, [R3+0x1f000] ;  /* 0x01f000000304783b */ /* 0x000fe80000004200 */
[----:B------:R0:W-:Y:S01]  /*33190*/  STL.64 [R1+0x2050], R10 ;  /* 0x0020500a01007387 */ /* 0x0001e20000100a00 */
[----:B------:R1:W-:Y:S01]  /*331a0*/  STL.64 [R1+0x2048], R8 ;  /* 0x0020480801007387 */ /* 0x0003e20000100a00 */
[----:B0-----:R-:W-:-:S02]  /*331b0*/  MOV R10, R13 ;  /* 0x0000000d000a7202 */ /* 0x001fc40000000f00 */
[----:B-1----:R-:W-:Y:S02]  /*331c0*/  MOV R9, R14 ;  /* 0x0000000e00097202 */ /* 0x002fe40000000f00 */
[----:B------:R-:W-:Y:S02]  /*331d0*/  MOV R11, R12 ;  /* 0x0000000c000b7202 */ /* 0x000fe40000000f00 */
[----:B------:R-:W0:Y:S01]  /*331e0*/  LDSM.16.MT88.4 R12, [R15+0x1e080] ;  /* 0x01e080000f0c783b */ /* 0x000e220000004200 */
[----:B------:R-:W-:-:S03]  /*331f0*/  IMAD.MOV.U32 R8, RZ, RZ, R16 ;  /* 0x000000ffff087224 */ /* 0x000fc600078e0010 */
[----:B------:R-:W-:Y:S04]  /*33200*/  STL.64 [R1+0x2070], R10 ;  /* 0x0020700a01007387 */ /* 0x000fe80000100a00 */
[----:B------:R-:W-:Y:S02]  /*33210*/  STL.64 [R1+0x2068], R8 ;  /* 0x0020680801007387 */ /* 0x000fe40000100a00 */
[----:B------:R-:W1:Y:S02]  /*33220*/  LDSM.16.MT88.4 R8, [R3+0x1f080] ;  /* 0x01f080000308783b */ /* 0x000e640000004200 */
[----:B0-----:R-:W-:Y:S02]  /*33230*/  STL.64 [R1+0x2000], R14 ;  /* 0x0020000e01007387 */ /* 0x001fe40000100a00 */
[----:B------:R0:W-:Y:S02]  /*33240*/  STL.64 [R1+0x1ff8], R12 ;  /* 0x001ff80c01007387 */ /* 0x0001e40000100a00 */
[----:B0-----:R-:W2:Y:S01]  /*33250*/  LDL.LU R12, [R1+0x90] ;  /* 0x00009000010c7983 */ /* 0x001ea20000300800 */
[----:B------:R-:W2:Y:S02]  /*33260*/  LDL.LU R13, [R1+0x94] ;  /* 0x00009400010d7983 */ /* 0x000ea40000300800 */
[----:B-----5:R-:W-:Y:S01]  /*33270*/  IMAD.MOV.U32 R14, RZ, RZ, R28 ;  /* 0x000000ffff0e7224 */ /* 0x020fe200078e001c */
[----:B------:R-:W-:Y:S01]  /*33280*/  MOV R15, R29 ;  /* 0x0000001d000f7202 */ /* 0x000fe20000000f00 */
[----:B------:R-:W3:Y:S01]  /*33290*/  LDL.LU R28, [R1+0x2090] ;  /* 0x00209000011c7983 */ /* 0x000ee20000300800 */
[----:B------:R-:W4:Y:S03]  /*332a0*/  LDL.LU R29, [R1+0x208c] ;  /* 0x00208c00011d7983 */ /* 0x000f260000300800 */
[----:B------:R0:W-:Y:S02]  /*332b0*/  STL.64 [R1+0x2020], R14 ;  /* 0x0020200e01007387 */ /* 0x0001e40000100a00 */
[----:B0-----:R-:W-:Y:S01]  /*332c0*/  IMAD.MOV.U32 R14, RZ, RZ, R26 ;  /* 0x000000ffff0e7224 */ /* 0x001fe200078e001a */
[----:B------:R-:W-:Y:S01]  /*332d0*/  MOV R15, R27 ;  /* 0x0000001b000f7202 */ /* 0x000fe20000000f00 */
[----:B--2---:R0:W-:Y:S02]  /*332e0*/  STL.64 [R1+0x2018], R12 ;  /* 0x0020180c01007387 */ /* 0x0041e40000100a00 */
[----:B0-----:R-:W-:-:S02]  /*332f0*/  MOV R12, R0 ;  /* 0x00000000000c7202 */ /* 0x001fc40000000f00 */
[----:B------:R-:W-:Y:S01]  /*33300*/  MOV R13, R2 ;  /* 0x00000002000d7202 */ /* 0x000fe20000000f00 */
[----:B------:R-:W2:Y:S01]  /*33310*/  LDL.LU R0, [R1+0x2088] ;  /* 0x0020880001007983 */ /* 0x000ea20000300800 */
[----:B------:R-:W5:Y:S02]  /*33320*/  LDL.LU R2, [R1+0x2084] ;  /* 0x0020840001027983 */ /* 0x000f640000300800 */
[----:B------:R-:W2:Y:S02]  /*33330*/  LDL.LU R26, [R1+0x2080] ;  /* 0x00208000011a7983 */ /* 0x000ea40000300800 */
[----:B------:R-:W2:Y:S01]  /*33340*/  LDL.LU R27, [R1+0x207c] ;  /* 0x00207c00011b7983 */ /* 0x000ea20000300800 */
[----:B------:R-:W-:Y:S01]  /*33350*/  STL.64 [R1+0x2040], R14 ;  /* 0x0020400e01007387 */ /* 0x000fe20000100a00 */
[----:B------:R4:W-:Y:S02]  /*33360*/  STL.64 [R1+0x2038], R12 ;  /* 0x0020380c01007387 */ /* 0x0009e40000100a00 */
[----:B----4-:R-:W-:-:S02]  /*33370*/  MOV R12, R29 ;  /* 0x0000001d000c7202 */ /* 0x010fc40000000f00 */
[----:B------:R-:W4:Y:S01]  /*33380*/  LDL.LU R29, [R1+0x2078] ;  /* 0x00207800011d7983 */ /* 0x000f220000300800 */
[----:B------:R-:W2:Y:S02]  /*33390*/  LDL.LU R13, [R1+0xb4] ;  /* 0x0000b400010d7983 */ /* 0x000ea40000300800 */
[----:B------:R-:W2:Y:S01]  /*333a0*/  LDL.LU R14, [R1+0xb8] ;  /* 0x0000b800010e7983 */ /* 0x000ea20000300800 */
[----:B---3--:R-:W-:Y:S01]  /*333b0*/  MOV R15, R28 ;  /* 0x0000001c000f7202 */ /* 0x008fe20000000f00 */
[----:B----4-:R-:W0:Y:S04]  /*333c0*/  LDSM.16.MT88.4 R16, [R29+0x1e000] ;  /* 0x01e000001d10783b */ /* 0x010e280000004200 */
[----:B--2---:R-:W-:Y:S01]  /*333d0*/  STL.64 [R1+0x2060], R14 ;  /* 0x0020600e01007387 */ /* 0x004fe20000100a00 */
[----:B------:R2:W-:Y:S02]  /*333e0*/  STL.64 [R1+0x2058], R12 ;  /* 0x0020580c01007387 */ /* 0x0005e40000100a00 */
[----:B------:R1:W-:Y:S01]  /*333f0*/  STL.64 [R1+0x48], R6 ;  /* 0x0000480601007387 */ /* 0x0003e20000100a00 */
[----:B------:R-:W3:Y:S01]  /*33400*/  LDSM.16.MT88.4 R20, [R29+0x1e080] ;  /* 0x01e080001d14783b */ /* 0x000ee20000004200 */
[----:B--2---:R-:W-:Y:S01]  /*33410*/  IMAD.MOV.U32 R12, RZ, RZ, R27 ;  /* 0x000000ffff0c7224 */ /* 0x004fe200078e001b */
[----:B------:R-:W-:Y:S01]  /*33420*/  MOV R13, R26 ;  /* 0x0000001a000d7202 */ /* 0x000fe20000000f00 */
[----:B------:R-:W-:Y:S01]  /*33430*/  IMAD.MOV.U32 R26, RZ, RZ, R4 ;  /* 0x000000ffff1a7224 */ /* 0x000fe200078e0004 */
[----:B------:R-:W-:Y:S01]  /*33440*/  MOV R27, R5 ;  /* 0x00000005001b7202 */ /* 0x000fe20000000f00 */
[----:B-1----:R-:W-:Y:S01]  /*33450*/  IMAD.MOV.U32 R6, RZ, RZ, R10 ;  /* 0x000000ffff067224 */ /* 0x002fe200078e000a */
[----:B------:R-:W-:-:S02]  /*33460*/  MOV R7, R11 ;  /* 0x0000000b00077202 */ /* 0x000fc40000000f00 */
[----:B------:R-:W-:Y:S02]  /*33470*/  MOV R4, R8 ;  /* 0x0000000800047202 */ /* 0x000fe40000000f00 */
[----:B------:R-:W-:Y:S01]  /*33480*/  MOV R5, R9 ;  /* 0x0000000900057202 */ /* 0x000fe20000000f00 */
[----:B------:R-:W2:Y:S01]  /*33490*/  LDL.LU.64 R10, [R1+0x2070] ;  /* 0x00207000010a7983 */ /* 0x000ea20000300a00 */
[----:B------:R-:W2:Y:S01]  /*334a0*/  LDL.LU.64 R8, [R1+0x2068] ;  /* 0x0020680001087983 */ /* 0x000ea20000300a00 */
[----:B-----5:R-:W-:Y:S02]  /*334b0*/  MOV R14, R2 ;  /* 0x00000002000e7202 */ /* 0x020fe40000000f00 */
[----:B------:R-:W-:-:S07]  /*334c0*/  MOV R15, R0 ;  /* 0x00000000000f7202 */ /* 0x000fce0000000f00 */
        /* <DEDUP_REMOVED lines=10> */
[-C--:B--2---:R-:W-:Y:S01]  /*33570*/  HMMA.16816.F32 R8, R8, R24.reuse, R12 ;  /* 0x000000180808723c */ /* 0x084fe2000000180c */
[----:B------:R-:W2:Y:S01]  /*33580*/  LDL.LU.64 R14, [R1+0x2040] ;  /* 0x00204000010e7983 */ /* 0x000ea20000300a00 */
[----:B------:R-:W2:Y:S11]  /*33590*/  LDL.LU.64 R12, [R1+0x2038] ;  /* 0x00203800010c7983 */ /* 0x000eb60000300a00 */
[----:B------:R-:W-:Y:S10]  /*335a0*/  @!UPT UIADD3 URZ, URZ, URZ, URZ ;  /* 0x0000003f3f3ff290 */ /* 0x000ff4000fffe03f */
[----:B------:R-:W-:Y:S01]  /*335b0*/  STL.64 [R1+0xb0], R8 ;  /* 0x0000b00801007387 */ /* 0x000fe20000100a00 */
[----:B------:R1:W-:Y:S03]  /*335c0*/  STL.64 [R1+0xb8], R10 ;  /* 0x0000b80a01007387 */ /* 0x0003e60000100a00 */
[----:B-1----:R-:W2:Y:S01]  /*335d0*/  LDL.LU.64 R10, [R1+0x2030] ;  /* 0x00203000010a7983 */ /* 0x002ea20000300a00 */
[----:B------:R-:W2:Y:S02]  /*335e0*/  LDL.LU.64 R8, [R1+0x2028] ;  /* 0x0020280001087983 */ /* 0x000ea40000300a00 */
[-C--:B--2---:R-:W-:Y:S01]  /*335f0*/  HMMA.16816.F32 R8, R8, R24.reuse, R12 ;  /* 0x000000180808723c */ /* 0x084fe2000000180c */
[----:B------:R-:W2:Y:S01]  /*33600*/  LDL.LU.64 R14, [R1+0x2020] ;  /* 0x00202000010e7983 */ /* 0x000ea20000300a00 */
[----:B------:R-:W2:Y:S11]  /*33610*/  LDL.LU.64 R12, [R1+0x2018] ;  /* 0x00201800010c7983 */ /* 0x000eb60000300a00 */
[----:B------:R-:W-:Y:S10]  /*33620*/  @!UPT UIADD3 URZ, URZ, URZ, URZ ;  /* 0x0000003f3f3ff290 */ /* 0x000ff4000fffe03f */
[----:B------:R-:W-:Y:S01]  /*33630*/  STL.64 [R1+0xa0], R8 ;  /* 0x0000a00801007387 */ /* 0x000fe20000100a00 */
[----:B------:R1:W-:Y:S01]  /*33640*/  STL [R1+0xa8], R10 ;  /* 0x0000a80a01007387 */ /* 0x0003e20000100800 */
[----:B------:R-:W-:Y:S02]  /*33650*/  MOV R29, R11 ;  /* 0x0000000b001d7202 */ /* 0x000fe40000000f00 */
[----:B-1----:R-:W2:Y:S01]  /*33660*/  LDL.LU.64 R10, [R1+0x2010] ;  /* 0x00201000010a7983 */ /* 0x002ea20000300a00 */
        /* <DEDUP_REMOVED lines=10> */
[----:B------:R-:W0:Y:S01]  /*33710*/  LDL.LU.64 R10, [R1+0x1fe0] ;  /* 0x001fe000010a7983 */ /* 0x000e220000300a00 */
[----:B------:R-:W0:Y:S11]  /*33720*/  LDL.LU.64 R8, [R1+0x1fd8] ;  /* 0x001fd80001087983 */ /* 0x000e360000300a00 */
[----:B------:R-:W-:Y:S10]  /*33730*/  @!UPT UIADD3 URZ, URZ, URZ, URZ ;  /* 0x0000003f3f3ff290 */ /* 0x000ff4000fffe03f */
[----:B------:R-:W-:Y:S01]  /*33740*/  STL.64 [R1+0x80], R12 ;  /* 0x0000800c01007387 */ /* 0x000fe20000100a00 */
[----:B------:R1:W-:Y:S03]  /*33750*/  STL.64 [R1+0x88], R14 ;  /* 0x0000880e01007387 */ /* 0x0003e60000100a00 */
[----:B-1----:R-:W2:Y:S04]  /*33760*/  LDL R14, [R1+0xa38] ;  /* 0x000a3800010e7983 */ /* 0x002ea80000100800 */
[----:B------:R-:W4:Y:S01]  /*33770*/  LDL R15, [R1+0xa34] ;  /* 0x000a3400010f7983 */ /* 0x000f220000100800 */
[-C--:B0-----:R-:W-:Y:S03]  /*33780*/  HMMA.16816.F32 R16, R16, R24.reuse, R8 ;  /* 0x000000181010723c */ /* 0x081fe60000001808 */
[----:B------:R-:W3:Y:S01]  /*33790*/  LDL.LU.64 R10, [R1+0x1fd0] ;  /* 0x001fd000010a7983 */ /* 0x000ee20000300a00 */
[----:B------:R-:W3:Y:S11]  /*337a0*/  LDL.LU.64 R8, [R1+0x1fc8] ;  /* 0x001fc80001087983 */ /* 0x000ef60000300a00 */
[----:B------:R-:W-:Y:S08]  /*337b0*/  @!UPT UIADD3 URZ, URZ, URZ, URZ ;  /* 0x0000003f3f3ff290 */ /* 0x000ff0000fffe03f */
[----:B------:R0:W-:Y:S01]  /*337c0*/  STL.64 [R1+0x70], R16 ;  /* 0x0000701001007387 */ /* 0x0001e20000100a00 */
[----:B------:R1:W-:Y:S01]  /*337d0*/  STL.64 [R1+0x78], R18 ;  /* 0x0000781201007387 */ /* 0x0003e20000100a00 */
[----:B0-----:R-:W-:Y:S01]  /*337e0*/  MOV R16, R4 ;  /* 0x0000000400107202 */ /* 0x001fe20000000f00 */
[----:B------:R-:W-:Y:S01]  /*337f0*/  IMAD.MOV.U32 R17, RZ, RZ, R5 ;  /* 0x000000ffff117224 */ /* 0x000fe200078e0005 */
[----:B------:R-:W5:Y:S01]  /*33800*/  LDL.LU R4, [R1+0x1fc4] ;  /* 0x001fc40001047983 */ /* 0x000f620000300800 */
[----:B------:R-:W5:Y:S01]  /*33810*/  LDL.LU R5, [R1+0x1fc0] ;  /* 0x001fc00001057983 */ /* 0x000f620000300800 */
[----:B-1----:R-:W-:Y:S02]  /*33820*/  MOV R18, R6 ;  /* 0x0000000600127202 */ /* 0x002fe40000000f00 */
[----:B------:R-:W-:Y:S01]  /*33830*/  MOV R19, R7 ;  /* 0x0000000700137202 */ /* 0x000fe20000000f00 */
[----:B------:R-:W5:Y:S01]  /*33840*/  LDL.LU R6, [R1+0x1fbc] ;  /* 0x001fbc0001067983 */ /* 0x000f620000300800 */
[----:B------:R-:W5:Y:S01]  /*33850*/  LDL.LU R7, [R1+0x1fb8] ;  /* 0x001fb80001077983 */ /* 0x000f620000300800 */
[----:B---3--:R-:W-:Y:S11]  /*33860*/  HMMA.16816.F32 R8, R20, R24, R8 ;  /* 0x000000181408723c */ /* 0x008ff60000001808 */
[----:B------:R-:W-:Y:S11]  /*33870*/  @!UPT UIADD3 URZ, URZ, URZ, URZ ;  /* 0x0000003f3f3ff290 */ /* 0x000ff6000fffe03f */
[----:B------:R-:W-:Y:S01]  /*33880*/  @!UPT UIADD3 URZ, URZ, URZ, URZ ;  /* 0x0000003f3f3ff290 */ /* 0x000fe2000fffe03f */
[----:B------:R0:W-:Y:S01]  /*33890*/  STL.64 [R1+0x60], R8 ;  /* 0x0000600801007387 */ /* 0x0001e20000100a00 */
[----:B------:R-:W-:Y:S01]  /*338a0*/  MOV R25, R10 ;  /* 0x0000000a00197202 */ /* 0x000fe20000000f00 */
[----:B------:R-:W-:Y:S01]  /*338b0*/  IMAD.MOV.U32 R24, RZ, RZ, R11 ;  /* 0x000000ffff187224 */ /* 0x000fe200078e000b */
[----:B0-----:R-:W-:Y:S02]  /*338c0*/  MOV R8, R26 ;  /* 0x0000001a00087202 */ /* 0x001fe40000000f00 */
[----:B------:R-:W-:Y:S01]  /*338d0*/  MOV R9, R27 ;  /* 0x0000001b00097202 */ /* 0x000fe20000000f00 */
[----:B------:R-:W5:Y:S01]  /*338e0*/  LDL.LU R26, [R1+0x1fb4] ;  /* 0x001fb400011a7983 */ /* 0x000f620000300800 */
[----:B------:R-:W5:Y:S02]  /*338f0*/  LDL.LU R27, [R1+0x1fb0] ;  /* 0x001fb000011b7983 */ /* 0x000f640000300800 */
[----:B------:R-:W5:Y:S02]  /*33900*/  LDL.LU R10, [R1+0x48] ;  /* 0x00004800010a7983 */ /* 0x000f640000300800 */
[----:B------:R-:W5:Y:S01]  /*33910*/  LDL.LU R11, [R1+0x4c] ;  /* 0x00004c00010b7983 */ /* 0x000f620000300800 */
[----:B------:R0:W-:Y:S01]  /*33920*/  STL [R1+0x1fa4], R24 ;  /* 0x001fa41801007387 */ /* 0x0001e20000100800 */
[----:B------:R-:W-:Y:S01]  /*33930*/  MOV R20, R28 ;  /* 0x0000001c00147202 */ /* 0x000fe20000000f00 */
[----:B------:R-:W-:-:S02]  /*33940*/  IMAD.MOV.U32 R21, RZ, RZ, R3 ;  /* 0x000000ffff157224 */ /* 0x000fc400078e0003 */
[----:B0-----:R-:W3:Y:S01]  /*33950*/  LDL R24, [R1+0xa30] ;  /* 0x000a300001187983 */ /* 0x001ee20000100800 */
[----:B------:R-:W-:Y:S02]  /*33960*/  MOV R22, R2 ;  /* 0x0000000200167202 */ /* 0x000fe40000000f00 */
[----:B------:R-:W-:Y:S01]  /*33970*/  MOV R23, R0 ;  /* 0x0000000000177202 */ /* 0x000fe20000000f00 */
[----:B------:R-:W-:Y:S01]  /*33980*/  STL [R1+0x1fa0], R25 ;  /* 0x001fa01901007387 */ /* 0x000fe20000100800 */
[-C--:B-----5:R-:W-:Y:S01]  /*33990*/  HMMA.16816.F32 R4, R8, R26.reuse, R4 ;  /* 0x0000001a0804723c */ /* 0x0a0fe20000001804 */
[----:B--2---:R-:W-:Y:S11]  /*339a0*/  LDSM.16.MT88.4 R8, [R14+0x1f000] ;  /* 0x01f000000e08783b */ /* 0x004ff60000004200 */
[----:B------:R-:W-:Y:S11]  /*339b0*/  @!UPT UIADD3 URZ, URZ, URZ, URZ ;  /* 0x0000003f3f3ff290 */ /* 0x000ff6000fffe03f */
[----:B------:R-:W-:Y:S01]  /*339c0*/  STL.64 [R1+0x10], R4 ;  /* 0x0000100401007387 */ /* 0x000fe20000100a00 */
[----:B------:R-:W-:Y:S01]  /*339d0*/  MOV R2, R4 ;  /* 0x0000000400027202 */ /* 0x000fe20000000f00 */
[----:B------:R-:W-:Y:S01]  /*339e0*/  IMAD.MOV.U32 R0, RZ, RZ, R5 ;  /* 0x000000ffff007224 */ /* 0x000fe200078e0005 */
[----:B------:R-:W-:Y:S01]  /*339f0*/  MOV R28, R6 ;  /* 0x00000006001c7202 */ /* 0x000fe20000000f00 */
[----:B------:R0:W-:Y:S01]  /*33a00*/  STL.64 [R1+0x18], R6 ;  /* 0x0000180601007387 */ /* 0x0001e20000100a00 */
[----:B------:R-:W-:Y:S02]  /*33a10*/  MOV R3, R7 ;  /* 0x0000000700037202 */ /* 0x000fe40000000f00 */
[----:B0-----:R-:W-:Y:S01]  /*33a20*/  HMMA.16816.F32 R4, R16, R26, R20 ;  /* 0x0000001a1004723c */ /* 0x001fe20000001814 */
[----:B----4-:R-:W0:Y:S04]  /*33a30*/  LDSM.16.MT88.4 R20, [R15+0x1f000] ;  /* 0x01f000000f14783b */ /* 0x010e280000004200 */
[----:B------:R-:W-:Y:S02]  /*33a40*/  LDSM.16.MT88.4 R16, [R14+0x1f080] ;  /* 0x01f080000e10783b */ /* 0x000fe40000004200 */
[----:B------:R-:W1:Y:S02]  /*33a50*/  LDSM.16.MT88.4 R12, [R15+0x1f080] ;  /* 0x01f080000f0c783b */ /* 0x000e640000004200 */
[----:B------:R-:W-:Y:S02]  /*33a60*/  STL [R1+0x1fac], R0 ;  /* 0x001fac0001007387 */ /* 0x000fe40000100800 */
[----:B------:R-:W-:Y:S11]  /*33a70*/  STL [R1+0x1fa8], R2 ;  /* 0x001fa80201007387 */ /* 0x000ff60000100800 */
[----:B------:R-:W-:Y:S01]  /*33a80*/  @!UPT UIADD3 URZ, URZ, URZ, URZ ;  /* 0x0000003f3f3ff290 */ /* 0x000fe2000fffe03f */
[----:B------:R-:W-:Y:S01]  /*33a90*/  STL [R1+0x1f44], R5 ;  /* 0x001f440501007387 */ /* 0x000fe20000100800 */
[----:B------:R-:W-:Y:S02]  /*33aa0*/  STL [R1+0x1f40], R6 ;  /* 0x001f400601007387 */ /* 0x000fe40000100800 */
[----:B------:R-:W-:Y:S01]  /*33ab0*/  STL [R1+0x1f3c], R7 ;  /* 0x001f3c0701007387 */ /* 0x000fe20000100800 */
[----:B0-----:R-:W-:Y:S01]  /*33ac0*/  STL.64 [R1+0x1f98], R22 ;  /* 0x001f981601007387 */ /* 0x001fe20000100a00 */
[----:B------:R-:W-:Y:S02]  /*33ad0*/  STL.64 [R1+0x1f90], R20 ;  /* 0x001f901401007387 */ /* 0x000fe40000100a00 */
[----:B-1----:R-:W-:Y:S02]  /*33ae0*/  STL.64 [R1+0x1f88], R14 ;  /* 0x001f880e01007387 */ /* 0x002fe40000100a00 */
[----:B------:R0:W-:Y:S01]  /*33af0*/  STL.64 [R1+0x1f80], R12 ;  /* 0x001f800c01007387 */ /* 0x0001e20000100a00 */
[----:B---3--:R-:W1:Y:S04]  /*33b00*/  LDSM.16.MT88.4 R20, [R24+0x1f000] ;  /* 0x01f000001814783b */ /* 0x008e680000004200 */
[----:B0-----:R-:W2:Y:S01]  /*33b10*/  LDL.LU R12, [R1+0xb0] ;  /* 0x0000b000010c7983 */ /* 0x001ea20000300800 */
[----:B------:R-:W2:Y:S02]  /*33b20*/  LDL.LU R13, [R1+0xb4] ;  /* 0x0000b400010d7983 */ /* 0x000ea40000300800 */
[----:B------:R-:W2:Y:S02]  /*33b30*/  LDL.LU R14, [R1+0xb8] ;  /* 0x0000b800010e7983 */ /* 0x000ea40000300800 */
[----:B------:R-:W2:Y:S01]  /*33b40*/  LDL.LU R15, [R1+0xbc] ;  /* 0x0000bc00010f7983 */ /* 0x000ea20000300800 */
[----:B-1----:R-:W-:Y:S01]  /*33b50*/  STL.64 [R1+0x20], R20 ;  /* 0x0000201401007387 */ /* 0x002fe20000100a00 */
[----:B------:R-:W-:Y:S02]  /*33b60*/  STL.64 [R1+0x28], R22 ;  /* 0x0000281601007387 */ /* 0x000fe40000100a00 */
[----:B------:R-:W0:Y:S04]  /*33b70*/  LDSM.16.MT88.4 R20, [R24+0x1f080] ;  /* 0x01f080001814783b */ /* 0x000e280000004200 */
[----:B------:R-:W-:Y:S01]  /*33b80*/  FMUL R28, R28, c[0x0][0x188] ;  /* 0x000062001c1c7a20 */ /* 0x000fe20000400000 */
[----:B0-----:R-:W-:Y:S01]  /*33b90*/  MOV R0, R20 ;  /* 0x0000001400007202 */ /* 0x001fe20000000f00 */
[----:B------:R-:W-:Y:S01]  /*33ba0*/  IMAD.MOV.U32 R2, RZ, RZ, R21 ;  /* 0x000000ffff027224 */ /* 0x000fe200078e0015 */
[----:B------:R-:W3:Y:S01]  /*33bb0*/  LDL.LU R20, [R1+0xa0] ;  /* 0x0000a00001147983 */ /* 0x000ee20000300800 */
[----:B------:R-:W-:Y:S01]  /*33bc0*/  MOV R24, R22 ;  /* 0x0000001600187202 */ /* 0x000fe20000000f00 */
[----:B------:R-:W3:Y:S02]  /*33bd0*/  LDL.LU R21, [R1+0xa4] ;  /* 0x0000a40001157983 */ /* 0x000ee40000300800 */
[----:B------:R-:W3:Y:S01]  /*33be0*/  LDL.LU R22, [R1+0xa8] ;  /* 0x0000a80001167983 */ /* 0x000ee20000300800 */
[----:B------:R-:W-:Y:S01]  /*33bf0*/  MOV R25, R23 ;  /* 0x0000001700197202 */ /* 0x000fe20000000f00 */
[----:B------:R-:W-:-:S02]  /*33c00*/  MOV R23, R29 ;  /* 0x0000001d00177202 */ /* 0x000fc40000000f00 */
[----:B------:R-:W-:Y:S01]  /*33c10*/  FMUL R3, R3, c[0x0][0x188] ;  /* 0x0000620003037a20 */ /* 0x000fe20000400000 */
[----:B------:R-:W-:Y:S01]  /*33c20*/  BAR.SYNC.DEFER_BLOCKING 0x0 ;  /* 0x0000000000007b1d */ /* 0x000fe20000010000 */
[----:B--2---:R-:W-:Y:S11]  /*33c30*/  HMMA.16816.F32 R8, R8, R26, R12 ;  /* 0x0000001a0808723c */ /* 0x004ff6000000180c */
[----:B------:R-:W-:Y:S11]  /*33c40*/  @!UPT UIADD3 URZ, URZ, URZ, URZ ;  /* 0x0000003f3f3ff290 */ /* 0x000ff6000fffe03f */
[----:B------:R-:W-:Y:S01]  /*33c50*/  @!UPT UIADD3 URZ, URZ, URZ, URZ ;  /* 0x0000003f3f3ff290 */ /* 0x000fe2000fffe03f */
[----:B------:R0:W-:Y:S01]  /*33c60*/  STL.64 [R1], R8 ;  /* 0x0000000801007387 */ /* 0x0001e20000100a00 */
[----:B------:R1:W-:Y:S02]  /*33c70*/  STL.64 [R1+0x8], R10 ;  /* 0x0000080a01007387 */ /* 0x0003e40000100a00 */
[----:B------:R-:W2:Y:S02]  /*33c80*/  LDL.LU R12, [R1+0x90] ;  /* 0x00009000010c7983 */ /* 0x000ea40000300800 */
[----:B------:R-:W2:Y:S01]  /*33c90*/  LDL.LU R13, [R1+0x94] ;  /* 0x00009400010d7983 */ /* 0x000ea20000300800 */
[----:B------:R-:W2:Y:S01]  /*33ca0*/  LDL.LU R14, [R1+0x98] ;  /* 0x00009800010e7983 */ /* 0x000ea20000300800 */
[----:B------:R-:W-:Y:S02]  /*33cb0*/  IMAD.MOV.U32 R5, RZ, RZ, R8 ;  /* 0x000000ffff057224 */ /* 0x000fe400078e0008 */
[----:B------:R-:W2:Y:S01]  /*33cc0*/  LDL.LU R15, [R1+0x9c] ;  /* 0x00009c00010f7983 */ /* 0x000ea20000300800 */
[----:B------:R-:W-:-:S02]  /*33cd0*/  MOV R29, R9 ;  /* 0x00000009001d7202 */ /* 0x000fc40000000f00 */
[----:B------:R-:W-:Y:S02]  /*33ce0*/  MOV R7, R10 ;  /* 0x0000000a00077202 */ /* 0x000fe40000000f00 */
[----:B------:R-:W-:Y:S01]  /*33cf0*/  MOV R6, R11 ;  /* 0x0000000b00067202 */ /* 0x000fe20000000f00 */
[----:B0-----:R-:W4:Y:S01]  /*33d00*/  LDL.LU R8, [R1+0x20] ;  /* 0x0000200001087983 */ /* 0x001f220000300800 */
[----:B------:R-:W4:Y:S02]  /*33d10*/  LDL.LU R9, [R1+0x24] ;  /* 0x0000240001097983 */ /* 0x000f240000300800 */
[----:B-1----:R-:W5:Y:S02]  /*33d20*/  LDL.LU R10, [R1+0x28] ;  /* 0x00002800010a7983 */ /* 0x002f640000300800 */
[----:B------:R-:W5:Y:S01]  /*33d30*/  LDL.LU R11, [R1+0x2c] ;  /* 0x00002c00010b7983 */ /* 0x000f620000300800 */
[----:B---3--:R-:W-:Y:S01]  /*33d40*/  HMMA.16816.F32 R16, R16, R26, R20 ;  /* 0x0000001a1010723c */ /* 0x008fe20000001814 */
[----:B-----5:R-:W-:Y:S01]  /*33d50*/  STL.64 [R1+0x1f78], R10 ;  /* 0x001f780a01007387 */ /* 0x020fe20000100a00 */
[----:B----4-:R0:W-:Y:S03]  /*33d60*/  STL.64 [R1+0x1f70], R8 ;  /* 0x001f700801007387 */ /* 0x0101e60000100a00 */
[----:B0-----:R-:W3:Y:S01]  /*33d70*/  LDL.LU R8, [R1+0x80] ;  /* 0x0000800001087983 */ /* 0x001ee20000300800 */
[----:B------:R-:W3:Y:S02]  /*33d80*/  LDL.LU R9, [R1+0x84] ;  /* 0x0000840001097983 */ /* 0x000ee40000300800 */
[----:B------:R-:W3:Y:S02]  /*33d90*/  LDL.LU R10, [R1+0x88] ;  /* 0x00008800010a7983 */ /* 0x000ee40000300800 */
[----:B------:R-:W3:Y:S01]  /*33da0*/  LDL.LU R11, [R1+0x8c] ;  /* 0x00008c00010b7983 */ /* 0x000ee20000300800 */
[----:B------:R0:W-:Y:S01]  /*33db0*/  STL.64 [R1+0x1f50], R6 ;  /* 0x001f500601007387 */ /* 0x0001e20000100a00 */
[----:B------:R1:W-:Y:S01]  /*33dc0*/  STL.64 [R1+0x1f48], R4 ;  /* 0x001f480401007387 */ /* 0x0003e20000100a00 */
[----:B0-----:R-:W-:Y:S01]  /*33dd0*/  MOV R6, R24 ;  /* 0x0000001800067202 */ /* 0x001fe20000000f00 */
[----:B-1----:R-:W-:Y:S01]  /*33de0*/  IMAD.MOV.U32 R4, RZ, RZ, R0 ;  /* 0x000000ffff047224 */ /* 0x002fe200078e0000 */
[----:B------:R-:W-:Y:S01]  /*33df0*/  MOV R7, R25 ;  /* 0x0000001900077202 */ /* 0x000fe20000000f00 */
[----:B------:R-:W4:Y:S01]  /*33e00*/  LDL.LU R0, [R1+0x1fac] ;  /* 0x001fac0001007983 */ /* 0x000f220000300800 */
[----:B------:R-:W-:-:S02]  /*33e10*/  MOV R5, R2 ;  /* 0x0000000200057202 */ /* 0x000fc40000000f00 */
[----:B------:R-:W5:Y:S02]  /*33e20*/  LDL.LU R2, [R1+0x1fa8] ;  /* 0x001fa80001027983 */ /* 0x000f640000300800 */
[----:B------:R-:W2:Y:S01]  /*33e30*/  LDL.LU R24, [R1+0x1fa4] ;  /* 0x001fa40001187983 */ /* 0x000ea20000300800 */
[----:B------:R-:W2:Y:S01]  /*33e40*/  LDL.LU R25, [R1+0x1fa0] ;  /* 0x001fa00001197983 */ /* 0x000ea20000300800 */
[----:B------:R-:W-:Y:S02]  /*33e50*/  STL.64 [R1+0x1f68], R6 ;  /* 0x001f680601007387 */ /* 0x000fe40000100a00 */
[----:B------:R0:W-:Y:S02]  /*33e60*/  STL.64 [R1+0x1f60], R4 ;  /* 0x001f600401007387 */ /* 0x0001e40000100a00 */
[----:B0-----:R-:W2:Y:S01]  /*33e70*/  LDL.LU R4, [R1+0x70] ;  /* 0x0000700001047983 */ /* 0x001ea20000300800 */
[----:B------:R-:W2:Y:S02]  /*33e80*/  LDL.LU R5, [R1+0x74] ;  /* 0x0000740001057983 */ /* 0x000ea40000300800 */
[----:B------:R-:W2:Y:S02]  /*33e90*/  LDL.LU R6, [R1+0x78] ;  /* 0x0000780001067983 */ /* 0x000ea40000300800 */
[----:B------:R-:W2:Y:S01]  /*33ea0*/  LDL.LU R7, [R1+0x7c] ;  /* 0x00007c0001077983 */ /* 0x000ea20000300800 */
[----:B------:R-:W2:Y:S01]  /*33eb0*/  LDL.LU.64 R22, [R1+0x1f98] ;  /* 0x001f980001167983 */ /* 0x000ea20000300a00 */
[----:B------:R-:W2:Y:S02]  /*33ec0*/  LDL.LU.64 R20, [R1+0x1f90] ;  /* 0x001f900001147983 */ /* 0x000ea40000300a00 */
[----:B------:R-:W-:Y:S02]  /*33ed0*/  STL [R1+0x1f38], R18 ;  /* 0x001f381201007387 */ /* 0x000fe40000100800 */
[----:B------:R-:W-:Y:S01]  /*33ee0*/  STL [R1+0x1f34], R19 ;  /* 0x001f341301007387 */ /* 0x000fe20000100800 */
[----:B------:R0:W-:Y:S04]  /*33ef0*/  STL.64 [R1+0x1f58], R16 ;  /* 0x001f581001007387 */ /* 0x0001e80000100a00 */
[----:B0-----:R-:W3:Y:S01]  /*33f00*/  LDL.LU R16, [R1+0x60] ;  /* 0x0000600001107983 */ /* 0x001ee20000300800 */
[----:B------:R-:W3:Y:S01]  /*33f10*/  LDL.LU R17, [R1+0x64] ;  /* 0x0000640001117983 */ /* 0x000ee20000300800 */
[-C--:B--2---:R-:W-:Y:S02]  /*33f20*/  HMMA.16816.F32 R20, R20, R26.reuse, R12 ;  /* 0x0000001a1414723c */ /* 0x084fe4000000180c */
[----:B------:R-:W3:Y:S01]  /*33f30*/  LDL.LU.64 R14, [R1+0x1f88] ;  /* 0x001f8800010e7983 */ /* 0x000ee20000300a00 */
[----:B------:R-:W3:Y:S05]  /*33f40*/  LDL.LU.64 R12, [R1+0x1f80] ;  /* 0x001f8000010c7983 */ /* 0x000eea0000300a00 */
[----:B---3--:R-:W-:Y:S01]  /*33f50*/  HMMA.16816.F32 R12, R12, R26, R8 ;  /* 0x0000001a0c0c723c */ /* 0x008fe20000001808 */
[----:B------:R-:W2:Y:S01]  /*33f60*/  LDL.LU.64 R10, [R1+0x1f78] ;  /* 0x001f7800010a7983 */ /* 0x000ea20000300a00 */
[----:B------:R-:W2:Y:S02]  /*33f70*/  LDL.LU.64 R8, [R1+0x1f70] ;  /* 0x001f700001087983 */ /* 0x000ea40000300a00 */
[----:B------:R-:W-:Y:S01]  /*33f80*/  IMAD.MOV.U32 R18, RZ, RZ, R25 ;  /* 0x000000ffff127224 */ /* 0x000fe200078e0019 */
[----:B------:R-:W-:-:S03]  /*33f90*/  MOV R19, R24 ;  /* 0x0000001800137202 */ /* 0x000fc60000000f00 */
[-C--:B--2---:R-:W-:Y:S01]  /*33fa0*/  HMMA.16816.F32 R8, R8, R26.reuse, R4 ;  /* 0x0000001a0808723c */ /* 0x084fe20000001804 */
[----:B------:R-:W2:Y:S01]  /*33fb0*/  LDL.LU.64 R6, [R1+0x1f68] ;  /* 0x001f680001067983 */ /* 0x000ea20000300a00 */
[----:B------:R-:W2:Y:S06]  /*33fc0*/  LDL.LU.64 R4, [R1+0x1f60] ;  /* 0x001f600001047983 */ /* 0x000eac0000300a00 */
[----:B--2---:R-:W-:Y:S01]  /*33fd0*/  HMMA.16816.F32 R24, R4, R26, R16 ;  /* 0x0000001a0418723c */ /* 0x004fe20000001810 */
[----:B------:R-:W2:Y:S01]  /*33fe0*/  LDL.LU.64 R16, [R1+0x1f58] ;  /* 0x001f580001107983 */ /* 0x000ea20000300a00 */
[----:B------:R-:W3:Y:S02]  /*33ff0*/  LDL.LU.64 R6, [R1+0x1f50] ;  /* 0x001f500001067983 */ /* 0x000ee40000300a00 */
[----:B------:R-:W2:Y:S02]  /*34000*/  LDL.LU.64 R4, [R1+0x1f48] ;  /* 0x001f480001047983 */ /* 0x000ea40000300a00 */
[----:B-----5:R-:W-:-:S02]  /*34010*/  FMUL R2, R2, c[0x0][0x188] ;  /* 0x0000620002027a20 */ /* 0x020fc40000400000 */
[----:B----4-:R-:W-:Y:S02]  /*34020*/  FMUL R0, R0, c[0x0][0x188] ;  /* 0x0000620000007a20 */ /* 0x010fe40000400000 */
[----:B------:R-:W-:-:S03]  /*34030*/  FMUL R29, R29, c[0x0][0x188] ;  /* 0x000062001d1d7a20 */ /* 0x000fc60000400000 */
[----:B------:R-:W-:Y:S01]  /*34040*/  FMNMX R0, R2, R0, !PT ;  /* 0x0000000002007209 */ /* 0x000fe20007800000 */
[----:B--2---:R-:W-:Y:S02]  /*34050*/  FMUL R19, R5, c[0x0][0x188] ;  /* 0x0000620005137a20 */ /* 0x004fe40000400000 */
[----:B------:R-:W2:Y:S01]  /*34060*/  LDL.LU R5, [R1+0x1f44] ;  /* 0x001f440001057983 */ /* 0x000ea20000300800 */
[----:B---3--:R-:W-:Y:S02]  /*34070*/  FMUL R7, R7, c[0x0][0x188] ;  /* 0x0000620007077a20 */ /* 0x008fe40000400000 */
[----:B------:R-:W-:Y:S02]  /*34080*/  FMUL R18, R6, c[0x0][0x188] ;  /* 0x0000620006127a20 */ /* 0x000fe40000400000 */
[----:B------:R-:W3:Y:S01]  /*34090*/  LDL.LU R6, [R1+0x1f40] ;  /* 0x001f400001067983 */ /* 0x000ee20000300800 */
[----:B------:R-:W-:Y:S02]  /*340a0*/  STL [R1+0x1ee8], R20 ;  /* 0x001ee81401007387 */ /* 0x000fe40000100800 */
[----:B------:R0:W-:Y:S01]  /*340b0*/  STL [R1+0x1eec], R21 ;  /* 0x001eec1501007387 */ /* 0x0001e20000100800 */
[----:B------:R-:W-:Y:S01]  /*340c0*/  FMNMX R2, R28, R3, !PT ;  /* 0x000000031c027209 */ /* 0x000fe20007800000 */
[----:B------:R-:W-:Y:S01]  /*340d0*/  STL [R1+0x1ef0], R22 ;  /* 0x001ef01601007387 */ /* 0x000fe20000100800 */
[----:B------:R-:W-:-:S02]  /*340e0*/  FMNMX R3, R19, R29, !PT ;  /* 0x0000001d13037209 */ /* 0x000fc40007800000 */
[----:B------:R-:W-:Y:S01]  /*340f0*/  FMNMX R28, R7, R18, !PT ;  /* 0x00000012071c7209 */ /* 0x000fe20007800000 */
[----:B------:R-:W-:Y:S02]  /*34100*/  STL [R1+0x1ef4], R23 ;  /* 0x001ef41701007387 */ /* 0x000fe40000100800 */
[----:B------:R-:W-:Y:S02]  /*34110*/  FMUL R7, R20, c[0x0][0x188] ;  /* 0x0000620014077a20 */ /* 0x000fe40000400000 */
[----:B------:R-:W-:Y:S01]  /*34120*/  FMUL R29, R21, c[0x0][0x188] ;  /* 0x00006200151d7a20 */ /* 0x000fe20000400000 */
[----:B------:R1:W-:Y:S01]  /*34130*/  STL [R1+0x1ef8], R8 ;  /* 0x001ef80801007387 */ /* 0x0003e20000100800 */
[----:B------:R-:W-:Y:S02]  /*34140*/  FMUL R18, R23, c[0x0][0x188] ;  /* 0x0000620017127a20 */ /* 0x000fe40000400000 */
[----:B0-----:R-:W-:Y:S02]  /*34150*/  FMUL R21, R22, c[0x0][0x188] ;  /* 0x0000620016157a20 */ /* 0x001fe40000400000 */
[----:B------:R0:W-:Y:S02]  /*34160*/  STL [R1+0x1efc], R9 ;  /* 0x001efc0901007387 */ /* 0x0001e40000100800 */
[----:B------:R-:W-:-:S02]  /*34170*/  FMUL R20, R8, c[0x0][0x188] ;  /* 0x0000620008147a20 */ /* 0x000fc40000400000 */
[----:B------:R-:W-:Y:S01]  /*34180*/  FMUL R19, R9, c[0x0][0x188] ;  /* 0x0000620009137a20 */ /* 0x000fe20000400000 */
[----:B------:R-:W-:Y:S01]  /*34190*/  STL [R1+0x1ee4], R10 ;  /* 0x001ee40a01007387 */ /* 0x000fe20000100800 */
[----:B------:R-:W-:Y:S02]  /*341a0*/  STL [R1+0x1f00], R11 ;  /* 0x001f000b01007387 */ /* 0x000fe40000100800 */
[----:B------:R-:W-:Y:S01]  /*341b0*/  STL [R1+0x1f04], R4 ;  /* 0x001f040401007387 */ /* 0x000fe20000100800 */
[----:B------:R-:W-:Y:S02]  /*341c0*/  FMNMX R29, R7, R29, !PT ;  /* 0x0000001d071d7209 */ /* 0x000fe40007800000 */
[----:B------:R-:W-:Y:S02]  /*341d0*/  FMNMX R21, R21, R18, !PT ;  /* 0x0000001215157209 */ /* 0x000fe40007800000 */
[----:B------:R-:W-:Y:S01]  /*341e0*/  FMNMX R20, R20, R19, !PT ;  /* 0x0000001314147209 */ /* 0x000fe20007800000 */
[----:B--2---:R2:W-:Y:S01]  /*341f0*/  STL [R1+0x1f08], R5 ;  /* 0x001f080501007387 */ /* 0x0045e20000100800 */
[----:B------:R-:W4:Y:S02]  /*34200*/  LDL.LU R7, [R1+0x1f3c] ;  /* 0x001f3c0001077983 */ /* 0x000f240000300800 */
[----:B------:R-:W5:Y:S02]  /*34210*/  LDL.LU R18, [R1+0x1f38] ;  /* 0x001f380001127983 */ /* 0x000f640000300800 */
[----:B------:R-:W5:Y:S02]  /*34220*/  LDL.LU R19, [R1+0x1f34] ;  /* 0x001f340001137983 */ /* 0x000f640000300800 */
[----:B-1----:R-:W-:-:S02]  /*34230*/  FMUL R8, R10, c[0x0][0x188] ;  /* 0x000062000a087a20 */ /* 0x002fc40000400000 */
[----:B0-----:R-:W-:Y:S02]  /*34240*/  FMUL R9, R11, c[0x0][0x188] ;  /* 0x000062000b097a20 */ /* 0x001fe40000400000 */
[----:B------:R-:W-:Y:S02]  /*34250*/  FMUL R22, R4, c[0x0][0x188] ;  /* 0x0000620004167a20 */ /* 0x000fe40000400000 */
[----:B------:R-:W-:Y:S01]  /*34260*/  FMUL R23, R5, c[0x0][0x188] ;  /* 0x0000620005177a20 */ /* 0x000fe20000400000 */
[----:B--2---:R-:W-:-:S04]  /*34270*/  FMNMX R5, R8, R9, !PT ;  /* 0x0000000908057209 */ /* 0x004fc80007800000 */
[----:B------:R-:W-:Y:S01]  /*34280*/  FMNMX R4, R22, R23, !PT ;  /* 0x0000001716047209 */ /* 0x000fe20007800000 */
[----:B------:R-:W-:Y:S01]  /*34290*/  STL [R1+0x28], R5 ;  /* 0x0000280501007387 */ /* 0x000fe20000100800 */
[----:B---3--:R0:W-:Y:S03]  /*342a0*/  STL [R1+0x1f0c], R6 ;  /* 0x001f0c0601007387 */ /* 0x0081e60000100800 */
[----:B------:R5:W-:Y:S02]  /*342b0*/  STL [R1+0x4c], R4 ;  /* 0x00004c0401007387 */ /* 0x000be40000100800 */
[----:B------:R-:W-:Y:S02]  /*342c0*/  FMUL R10, R6, c[0x0][0x188] ;  /* 0x00006200060a7a20 */ /* 0x000fe40000400000 */
[----:B------:R-:W-:Y:S02]  /*342d0*/  FMUL R8, R16, c[0x0][0x188] ;  /* 0x0000620010087a20 */ /* 0x000fe40000400000 */
[----:B------:R-:W-:-:S02]  /*342e0*/  FMUL R9, R17, c[0x0][0x188] ;  /* 0x0000620011097a20 */ /* 0x000fc40000400000 */
[----:B0-----:R-:W-:-:S03]  /*342f0*/  FMUL R6, R12, c[0x0][0x188] ;  /* 0x000062000c067a20 */ /* 0x001fc60000400000 */
[----:B------:R-:W-:Y:S01]  /*34300*/  FMNMX R22, R8, R9, !PT ;  /* 0x0000000908167209 */ /* 0x000fe20007800000 */
[----:B------:R-:W-:Y:S02]  /*34310*/  FMUL R9, R25, c[0x0][0x188] ;  /* 0x0000620019097a20 */ /* 0x000fe40000400000 */
[----:B------:R-:W-:-:S05]  /*34320*/  FMUL R8, R24, c[0x0][0x188] ;  /* 0x0000620018087a20 */ /* 0x000fca0000400000 */
[----:B------:R-:W-:Y:S02]  /*34330*/  FMNMX R8, R8, R9, !PT ;  /* 0x0000000908087209 */ /* 0x000fe40007800000 */
[----:B------:R-:W-:Y:S04]  /*34340*/  SHFL.BFLY PT, R9, R21, 0x2, 0x1f ;  /* 0x0c401f0015097f89 */ /* 0x000fe800000e0000 */
[----:B----4-:R0:W-:Y:S01]  /*34350*/  STL [R1+0x1f10], R7 ;  /* 0x001f100701007387 */ /* 0x0101e20000100800 */
[----:B------:R1:W-:Y:S02]  /*34360*/  STL [R1+0x1f14], R16 ;  /* 0x001f141001007387 */ /* 0x0003e40000100800 */
[----:B-----5:R-:W-:Y:S02]  /*34370*/  FMUL R4, R18, c[0x0][0x188] ;  /* 0x0000620012047a20 */ /* 0x020fe40000400000 */
[----:B------:R-:W-:Y:S01]  /*34380*/  FMUL R5, R19, c[0x0][0x188] ;  /* 0x0000620013057a20 */ /* 0x000fe20000400000 */
[----:B------:R-:W-:Y:S01]  /*34390*/  STL [R1+0x1f18], R17 ;  /* 0x001f181101007387 */ /* 0x000fe20000100800 */
[----:B------:R-:W-:-:S02]  /*343a0*/  FMUL R11, R7, c[0x0][0x188] ;  /* 0x00006200070b7a20 */ /* 0x000fc40000400000 */
[----:B------:R-:W-:Y:S02]  /*343b0*/  STL [R1+0x1f1c], R18 ;  /* 0x001f1c1201007387 */ /* 0x000fe40000100800 */
[----:B------:R-:W-:Y:S01]  /*343c0*/  STL [R1+0x1f20], R19 ;  /* 0x001f201301007387 */ /* 0x000fe20000100800 */
[----:B------:R-:W-:Y:S01]  /*343d0*/  STL [R1+0x1edc], R12 ;  /* 0x001edc0c01007387 */ /* 0x000fe20000100800 */
[----:B0-----:R-:W-:Y:S01]  /*343e0*/  FMUL R7, R13, c[0x0][0x188] ;  /* 0x000062000d077a20 */ /* 0x001fe20000400000 */
[----:B-1----:R-:W-:Y:S02]  /*343f0*/  FMNMX R16, R4, R5, !PT ;  /* 0x0000000504107209 */ /* 0x002fe40007800000 */
[----:B------:R-:W-:Y:S01]  /*34400*/  STL [R1+0x1ed4], R13 ;  /* 0x001ed40d01007387 */ /* 0x000fe20000100800 */
[----:B------:R-:W-:Y:S02]  /*34410*/  FMUL R4, R14, c[0x0][0x188] ;  /* 0x000062000e047a20 */ /* 0x000fe40000400000 */
[----:B------:R0:W-:Y:S01]  /*34420*/  STL [R1+0x1ecc], R14 ;  /* 0x001ecc0e01007387 */ /* 0x0001e20000100800 */
[----:B------:R-:W-:Y:S01]  /*34430*/  FMNMX R23, R10, R11, !PT ;  /* 0x0000000b0a177209 */ /* 0x000fe20007800000 */
[----:B------:R-:W-:Y:S01]  /*34440*/  FMUL R5, R15, c[0x0][0x188] ;  /* 0x000062000f057a20 */ /* 0x000fe20000400000 */
[----:B------:R-:W-:Y:S01]  /*34450*/  FMNMX R10, R6, R7, !PT ;  /* 0x00000007060a7209 */ /* 0x000fe20007800000 */
[----:B------:R-:W1:Y:S04]  /*34460*/  SHFL.BFLY PT, R19, R2, 0x2, 0x1f ;  /* 0x0c401f0002137f89 */ /* 0x000e6800000e0000 */
[----:B------:R-:W2:Y:S04]  /*34470*/  SHFL.BFLY PT, R18, R3, 0x2, 0x1f ;  /* 0x0c401f0003127f89 */ /* 0x000ea800000e0000 */
[----:B0-----:R-:W3:Y:S01]  /*34480*/  LDL.LU R14, [R1+0x4c] ;  /* 0x00004c00010e7983 */ /* 0x001ee20000300800 */
[----:B------:R0:W-:Y:S03]  /*34490*/  STL [R1+0x1ed0], R15 ;  /* 0x001ed00f01007387 */ /* 0x0001e60000100800 */
[----:B------:R-:W-:Y:S04]  /*344a0*/  SHFL.BFLY PT, R11, R10, 0x2, 0x1f ;  /* 0x0c401f000a0b7f89 */ /* 0x000fe800000e0000 */
[----:B0-----:R-:W4:Y:S01]  /*344b0*/  LDL.LU R15, [R1+0x28] ;  /* 0x00002800010f7983 */ /* 0x001f220000300800 */
[----:B------:R-:W-:Y:S02]  /*344c0*/  STL [R1+0x1ed8], R24 ;  /* 0x001ed81801007387 */ /* 0x000fe40000100800 */
[----:B------:R-:W-:Y:S02]  /*344d0*/  STL [R1+0x1ec8], R25 ;  /* 0x001ec81901007387 */ /* 0x000fe40000100800 */
[----:B------:R-:W0:Y:S01]  /*344e0*/  SHFL.BFLY PT, R25, R28, 0x2, 0x1f ;  /* 0x0c401f001c197f89 */ /* 0x000e2200000e0000 */
[----:B------:R-:W-:-:S03]  /*344f0*/  FMNMX R4, R4, R5, !PT ;  /* 0x0000000504047209 */ /* 0x000fc60007800000 */
[----:B------:R-:W5:Y:S04]  /*34500*/  SHFL.BFLY PT, R24, R29, 0x2, 0x1f ;  /* 0x0c401f001d187f89 */ /* 0x000f6800000e0000 */
[----:B------:R-:W5:Y:S01]  /*34510*/  SHFL.BFLY PT, R5, R0, 0x2, 0x1f ;  /* 0x0c401f0000057f89 */ /* 0x000f6200000e0000 */
[----:B-1----:R-:W-:-:S03]  /*34520*/  FMNMX R19, R2, R19, !PT ;  /* 0x0000001302137209 */ /* 0x002fc60007800000 */
[----:B------:R-:W1:Y:S01]  /*34530*/  SHFL.BFLY PT, R17, R16, 0x2, 0x1f ;  /* 0x0c401f0010117f89 */ /* 0x000e6200000e0000 */
[----:B--2---:R-:W-:Y:S02]  /*34540*/  FMNMX R18, R3, R18, !PT ;  /* 0x0000001203127209 */ /* 0x004fe40007800000 */
[----:B------:R-:W2:Y:S01]  /*34550*/  SHFL.BFLY PT, R3, R21, 0x2, 0x1f ;  /* 0x0c401f0015037f89 */ /* 0x000ea200000e0000 */
[----:B------:R-:W2:Y:S01]  /*34560*/  SHFL.BFLY PT, R9, R4, 0x2, 0x1f ;  /* 0x0c401f0004097f89 */ /* 0x000ea200000e0000 */
[----:B0-----:R-:W-:Y:S01]  /*34570*/  FMNMX R25, R28, R25, !PT ;  /* 0x000000191c197209 */ /* 0x001fe20007800000 */
[----:B------:R-:W-:Y:S02]  /*34580*/  FMNMX R28, R10, R11, !PT ;  /* 0x0000000b0a1c7209 */ /* 0x000fe40007800000 */
[----:B------:R-:W0:Y:S01]  /*34590*/  SHFL.BFLY PT, R10, R19, 0x1, 0x1f ;  /* 0x0c201f00130a7f89 */ /* 0x000e2200000e0000 */
[----:B-----5:R-:W-:Y:S02]  /*345a0*/  FMNMX R24, R29, R24, !PT ;  /* 0x000000181d187209 */ /* 0x020fe40007800000 */
[----:B------:R-:W-:Y:S01]  /*345b0*/  FMNMX R5, R0, R5, !PT ;  /* 0x0000000500057209 */ /* 0x000fe20007800000 */
[----:B-1----:R-:W-:Y:S01]  /*345c0*/  FMNMX R29, R16, R17, !PT ;  /* 0x00000011101d7209 */ /* 0x002fe20007800000 */
[----:B--2---:R-:W-:Y:S01]  /*345d0*/  FMNMX R21, R21, R3, !PT ;  /* 0x0000000315157209 */ /* 0x004fe20007800000 */
[----:B------:R-:W1:Y:S01]  /*345e0*/  SHFL.BFLY PT, R17, R25, 0x1, 0x1f ;  /* 0x0c201f0019117f89 */ /* 0x000e6200000e0000 */
[----:B------:R-:W-:-:S03]  /*345f0*/  FMNMX R3, R4, R9, !PT ;  /* 0x0000000904037209 */ /* 0x000fc60007800000 */
[----:B------:R-:W2:Y:S01]  /*34600*/  SHFL.BFLY PT, R16, R24, 0x1, 0x1f ;  /* 0x0c201f0018107f89 */ /* 0x000ea200000e0000 */
[----:B------:R-:W5:Y:S03]  /*34610*/  SHFL.BFLY PT, R4, R5, 0x1, 0x1f ;  /* 0x0c201f0005047f89 */ /* 0x000f6600000e0000 */
[----:B0-----:R-:W0:Y:S04]  /*34620*/  S2R R10, SR_TID.X ;  /* 0x00000000000a7919 */ /* 0x001e280000002100 */
[----:B------:R-:W-:Y:S01]  /*34630*/  STL [R1+0x1ec4], R26 ;  /* 0x001ec41a01007387 */ /* 0x000fe20000100800 */
[----:B------:R-:W-:Y:S03]  /*34640*/  STL [R1+0x1ee0], R27 ;  /* 0x001ee01b01007387 */ /* 0x000fe60000100800 */
[----:B-1----:R-:W-:Y:S01]  /*34650*/  STL [R1+0x1f28], R17 ;  /* 0x001f281101007387 */ /* 0x002fe20000100800 */
[----:B------:R1:W-:Y:S02]  /*34660*/  STL [R1+0x1f24], R25 ;  /* 0x001f241901007387 */ /* 0x0003e40000100800 */
[----:B--2---:R5:W-:Y:S02]  /*34670*/  STL [R1+0x1f30], R16 ;  /* 0x001f301001007387 */ /* 0x004be40000100800 */
[----:B------:R-:W-:Y:S02]  /*34680*/  STL [R1+0x1f2c], R24 ;  /* 0x001f2c1801007387 */ /* 0x000fe40000100800 */
[----:B------:R-:W2:Y:S01]  /*34690*/  SHFL.BFLY PT, R24, R19, 0x1, 0x1f ;  /* 0x0c201f0013187f89 */ /* 0x000ea200000e0000 */
[----:B-1----:R-:W-:-:S02]  /*346a0*/  MOV R25, R5 ;  /* 0x0000000500197202 */ /* 0x002fc40000000f00 */
[----:B-----5:R-:W-:Y:S01]  /*346b0*/  MOV R16, R4 ;  /* 0x0000000400107202 */ /* 0x020fe20000000f00 */
[----:B0-----:R-:W-:-:S03]  /*346c0*/  IMAD.SHL.U32 R17, R10, 0x2, RZ ;  /* 0x000000020a117824 */ /* 0x001fc600078e00ff */
[----:B------:R-:W-:Y:S02]  /*346d0*/  FMNMX R25, R25, R16, !PT ;  /* 0x0000001019197209 */ /* 0x000fe40007800000 */
[----:B------:R-:W-:Y:S02]  /*346e0*/  LOP3.LUT R16, R17, 0x38, RZ, 0xc0, !PT ;  /* 0x0000003811107812 */ /* 0x000fe400078ec0ff */
[----:B------:R-:W0:Y:S01]  /*346f0*/  SHFL.BFLY PT, R17, R18, 0x1, 0x1f ;  /* 0x0c201f0012117f89 */ /* 0x000e2200000e0000 */
[----:B------:R-:W-:-:S04]  /*34700*/  SHF.R.U32.HI R10, RZ, 0x3, R10 ;  /* 0x00000003ff0a7819 */ /* 0x000fc8000001160a */
[----:B------:R-:W-:Y:S01]  /*34710*/  LOP3.LUT R10, R10, 0x4, RZ, 0xc0, !PT ;  /* 0x000000040a0a7812 */ /* 0x000fe200078ec0ff */
[----:B------:R0:W-:Y:S03]  /*34720*/  SHFL.BFLY PT, R9, R18, 0x1, 0x1f ;  /* 0x0c201f0012097f89 */ /* 0x0001e600000e0000 */
[----:B------:R-:W-:Y:S02]  /*34730*/  IADD3 R10, R16, R10, RZ ;  /* 0x0000000a100a7210 */ /* 0x000fe40007ffe0ff */
[----:B--2---:R-:W-:Y:S01]  /*34740*/  FMNMX R19, R19, R24, !PT ;  /* 0x0000001813137209 */ /* 0x004fe20007800000 */
[----:B------:R-:W2:Y:S01]  /*34750*/  LDL.LU R16, [R1+0x1f30] ;  /* 0x001f300001107983 */ /* 0x000ea20000300800 */
[----:B------:R-:W2:Y:S03]  /*34760*/  LDL.LU R24, [R1+0x1f2c] ;  /* 0x001f2c0001187983 */ /* 0x000ea60000300800 */
[----:B------:R1:W-:Y:S01]  /*34770*/  @P0 STS [R10+0x20000], R25 ;  /* 0x020000190a000388 */ /* 0x0003e20000000800 */
[----:B0-----:R-:W-:-:S03]  /*34780*/  FMNMX R18, R18, R17, !PT ;  /* 0x0000001112127209 */ /* 0x001fc60007800000 */
[----:B------:R-:W5:Y:S01]  /*34790*/  LDL.LU R17, [R1+0x1f28] ;  /* 0x001f280001117983 */ /* 0x000f620000300800 */
[----:B-1----:R-:W5:Y:S02]  /*347a0*/  LDL.LU R25, [R1+0x1f24] ;  /* 0x001f240001197983 */ /* 0x002f640000300800 */
[----:B------:R-:W-:Y:S02]  /*347b0*/  FMUL R6, R26, c[0x0][0x188] ;  /* 0x000062001a067a20 */ /* 0x000fe40000400000 */
[----:B------:R-:W-:Y:S01]  /*347c0*/  FMUL R7, R27, c[0x0][0x188] ;  /* 0x000062001b077a20 */ /* 0x000fe20000400000 */
[----:B------:R-:W0:Y:S04]  /*347d0*/  SHFL.BFLY PT, R2, R20, 0x2, 0x1f ;  /* 0x0c401f0014027f89 */ /* 0x000e2800000e0000 */
[----:B------:R-:W-:Y:S01]  /*347e0*/  FMNMX R6, R6, R7, !PT ;  /* 0x0000000706067209 */ /* 0x000fe20007800000 */
[----:B------:R-:W1:Y:S04]  /*347f0*/  SHFL.BFLY PT, R0, R8, 0x2, 0x1f ;  /* 0x0c401f0008007f89 */ /* 0x000e6800000e0000 */
[----:B------:R0:W-:Y:S04]  /*34800*/  SHFL.BFLY PT, R7, R20, 0x2, 0x1f ;  /* 0x0c401f0014077f89 */ /* 0x0001e800000e0000 */
[----:B------:R-:W1:Y:S01]  /*34810*/  SHFL.BFLY PT, R13, R23, 0x2, 0x1f ;  /* 0x0c401f00170d7f89 */ /* 0x000e6200000e0000 */
[----:B------:R-:W1:Y:S03]  /*34820*/  SHFL.BFLY PT, R7, R6, 0x2, 0x1f ;  /* 0x0c401f0006077f89 */ /* 0x000e6600000e0000 */
[----:B------:R-:W1:Y:S01]  /*34830*/  SHFL.BFLY PT, R12, R22, 0x2, 0x1f ;  /* 0x0c401f00160c7f89 */ /* 0x000e6200000e0000 */
[----:B0-----:R-:W-:-:S02]  /*34840*/  FMNMX R20, R20, R2, !PT ;  /* 0x0000000214147209 */ /* 0x001fc40007800000 */
[----:B-1----:R-:W-:Y:S02]  /*34850*/  FMNMX R2, R8, R0, !PT ;  /* 0x0000000008027209 */ /* 0x002fe40007800000 */
[----:B------:R-:W-:Y:S02]  /*34860*/  FMNMX R13, R23, R13, !PT ;  /* 0x0000000d170d7209 */ /* 0x000fe40007800000 */
[----:B------:R-:W-:Y:S02]  /*34870*/  FMNMX R0, R6, R7, !PT ;  /* 0x0000000706007209 */ /* 0x000fe40007800000 */
[----:B------:R-:W-:Y:S01]  /*34880*/  FMNMX R12, R22, R12, !PT ;  /* 0x0000000c160c7209 */ /* 0x000fe20007800000 */
[----:B------:R-:W0:Y:S04]  /*34890*/  SHFL.BFLY PT, R7, R21, 0x1, 0x1f ;  /* 0x0c201f0015077f89 */ /* 0x000e2800000e0000 */
[----:B------:R-:W1:Y:S04]  /*348a0*/  SHFL.BFLY PT, R6, R20, 0x1, 0x1f ;  /* 0x0c201f0014067f89 */ /* 0x000e6800000e0000 */
[----:B------:R-:W1:Y:S04]  /*348b0*/  SHFL.BFLY PT, R11, R13, 0x1, 0x1f ;  /* 0x0c201f000d0b7f89 */ /* 0x000e6800000e0000 */
[----:B------:R-:W1:Y:S04]  /*348c0*/  SHFL.BFLY PT, R9, R12, 0x1, 0x1f ;  /* 0x0c201f000c097f89 */ /* 0x000e6800000e0000 */
[----:B------:R-:W1:Y:S04]  /*348d0*/  SHFL.BFLY PT, R8, R29, 0x1, 0x1f ;  /* 0x0c201f001d087f89 */ /* 0x000e6800000e0000 */
[----:B------:R-:W1:Y:S04]  /*348e0*/  SHFL.BFLY PT, R23, R28, 0x1, 0x1f ;  /* 0x0c201f001c177f89 */ /* 0x000e6800000e0000 */
[----:B------:R-:W1:Y:S04]  /*348f0*/  SHFL.BFLY PT, R22, R3, 0x1, 0x1f ;  /* 0x0c201f0003167f89 */ /* 0x000e6800000e0000 */
[----:B------:R0:W-:Y:S01]  /*34900*/  @P0 STS [R10+0x20040], R19 ;  /* 0x020040130a000388 */ /* 0x0001e20000000800 */
[----:B------:R0:W-:Y:S03]  /*34910*/  @P0 STS [R10+0x20080], R18 ;  /* 0x020080120a000388 */ /* 0x0001e60000000800 */
[----:B0-----:R-:W5:Y:S01]  /*34920*/  LDL.LU R19, [R1+0x1f20] ;  /* 0x001f200001137983 */ /* 0x001f620000300800 */
[----:B------:R-:W5:Y:S01]  /*34930*/  LDL.LU R18, [R1+0x1f1c] ;  /* 0x001f1c0001127983 */ /* 0x000f620000300800 */
[----:B------:R-:W-:-:S02]  /*34940*/  FMNMX R21, R21, R7, !PT ;  /* 0x0000000715157209 */ /* 0x000fc40007800000 */
[----:B-1----:R-:W-:Y:S02]  /*34950*/  FMNMX R20, R20, R6, !PT ;  /* 0x0000000614147209 */ /* 0x002fe40007800000 */
[----:B------:R-:W-:Y:S02]  /*34960*/  FMNMX R13, R13, R11, !PT ;  /* 0x0000000b0d0d7209 */ /* 0x000fe40007800000 */
[----:B------:R-:W-:Y:S02]  /*34970*/  FMNMX R12, R12, R9, !PT ;  /* 0x000000090c0c7209 */ /* 0x000fe40007800000 */
[----:B------:R-:W-:Y:S02]  /*34980*/  FMNMX R29, R29, R8, !PT ;  /* 0x000000081d1d7209 */ /* 0x000fe40007800000 */
[----:B------:R-:W-:Y:S02]  /*34990*/  FMNMX R28, R28, R23, !PT ;  /* 0x000000171c1c7209 */ /* 0x000fe40007800000 */
[----:B------:R-:W-:Y:S01]  /*349a0*/  FMNMX R3, R3, R22, !PT ;  /* 0x0000001603037209 */ /* 0x000fe20007800000 */
[----:B---3--:R-:W0:Y:S04]  /*349b0*/  SHFL.BFLY PT, R26, R14, 0x2, 0x1f ;  /* 0x0c401f000e1a7f89 */ /* 0x008e2800000e0000 */
[----:B----4-:R-:W1:Y:S01]  /*349c0*/  SHFL.BFLY PT, R27, R15, 0x2, 0x1f ;  /* 0x0c401f000f1b7f89 */ /* 0x010e6200000e0000 */
[----:B0-----:R-:W-:-:S05]  /*349d0*/  FMNMX R14, R14, R26, !PT ;  /* 0x0000001a0e0e7209 */ /* 0x001fca0007800000 */
[----:B------:R-:W0:Y:S01]  /*349e0*/  SHFL.BFLY PT, R4, R14, 0x1, 0x1f ;  /* 0x0c201f000e047f89 */ /* 0x000e2200000e0000 */
[----:B-1----:R-:W-:-:S05]  /*349f0*/  FMNMX R15, R15, R27, !PT ;  /* 0x0000001b0f0f7209 */ /* 0x002fca0007800000 */
[----:B------:R-:W1:Y:S04]  /*34a00*/  SHFL.BFLY PT, R5, R15, 0x1, 0x1f ;  /* 0x0c201f000f057f89 */ /* 0x000e6800000e0000 */
[----:B------:R-:W3:Y:S04]  /*34a10*/  SHFL.BFLY PT, R27, R2, 0x1, 0x1f ;  /* 0x0c201f00021b7f89 */ /* 0x000ee800000e0000 */
[----:B------:R-:W4:Y:S01]  /*34a20*/  SHFL.BFLY PT, R26, R0, 0x1, 0x1f ;  /* 0x0c201f00001a7f89 */ /* 0x000f2200000e0000 */
[----:B0-----:R-:W-:Y:S02]  /*34a30*/  FMNMX R14, R14, R4, !PT ;  /* 0x000000040e0e7209 */ /* 0x001fe40007800000 */
[----:B-1----:R-:W-:-:S02]  /*34a40*/  FMNMX R15, R15, R5, !PT ;  /* 0x000000050f0f7209 */ /* 0x002fc40007800000 */
[----:B---3--:R-:W-:Y:S02]  /*34a50*/  FMNMX R2, R2, R27, !PT ;  /* 0x0000001b02027209 */ /* 0x008fe40007800000 */
[----:B----4-:R-:W-:Y:S02]  /*34a60*/  FMNMX R0, R0, R26, !PT ;  /* 0x0000001a00007209 */ /* 0x010fe40007800000 */
[----:B--2---:R-:W-:Y:S02]  /*34a70*/  FMNMX R24, R24, R16, !PT ;  /* 0x0000001018187209 */ /* 0x004fe40007800000 */
[----:B-----5:R-:W-:Y:S02]  /*34a80*/  FMNMX R25, R25, R17, !PT ;  /* 0x0000001119197209 */ /* 0x020fe40007800000 */
[----:B------:R-:W2:Y:S01]  /*34a90*/  LDL.LU R17, [R1+0x1f18] ;  /* 0x001f180001117983 */ /* 0x000ea20000300800 */
[----:B------:R-:W3:Y:S02]  /*34aa0*/  LDL.LU R16, [R1+0x1f14] ;  /* 0x001f140001107983 */ /* 0x000ee40000300800 */
[----:B------:R-:W4:Y:S02]  /*34ab0*/  LDL.LU R7, [R1+0x1f10] ;  /* 0x001f100001077983 */ /* 0x000f240000300800 */
[----:B------:R-:W5:Y:S01]  /*34ac0*/  LDL.LU R6, [R1+0x1f0c] ;  /* 0x001f0c0001067983 */ /* 0x000f620000300800 */
[----:B------:R-:W2:Y:S04]  /*34ad0*/  LDL.LU R5, [R1+0x1f08] ;  /* 0x001f080001057983 */ /* 0x000ea80000300800 */
[----:B------:R-:W-:Y:S01]  /*34ae0*/  @P0 STS [R10+0x200c0], R25 ;  /* 0x0200c0190a000388 */ /* 0x000fe20000000800 */
[----:B------:R-:W2:Y:S02]  /*34af0*/  LDL.LU R4, [R1+0x1f04] ;  /* 0x001f040001047983 */ /* 0x000ea40000300800 */
[----:B------:R-:W-:Y:S02]  /*34b00*/  @P0 STS [R10+0x20100], R24 ;  /* 0x020100180a000388 */ /* 0x000fe40000000800 */
[----:B------:R-:W2:Y:S01]  /*34b10*/  LDL.LU R11, [R1+0x1f00] ;  /* 0x001f0000010b7983 */ /* 0x000ea20000300800 */
[----:B------:R0:W-:Y:S04]  /*34b20*/  @P0 STS [R10+0x20140], R21 ;  /* 0x020140150a000388 */ /* 0x0001e80000000800 */
[----:B------:R-:W2:Y:S01]  /*34b30*/  LDL.LU R9, [R1+0x1efc] ;  /* 0x001efc0001097983 */ /* 0x000ea20000300800 */
[----:B------:R-:W-:Y:S02]  /*34b40*/  @P0 STS [R10+0x20180], R20 ;  /* 0x020180140a000388 */ /* 0x000fe40000000800 */
[----:B------:R-:W2:Y:S02]  /*34b50*/  LDL.LU R8, [R1+0x1ef8] ;  /* 0x001ef80001087983 */ /* 0x000ea40000300800 */
[----:B------:R-:W-:Y:S01]  /*34b60*/  @P0 STS [R10+0x201c0], R15 ;  /* 0x0201c00f0a000388 */ /* 0x000fe20000000800 */
[----:B------:R-:W2:Y:S04]  /*34b70*/  LDL.LU R23, [R1+0x1ef4] ;  /* 0x001ef40001177983 */ /* 0x000ea80000300800 */
[----:B------:R-:W-:Y:S01]  /*34b80*/  @P0 STS [R10+0x20200], R14 ;  /* 0x0202000e0a000388 */ /* 0x000fe20000000800 */
[----:B------:R-:W2:Y:S02]  /*34b90*/  LDL.LU R22, [R1+0x1ef0] ;  /* 0x001ef00001167983 */ /* 0x000ea40000300800 */
[----:B------:R1:W-:Y:S01]  /*34ba0*/  @P0 STS [R10+0x20240], R13 ;  /* 0x0202400d0a000388 */ /* 0x0003e20000000800 */
[----:B0-----:R-:W0:Y:S04]  /*34bb0*/  S2R R21, SR_TID.X ;  /* 0x0000000000157919 */ /* 0x001e280000002100 */
[----:B-1----:R-:W2:Y:S01]  /*34bc0*/  LDL.LU R13, [R1+0x10] ;  /* 0x00001000010d7983 */ /* 0x002ea20000300800 */
[----:B------:R-:W2:Y:S02]  /*34bd0*/  LDL.LU R25, [R1+0x14] ;  /* 0x0000140001197983 */ /* 0x000ea40000300800 */
[----:B------:R-:W2:Y:S02]  /*34be0*/  LDL R24, [R1+0x938] ;  /* 0x0009380001187983 */ /* 0x000ea40000100800 */
[----:B------:R0:W-:Y:S01]  /*34bf0*/  @P0 STS [R10+0x20280], R12 ;  /* 0x0202800c0a000388 */ /* 0x0001e20000000800 */
[----:B------:R-:W-:Y:S01]  /*34c00*/  @P0 STS [R10+0x202c0], R29 ;  /* 0x0202c01d0a000388 */ /* 0x000fe20000000800 */
[----:B------:R-:W-:Y:S02]  /*34c10*/  @P0 STS [R10+0x20300], R28 ;  /* 0x0203001c0a000388 */ /* 0x000fe40000000800 */
[----:B------:R-:W-:Y:S02]  /*34c20*/  @P0 STS [R10+0x20340], R3 ;  /* 0x020340030a000388 */ /* 0x000fe40000000800 */
[----:B------:R-:W-:Y:S01]  /*34c30*/  @P0 STS [R10+0x20380], R2 ;  /* 0x020380020a000388 */ /* 0x000fe20000000800 */
[----:B------:R1:W-:Y:S01]  /*34c40*/  @P0 STS [R10+0x203c0], R0 ;  /* 0x0203c0000a000388 */ /* 0x0003e20000000800 */
[----:B------:R-:W-:Y:S01]  /*34c50*/  BAR.SYNC.DEFER_BLOCKING 0x0 ;  /* 0x0000000000007b1d */ /* 0x000fe20000010000 */
[C---:B0-----:R-:W-:Y:S01]  /*34c60*/  LOP3.LUT R12, R21.reuse, 0x7f, RZ, 0xc0, !PT ;  /* 0x0000007f150c7812 */ /* 0x041fe200078ec0ff */
[----:B------:R-:W-:-:S04]  /*34c70*/  SHF.L.U32 R21, R21, 0x1, RZ ;  /* 0x0000000115157819 */ /* 0x000fc800000006ff */
[----:B-1----:R-:W3:Y:S01]  /*34c80*/  LDL.LU R10, [R1+0x18] ;  /* 0x00001800010a7983 */ /* 0x002ee20000300800 */
[----:B------:R-:W3:Y:S02]  /*34c90*/  LDL.LU R20, [R1+0x1c] ;  /* 0x00001c0001147983 */ /* 0x000ee40000300800 */
[----:B------:R-:W3:Y:S01]  /*34ca0*/  LDL R14, [R1+0x9ec] ;  /* 0x0009ec00010e7983 */ /* 0x000ee20000100800 */
[----:B------:R-:W-:Y:S02]  /*34cb0*/  LOP3.LUT R15, R21, 0x38, RZ, 0xc0, !PT ;  /* 0x00000038150f7812 */ /* 0x000fe400078ec0ff */
[----:B------:R-:W3:Y:S04]  /*34cc0*/  LDL R21, [R1+0x9e8] ;  /* 0x0009e80001157983 */ /* 0x000ee80000100800 */
[----:B------:R-:W0:Y:S04]  /*34cd0*/  LDS R2, [R12.X4+0x20000] ;  /* 0x020000000c027984 */ /* 0x000e280000004800 */
[----:B------:R-:W1:Y:S04]  /*34ce0*/  LDS R0, [R12.X4+0x20200] ;  /* 0x020200000c007984 */ /* 0x000e680000004800 */
[----:B0-----:R-:W0:Y:S04]  /*34cf0*/  SHFL.BFLY PT, R3, R2, 0x1, 0x1f ;  /* 0x0c201f0002037f89 */ /* 0x001e2800000e0000 */
[----:B-1----:R-:W1:Y:S01]  /*34d00*/  SHFL.BFLY PT, R28, R0, 0x1, 0x1f ;  /* 0x0c201f00001c7f89 */ /* 0x002e6200000e0000 */
[----:B0-----:R-:W-:-:S02]  /*34d10*/  FMNMX R2, R2, R3, !PT ;  /* 0x0000000302027209 */ /* 0x001fc40007800000 */
[----:B-1----:R-:W-:-:S03]  /*34d20*/  FMNMX R0, R0, R28, !PT ;  /* 0x0000001c00007209 */ /* 0x002fc60007800000 */
[----:B------:R-:W-:Y:S02]  /*34d30*/  @!P1 STS [R12.X4+0x20000], R2 ;  /* 0x020000020c009388 */ /* 0x000fe40000004800 */
[----:B------:R0:W-:Y:S02]  /*34d40*/  @!P1 STS [R12.X4+0x20200], R0 ;  /* 0x020200000c009388 */ /* 0x0001e40000004800 */
[----:B------:R-:W-:Y:S06]  /*34d50*/  BAR.SYNC.DEFER_BLOCKING 0x0 ;  /* 0x0000000000007b1d */ /* 0x000fec0000010000 */
[----:B0-----:R-:W4:Y:S01]  /*34d60*/  LDL.LU R12, [R1+0x4] ;  /* 0x00000400010c7983 */ /* 0x001f220000300800 */
[----:B------:R-:W4:Y:S03]  /*34d70*/  LDL.LU R27, [R1+0x8] ;  /* 0x00000800011b7983 */ /* 0x000f260000300800 */
[----:B------:R-:W2:Y:S04]  /*34d80*/  LDS R0, [R15+0x20000] ;  /* 0x020000000f007984 */ /* 0x000ea80000000800 */
[----:B------:R-:W3:Y:S04]  /*34d90*/  LDS R2, [R15+0x20040] ;  /* 0x020040000f027984 */ /* 0x000ee80000000800 */
[----:B------:R-:W0:Y:S04]  /*34da0*/  LDS R3, [R15+0x20080] ;  /* 0x020080000f037984 */ /* 0x000e280000000800 */
[----:B------:R-:W1:Y:S01]  /*34db0*/  LDS R28, [R15+0x200c0] ;  /* 0x0200c0000f1c7984 */ /* 0x000e620000000800 */
[----:B--2---:R-:W-:-:S03]  /*34dc0*/  FMNMX R26, R0, R24, !PT ;  /* 0x00000018001a7209 */ /* 0x004fc60007800000 */
[----:B------:R-:W2:Y:S02]  /*34dd0*/  LDL.LU R24, [R1+0xc] ;  /* 0x00000c0001187983 */ /* 0x000ea40000300800 */
[--C-:B------:R-:W-:Y:S02]  /*34de0*/  FFMA R0, R13, c[0x0][0x188], -R26.reuse ;  /* 0x000062000d007a23 */ /* 0x100fe4000000081a */
[----:B------:R-:W-:Y:S04]  /*34df0*/  STL [R1+0x918], R26 ;  /* 0x0009181a01007387 */ /* 0x000fe80000100800 */
[----:B------:R-:W1:Y:S01]  /*34e00*/  LDS R13, [R15+0x20100] ;  /* 0x020100000f0d7984 */ /* 0x000e620000000800 */
[----:B------:R-:W-:Y:S02]  /*34e10*/  FMUL R29, R0, 1.4426950216293334961 ;  /* 0x3fb8aa3b001d7820 */ /* 0x000fe40000400000 */
[----:B------:R-:W-:-:S02]  /*34e20*/  FFMA R0, R25, c[0x0][0x188], -R26 ;  /* 0x0000620019007a23 */ /* 0x000fc4000000081a */
[----:B------:R-:W1:Y:S01]  /*34e30*/  LDS R26, [R15+0x20140] ;  /* 0x020140000f1a7984 */ /* 0x000e620000000800 */
[----:B------:R0:W5:Y:S03]  /*34e40*/  MUFU.EX2 R25, R29 ;  /* 0x0000001d00197308 */ /* 0x0001660000000800 */
[----:B0-----:R-:W2:Y:S01]  /*34e50*/  LDL.LU R29, [R1] ;  /* 0x00000000011d7983 */ /* 0x001ea20000300800 */
[----:B---3--:R-:W-:Y:S01]  /*34e60*/  FMNMX R21, R2, R21, !PT ;  /* 0x0000001502157209 */ /* 0x008fe20007800000 */
[----:B------:R-:W-:-:S04]  /*34e70*/  FMUL R0, R0, 1.4426950216293334961 ;  /* 0x3fb8aa3b00007820 */ /* 0x000fc80000400000 */
[--C-:B------:R-:W-:Y:S01]  /*34e80*/  FFMA R2, R10, c[0x0][0x188], -R21.reuse ;  /* 0x000062000a027a23 */ /* 0x100fe20000000815 */
[----:B-----5:R-:W-:Y:S01]  /*34e90*/  STL [R1+0x9dc], R25 ;  /* 0x0009dc1901007387 */ /* 0x020fe20000100800 */
[----:B------:R0:W3:Y:S01]  /*34ea0*/  MUFU.EX2 R10, R0 ;  /* 0x00000000000a7308 */ /* 0x0000e20000000800 */
[----:B------:R5:W-:Y:S02]  /*34eb0*/  STL [R1+0x914], R21 ;  /* 0x0009141501007387 */ /* 0x000be40000100800 */
[----:B0-----:R-:W-:Y:S01]  /*34ec0*/  FFMA R0, R20, c[0x0][0x188], -R21 ;  /* 0x0000620014007a23 */ /* 0x001fe20000000815 */
[----:B------:R-:W-:Y:S01]  /*34ed0*/  FMNMX R20, R3, R14, !PT ;  /* 0x0000000e03147209 */ /* 0x000fe20007800000 */
[----:B-----5:R-:W5:Y:S01]  /*34ee0*/  LDL.LU R21, [R1+0x1eec] ;  /* 0x001eec0001157983 */ /* 0x020f620000300800 */
[----:B------:R-:W1:Y:S03]  /*34ef0*/  LDL R3, [R1+0x9f0] ;  /* 0x0009f00001037983 */ /* 0x000e660000100800 */
[----:B---3--:R-:W-:Y:S01]  /*34f00*/  STL [R1+0x9d4], R10 ;  /* 0x0009d40a01007387 */ /* 0x008fe20000100800 */
[----:B------:R-:W-:Y:S02]  /*34f10*/  STL [R1+0x910], R20 ;  /* 0x0009101401007387 */ /* 0x000fe40000100800 */
[----:B------:R-:W3:Y:S02]  /*34f20*/  LDL R14, [R1+0x9f4] ;  /* 0x0009f400010e7983 */ /* 0x000ee40000100800 */
[----:B------:R-:W-:-:S06]  /*34f30*/  FMUL R2, R2, 1.4426950216293334961 ;  /* 0x3fb8aa3b02027820 */ /* 0x000fcc0000400000 */
[----:B------:R-:W0:Y:S02]  /*34f40*/  MUFU.EX2 R2, R2 ;  /* 0x0000000200027308 */ /* 0x000e240000000800 */
[----:B0-----:R0:W-:Y:S02]  /*34f50*/  STL [R1+0x9cc], R2 ;  /* 0x0009cc0201007387 */ /* 0x0011e40000100800 */
[----:B0-----:R-:W-:Y:S02]  /*34f60*/  FMUL R2, R0, 1.4426950216293334961 ;  /* 0x3fb8aa3b00027820 */ /* 0x001fe40000400000 */
[----:B--2---:R-:W-:Y:S02]  /*34f70*/  FFMA R0, R29, c[0x0][0x188], -R20 ;  /* 0x000062001d007a23 */ /* 0x004fe40000000814 */
[----:B------:R0:W2:Y:S02]  /*34f80*/  MUFU.EX2 R29, R2 ;  /* 0x00000002001d7308 */ /* 0x0000a40000000800 */
[----:B0-----:R-:W-:-:S02]  /*34f90*/  FMUL R2, R0, 1.4426950216293334961 ;  /* 0x3fb8aa3b00027820 */ /* 0x001fc40000400000 */
[----:B----4-:R-:W-:Y:S01]  /*34fa0*/  FFMA R0, R12, c[0x0][0x188], -R20 ;  /* 0x000062000c007a23 */ /* 0x010fe20000000814 */
[----:B--2---:R-:W-:Y:S01]  /*34fb0*/  STL [R1+0x9c4], R29 ;  /* 0x0009c41d01007387 */ /* 0x004fe20000100800 */
[----:B------:R-:W2:Y:S01]  /*34fc0*/  LDL.LU R20, [R1+0x1ee8] ;  /* 0x001ee80001147983 */ /* 0x000ea20000300800 */
[----:B-1----:R-:W-:Y:S01]  /*34fd0*/  FMNMX R28, R28, R3, !PT ;  /* 0x000000031c1c7209 */ /* 0x002fe20007800000 */
[----:B------:R-:W-:Y:S01]  /*34fe0*/  FMUL R0, R0, 1.4426950216293334961 ;  /* 0x3fb8aa3b00007820 */ /* 0x000fe20000400000 */
[----:B------:R0:W1:Y:S01]  /*34ff0*/  MUFU.EX2 R12, R2 ;  /* 0x00000002000c7308 */ /* 0x0000620000000800 */
[----:B------:R-:W4:Y:S04]  /*35000*/  LDL R3, [R1+0x9f8] ;  /* 0x0009f80001037983 */ /* 0x000f280000100800 */
[----:B------:R-:W2:Y:S01]  /*35010*/  LDS R29, [R15+0x20180] ;  /* 0x020180000f1d7984 */ /* 0x000ea20000000800 */
[----:B0-----:R-:W-:-:S02]  /*35020*/  FFMA R2, R27, c[0x0][0x188], -R28 ;  /* 0x000062001b027a23 */ /* 0x001fc4000000081c */
[----:B------:R0:W5:Y:S01]  /*35030*/  MUFU.EX2 R27, R0 ;  /* 0x00000000001b7308 */ /* 0x0001620000000800 */
[----:B---3--:R-:W-:Y:S01]  /*35040*/  FMNMX R14, R13, R14, !PT ;  /* 0x0000000e0d0e7209 */ /* 0x008fe20007800000 */
[----:B------:R-:W-:Y:S01]  /*35050*/  STL [R1+0x90c], R28 ;  /* 0x00090c1c01007387 */ /* 0x000fe20000100800 */
[----:B0-----:R-:W-:-:S03]  /*35060*/  FFMA R0, R24, c[0x0][0x188], -R28 ;  /* 0x0000620018007a23 */ /* 0x001fc6000000081c */
[----:B-1----:R-:W-:Y:S04]  /*35070*/  STL [R1+0x9c0], R12 ;  /* 0x0009c00c01007387 */ /* 0x002fe80000100800 */
[----:B------:R0:W1:Y:S01]  /*35080*/  LDS R28, [R15+0x201c0] ;  /* 0x0201c0000f1c7984 */ /* 0x0000620000000800 */
[----:B------:R-:W-:-:S03]  /*35090*/  FMUL R0, R0, 1.4426950216293334961 ;  /* 0x3fb8aa3b00007820 */ /* 0x000fc60000400000 */
[----:B-----5:R-:W-:Y:S01]  /*350a0*/  STL [R1+0x9bc], R27 ;  /* 0x0009bc1b01007387 */ /* 0x020fe20000100800 */
[----:B------:R3:W-:Y:S01]  /*350b0*/  STL [R1+0x908], R14 ;  /* 0x0009080e01007387 */ /* 0x0007e20000100800 */
[----:B------:R5:W-:Y:S02]  /*350c0*/  MUFU.EX2 R24, R0 ;  /* 0x0000000000187308 */ /* 0x000be40000000800 */
[----:B-----5:R-:W5:Y:S04]  /*350d0*/  LDL R0, [R1+0x9fc] ;  /* 0x0009fc0001007983 */ /* 0x020f680000100800 */
[----:B0-----:R-:W0:Y:S01]  /*350e0*/  S2R R15, SR_TID.X ;  /* 0x00000000000f7919 */ /* 0x001e220000002100 */
[----:B------:R-:W-:Y:S02]  /*350f0*/  FMUL R2, R2, 1.4426950216293334961 ;  /* 0x3fb8aa3b02027820 */ /* 0x000fe40000400000 */
[----:B------:R-:W-:-:S02]  /*35100*/  FFMA R21, R21, c[0x0][0x188], -R14 ;  /* 0x0000620015157a23 */ /* 0x000fc4000000080e */
[----:B------:R-:W0:Y:S02]  /*35110*/  MUFU.EX2 R13, R2 ;  /* 0x00000002000d7308 */ /* 0x000e240000000800 */
[----:B------:R-:W-:Y:S01]  /*35120*/  FMUL R21, R21, 1.4426950216293334961 ;  /* 0x3fb8aa3b15157820 */ /* 0x000fe20000400000 */
[----:B0-----:R-:W-:Y:S01]  /*35130*/  SHF.L.U32 R15, R15, 0x1, RZ ;  /* 0x000000010f0f7819 */ /* 0x001fe200000006ff */
[----:B------:R-:W-:Y:S01]  /*35140*/  STL [R1+0x9b4], R13 ;  /* 0x0009b40d01007387 */ /* 0x000fe20000100800 */
[----:B------:R-:W-:Y:S02]  /*35150*/  STL [R1+0x9b0], R24 ;  /* 0x0009b01801007387 */ /* 0x000fe40000100800 */
[----:B--2---:R-:W-:-:S04]  /*35160*/  FFMA R20, R20, c[0x0][0x188], -R14 ;  /* 0x0000620014147a23 */ /* 0x004fc8000000080e */
[----:B------:R-:W-:-:S04]  /*35170*/  FMUL R20, R20, 1.4426950216293334961 ;  /* 0x3fb8aa3b14147820 */ /* 0x000fc80000400000 */
[----:B---3--:R0:W2:Y:S01]  /*35180*/  MUFU.EX2 R14, R20 ;  /* 0x00000014000e7308 */ /* 0x0080a20000000800 */
[----:B----4-:R-:W-:Y:S02]  /*35190*/  FMNMX R3, R26, R3, !PT ;  /* 0x000000031a037209 */ /* 0x010fe40007800000 */
[----:B0-----:R-:W-:-:S05]  /*351a0*/  LOP3.LUT R20, R15, 0x38, RZ, 0xc0, !PT ;  /* 0x000000380f147812 */ /* 0x001fca00078ec0ff */
[----:B------:R-:W0:Y:S01]  /*351b0*/  MUFU.EX2 R15, R21 ;  /* 0x00000015000f7308 */ /* 0x000e220000000800 */
[--C-:B------:R-:W-:Y:S01]  /*351c0*/  FFMA R22, R22, c[0x0][0x188], -R3.reuse ;  /* 0x0000620016167a23 */ /* 0x100fe20000000803 */
[----:B------:R-:W-:Y:S01]  /*351d0*/  STL [R1+0x904], R3 ;  /* 0x0009040301007387 */ /* 0x000fe20000100800 */
[----:B------:R-:W-:-:S03]  /*351e0*/  FFMA R23, R23, c[0x0][0x188], -R3 ;  /* 0x0000620017177a23 */ /* 0x000fc60000000803 */
[----:B------:R-:W-:Y:S01]  /*351f0*/  LDS R2, [R20+0x20200] ;  /* 0x0202000014027984 */ /* 0x000fe20000000800 */
[----:B------:R-:W-:Y:S02]  /*35200*/  FMUL R22, R22, 1.4426950216293334961 ;  /* 0x3fb8aa3b16167820 */ /* 0x000fe40000400000 */
[----:B--2---:R-:W-:Y:S02]  /*35210*/  STL [R1+0x9a8], R14 ;  /* 0x0009a80e01007387 */ /* 0x004fe40000100800 */
[----:B------:R-:W-:Y:S04]  /*35220*/  LDS R3, [R20+0x20240] ;  /* 0x0202400014037984 */ /* 0x000fe80000000800 */
[----:B------:R-:W-:Y:S01]  /*35230*/  FMUL R23, R23, 1.4426950216293334961 ;  /* 0x3fb8aa3b17177820 */ /* 0x000fe20000400000 */
[----:B------:R5:W2:Y:S01]  /*35240*/  MUFU.EX2 R26, R22 ;  /* 0x00000016001a7308 */ /* 0x000aa20000000800 */
[----:B------:R-:W-:Y:S04]  /*35250*/  LDS R20, [R20+0x20280] ;  /* 0x0202800014147984 */ /* 0x000fe80000000800 */
[----:B0-----:R-:W-:Y:S01]  /*35260*/  STL [R1+0x9a0], R15 ;  /* 0x0009a00f01007387 */ /* 0x001fe20000100800 */
[----:B-----5:R-:W-:-:S03]  /*35270*/  FMNMX R22, R29, R0, !PT ;  /* 0x000000001d167209 */ /* 0x020fc60007800000 */
[----:B------:R-:W1:Y:S01]  /*35280*/  LDL R29, [R1+0xa00] ;  /* 0x000a0000011d7983 */ /* 0x000e620000100800 */
[----:B--2---:R-:W-:Y:S02]  /*35290*/  STL [R1+0x998], R26 ;  /* 0x0009981a01007387 */ /* 0x004fe40000100800 */
[----:B------:R-:W-:Y:S02]  /*352a0*/  FADD R0, R25, R10 ;  /* 0x0000000a19007221 */ /* 0x000fe40000000000 */
[----:B------:R-:W2:Y:S01]  /*352b0*/  LDL.LU R10, [R1+0x1ee4] ;  /* 0x001ee400010a7983 */ /* 0x000ea20000300800 */
[----:B------:R-:W-:Y:S01]  /*352c0*/  FFMA R8, R8, c[0x0][0x188], -R22 ;  /* 0x0000620008087a23 */ /* 0x000fe20000000816 */
[----:B------:R-:W0:Y:S03]  /*352d0*/  MUFU.EX2 R25, R23 ;  /* 0x0000001700197308 */ /* 0x000e260000000800 */
[----:B------:R-:W-:-:S05]  /*352e0*/  FMUL R8, R8, 1.4426950216293334961 ;  /* 0x3fb8aa3b08087820 */ /* 0x000fca0000400000 */
[----:B------:R-:W3:Y:S01]  /*352f0*/  MUFU.EX2 R23, R8 ;  /* 0x0000000800177308 */ /* 0x000ee20000000800 */
[----:B------:R-:W-:Y:S01]  /*35300*/  FFMA R9, R9, c[0x0][0x188], -R22 ;  /* 0x0000620009097a23 */ /* 0x000fe20000000816 */
[----:B------:R4:W-:Y:S03]  /*35310*/  STL [R1+0x900], R22 ;  /* 0x0009001601007387 */ /* 0x0009e60000100800 */
[----:B------:R-:W-:Y:S01]  /*35320*/  FMUL R9, R9, 1.4426950216293334961 ;  /* 0x3fb8aa3b09097820 */ /* 0x000fe20000400000 */
[----:B0-----:R-:W-:Y:S01]  /*35330*/  STL [R1+0x994], R25 ;  /* 0x0009941901007387 */ /* 0x001fe20000100800 */
[----:B----4-:R-:W4:Y:S01]  /*35340*/  LDL R22, [R1+0xa08] ;  /* 0x000a080001167983 */ /* 0x010f220000100800 */
[----:B-1----:R-:W-:Y:S02]  /*35350*/  FMNMX R29, R28, R29, !PT ;  /* 0x0000001d1c1d7209 */ /* 0x002fe40007800000 */
[----:B------:R0:W1:Y:S03]  /*35360*/  MUFU.EX2 R28, R9 ;  /* 0x00000009001c7308 */ /* 0x0000660000000800 */
[----:B------:R-:W-:Y:S01]  /*35370*/  STL [R1+0x8fc], R29 ;  /* 0x0008fc1d01007387 */ /* 0x000fe20000100800 */
[----:B---3--:R-:W-:Y:S03]  /*35380*/  STL [R1+0x98c], R23 ;  /* 0x00098c1701007387 */ /* 0x008fe60000100800 */
[----:B0-----:R-:W3:Y:S01]  /*35390*/  LDL R9, [R1+0xa04] ;  /* 0x000a040001097983 */ /* 0x001ee20000100800 */
[----:B--2---:R-:W-:-:S04]  /*353a0*/  FFMA R10, R10, c[0x0][0x188], -R29 ;  /* 0x000062000a0a7a23 */ /* 0x004fc8000000081d */
[----:B------:R-:W-:-:S06]  /*353b0*/  FMUL R10, R10, 1.4426950216293334961 ;  /* 0x3fb8aa3b0a0a7820 */ /* 0x000fcc0000400000 */
[----:B------:R-:W0:Y:S01]  /*353c0*/  MUFU.EX2 R10, R10 ;  /* 0x0000000a000a7308 */ /* 0x000e220000000800 */
[----:B------:R-:W-:Y:S01]  /*353d0*/  STL [R1+0x1eb8], R29 ;  /* 0x001eb81d01007387 */ /* 0x000fe20000100800 */
[----:B-1----:R-:W-:Y:S03]  /*353e0*/  STL [R1+0x988], R28 ;  /* 0x0009881c01007387 */ /* 0x002fe60000100800 */
[----:B0-----:R0:W-:Y:S04]  /*353f0*/  STL [R1+0x984], R10 ;  /* 0x0009840a01007387 */ /* 0x0011e80000100800 */
[----:B0-----:R-:W2:Y:S04]  /*35400*/  LDL R10, [R1+0xa0c] ;  /* 0x000a0c00010a7983 */ /* 0x001ea80000100800 */
[----:B------:R-:W0:Y:S01]  /*35410*/  SHFL.BFLY PT, R21, R0, 0x2, 0x1f ;  /* 0x0c401f0000157f89 */ /* 0x000e2200000e0000 */
[----:B------:R-:W-:-:S04]  /*35420*/  FFMA R11, R11, c[0x0][0x188], -R29 ;  /* 0x000062000b0b7a23 */ /* 0x000fc8000000081d */
[----:B------:R-:W-:Y:S02]  /*35430*/  FMUL R11, R11, 1.4426950216293334961 ;  /* 0x3fb8aa3b0b0b7820 */ /* 0x000fe40000400000 */
[----:B0-----:R-:W-:Y:S01]  /*35440*/  FADD R0, R0, R21 ;  /* 0x0000001500007221 */ /* 0x001fe20000000000 */
[----:B----4-:R-:W-:-:S05]  /*35450*/  FMNMX R21, R3, R22, !PT ;  /* 0x0000001603157209 */ /* 0x010fca0007800000 */
[----:B------:R-:W-:-:S04]  /*35460*/  FFMA R6, R6, c[0x0][0x188], -R21 ;  /* 0x0000620006067a23 */ /* 0x000fc80000000815 */
[----:B------:R-:W-:Y:S01]  /*35470*/  FMUL R6, R6, 1.4426950216293334961 ;  /* 0x3fb8aa3b06067820 */ /* 0x000fe20000400000 */
[----:B---3--:R-:W-:-:S05]  /*35480*/  FMNMX R9, R2, R9, !PT ;  /* 0x0000000902097209 */ /* 0x008fca0007800000 */
[--C-:B------:R-:W-:Y:S02]  /*35490*/  FFMA R4, R4, c[0x0][0x188], -R9.reuse ;  /* 0x0000620004047a23 */ /* 0x100fe40000000809 */
[----:B------:R-:W-:Y:S01]  /*354a0*/  FFMA R5, R5, c[0x0][0x188], -R9 ;  /* 0x0000620005057a23 */ /* 0x000fe20000000809 */
[----:B------:R-:W0:Y:S01]  /*354b0*/  MUFU.EX2 R2, R11 ;  /* 0x0000000b00027308 */ /* 0x000e220000000800 */
[----:B------:R-:W-:Y:S02]  /*354c0*/  FMUL R4, R4, 1.4426950216293334961 ;  /* 0x3fb8aa3b04047820 */ /* 0x000fe40000400000 */
[----:B------:R-:W-:-:S05]  /*354d0*/  FMUL R5, R5, 1.4426950216293334961 ;  /* 0x3fb8aa3b05057820 */ /* 0x000fca0000400000 */
[----:B------:R-:W1:Y:S08]  /*354e0*/  MUFU.EX2 R3, R4 ;  /* 0x0000000400037308 */ /* 0x000e700000000800 */
[----:B------:R-:W3:Y:S01]  /*354f0*/  MUFU.EX2 R4, R5 ;  /* 0x0000000500047308 */ /* 0x000ee20000000800 */
[----:B------:R4:W-:Y:S07]  /*35500*/  STL [R1+0x8f8], R9 ;  /* 0x0008f80901007387 */ /* 0x0009ee0000100800 */
[----:B------:R-:W5:Y:S01]  /*35510*/  MUFU.EX2 R5, R6 ;  /* 0x0000000600057308 */ /* 0x000f620000000800 */
[----:B0-----:R-:W-:Y:S01]  /*35520*/  STL [R1+0x97c], R2 ;  /* 0x00097c0201007387 */ /* 0x001fe20000100800 */
[----:B----4-:R-:W4:Y:S02]  /*35530*/  LDL R9, [R1+0x9c4] ;  /* 0x0009c40001097983 */ /* 0x010f240000100800 */
[----:B------:R-:W0:Y:S02]  /*35540*/  SHFL.BFLY PT, R2, R0, 0x1, 0x1f ;  /* 0x0c201f0000027f89 */ /* 0x000e2400000e0000 */
[----:B------:R-:W-:Y:S01]  /*35550*/  STL [R1+0x934], R21 ;  /* 0x0009341501007387 */ /* 0x000fe20000100800 */
[----:B-1----:R-:W-:Y:S01]  /*35560*/  STL [R1+0x978], R3 ;  /* 0x0009780301007387 */ /* 0x002fe20000100800 */
[----:B------:R-:W4:Y:S02]  /*35570*/  LDL R22, [R1+0x9cc] ;  /* 0x0009cc0001167983 */ /* 0x000f240000100800 */
[----:B---3--:R1:W-:Y:S02]  /*35580*/  STL [R1+0x974], R4 ;  /* 0x0009740401007387 */ /* 0x0083e40000100800 */
[----:B-1----:R-:W3:Y:S01]  /*35590*/  LDL R4, [R1+0xa10] ;  /* 0x000a100001047983 */ /* 0x002ee20000100800 */
[----:B--2---:R-:W-:Y:S01]  /*355a0*/  FMNMX R10, R20, R10, !PT ;  /* 0x0000000a140a7209 */ /* 0x004fe20007800000 */
[----:B-----5:R-:W-:Y:S04]  /*355b0*/  STL [R1+0x970], R5 ;  /* 0x0009700501007387 */ /* 0x020fe80000100800 */
[----:B------:R-:W-:Y:S01]  /*355c0*/  STL [R1+0x930], R10 ;  /* 0x0009300a01007387 */ /* 0x000fe20000100800 */
[----:B0-----:R-:W-:-:S03]  /*355d0*/  FADD R0, R0, R2 ;  /* 0x0000000200007221 */ /* 0x001fc60000000000 */
[----:B------:R-:W2:Y:S04]  /*355e0*/  LDL R2, [R1+0xa14] ;  /* 0x000a140001027983 */ /* 0x000ea80000100800 */
[----:B------:R-:W0:Y:S01]  /*355f0*/  S2R R8, SR_TID.X ;  /* 0x0000000000087919 */ /* 0x000e220000002100 */
[----:B------:R-:W-:-:S04]  /*35600*/  FFMA R7, R7, c[0x0][0x188], -R21 ;  /* 0x0000620007077a23 */ /* 0x000fc80000000815 */
[----:B------:R-:W-:-:S04]  /*35610*/  FMUL R7, R7, 1.4426950216293334961 ;  /* 0x3fb8aa3b07077820 */ /* 0x000fc80000400000 */
[----:B------:R-:W1:Y:S01]  /*35620*/  MUFU.EX2 R6, R7 ;  /* 0x0000000700067308 */ /* 0x000e620000000800 */
[----:B------:R-:W5:Y:S04]  /*35630*/  S2R R21, SR_TID.X ;  /* 0x0000000000157919 */ /* 0x000f680000002100 */
[----:B------:R-:W1:Y:S01]  /*35640*/  S2R R20, SR_TID.X ;  /* 0x0000000000147919 */ /* 0x000e620000002100 */
[----:B0-----:R-:W-:-:S05]  /*35650*/  IMAD.SHL.U32 R8, R8, 0x2, RZ ;  /* 0x0000000208087824 */ /* 0x001fca00078e00ff */
[----:B------:R-:W-:-:S05]  /*35660*/  LOP3.LUT R29, R8, 0x38, RZ, 0xc0, !PT ;  /* 0x00000038081d7812 */ /* 0x000fca00078ec0ff */
[----:B------:R-:W3:Y:S04]  /*35670*/  LDS R8, [R29+0x202c0] ;  /* 0x0202c0001d087984 */ /* 0x000ee80000000800 */
[----:B-1----:R-:W-:Y:S04]  /*35680*/  STL [R1+0x96c], R6 ;  /* 0x00096c0601007387 */ /* 0x002fe80000100800 */
[----:B------:R-:W2:Y:S04]  /*35690*/  LDS R3, [R29+0x20300] ;  /* 0x020300001d037984 */ /* 0x000ea80000000800 */
[----:B------:R-:W0:Y:S01]  /*356a0*/  LDS R5, [R29+0x20340] ;  /* 0x020340001d057984 */ /* 0x000e220000000800 */
[----:B------:R-:W1:Y:S03]  /*356b0*/  LDS R6, [R29+0x20380] ;  /* 0x020380001d067984 */ /* 0x000e660000000800 */
[----:B------:R-:W-:Y:S01]  /*356c0*/  LDS R11, [R29+0x203c0] ;  /* 0x0203c0001d0b7984 */ /* 0x000fe20000000800 */
[----:B------:R-:W-:Y:S06]  /*356d0*/  BAR.SYNC.DEFER_BLOCKING 0x0 ;  /* 0x0000000000007b1d */ /* 0x000fec0000010000 */
[----:B------:R5:W-:Y:S02]  /*356e0*/  STL [R1+0x1ebc], R29 ;  /* 0x001ebc1d01007387 */ /* 0x000be40000100800 */
[----:B-----5:R-:W-:-:S04]  /*356f0*/  SHF.L.U32 R21, R21, 0x1, RZ ;  /* 0x0000000115157819 */ /* 0x020fc800000006ff */
[----:B------:R-:W-:Y:S02]  /*35700*/  LOP3.LUT R21, R21, 0x38, RZ, 0xc0, !PT ;  /* 0x0000003815157812 */ /* 0x000fe400078ec0ff */
[----:B------:R-:W-:-:S04]  /*35710*/  SHF.R.U32.HI R29, RZ, 0x3, R20 ;  /* 0x00000003ff1d7819 */ /* 0x000fc80000011614 */
[----:B------:R-:W-:-:S04]  /*35720*/  LOP3.LUT R29, R29, 0x4, RZ, 0xc0, !PT ;  /* 0x000000041d1d7812 */ /* 0x000fc800078ec0ff */
[----:B------:R-:W-:Y:S01]  /*35730*/  IADD3 R29, R21, R29, RZ ;  /* 0x0000001d151d7210 */ /* 0x000fe20007ffe0ff */
[--C-:B------:R-:W-:Y:S02]  /*35740*/  FFMA R16, R16, c[0x0][0x188], -R10.reuse ;  /* 0x0000620010107a23 */ /* 0x100fe4000000080a */
[----:B------:R-:W-:Y:S02]  /*35750*/  FFMA R17, R17, c[0x0][0x188], -R10 ;  /* 0x0000620011117a23 */ /* 0x000fe4000000080a */
[----:B------:R3:W-:Y:S01]  /*35760*/  @P0 STS [R29+0x20000], R0 ;  /* 0x020000001d000388 */ /* 0x0007e20000000800 */
[----:B------:R-:W-:Y:S02]  /*35770*/  FMUL R16, R16, 1.4426950216293334961 ;  /* 0x3fb8aa3b10107820 */ /* 0x000fe40000400000 */
[----:B------:R-:W-:Y:S02]  /*35780*/  FMUL R17, R17, 1.4426950216293334961 ;  /* 0x3fb8aa3b11117820 */ /* 0x000fe40000400000 */
[----:B------:R-:W5:Y:S01]  /*35790*/  MUFU.EX2 R7, R16 ;  /* 0x0000001000077308 */ /* 0x000f620000000800 */
[----:B------:R0:W-:Y:S04]  /*357a0*/  STL [R1+0x1ec0], R29 ;  /* 0x001ec01d01007387 */ /* 0x0001e80000100800 */
[----:B-----5:R-:W-:Y:S01]  /*357b0*/  STL [R1+0x968], R7 ;  /* 0x0009680701007387 */ /* 0x020fe20000100800 */
[----:B---3--:R-:W-:-:S02]  /*357c0*/  FMNMX R0, R8, R4, !PT ;  /* 0x0000000408007209 */ /* 0x008fc40007800000 */
[----:B------:R-:W3:Y:S03]  /*357d0*/  MUFU.EX2 R4, R17 ;  /* 0x0000001100047308 */ /* 0x000ee60000000800 */
[----:B------:R-:W-:-:S04]  /*357e0*/  FFMA R18, R18, c[0x0][0x188], -R0 ;  /* 0x0000620012127a23 */ /* 0x000fc80000000800 */
[----:B------:R-:W-:-:S04]  /*357f0*/  FMUL R18, R18, 1.4426950216293334961 ;  /* 0x3fb8aa3b12127820 */ /* 0x000fc80000400000 */
[----:B0-----:R-:W0:Y:S01]  /*35800*/  MUFU.EX2 R29, R18 ;  /* 0x00000012001d7308 */ /* 0x001e220000000800 */
[----:B--2---:R-:W-:Y:S01]  /*35810*/  FMNMX R16, R3, R2, !PT ;  /* 0x0000000203107209 */ /* 0x004fe20007800000 */
[----:B------:R-:W-:Y:S01]  /*35820*/  STL [R1+0x92c], R0 ;  /* 0x00092c0001007387 */ /* 0x000fe20000100800 */
[----:B---3--:R2:W-:Y:S03]  /*35830*/  STL [R1+0x944], R4 ;  /* 0x0009440401007387 */ /* 0x0085e60000100800 */
[----:B------:R-:W3:Y:S01]  /*35840*/  LDL R20, [R1+0xa1c] ;  /* 0x000a1c0001147983 */ /* 0x000ee20000100800 */
[----:B------:R-:W-:-:S03]  /*35850*/  FADD R2, R12, R27 ;  /* 0x0000001b0c027221 */ /* 0x000fc60000000000 */
[----:B------:R5:W-:Y:S01]  /*35860*/  STL [R1+0x928], R16 ;  /* 0x0009281001007387 */ /* 0x000be20000100800 */
[----:B------:R-:W5:Y:S02]  /*35870*/  LDL.LU R27, [R1+0x1ee0] ;  /* 0x001ee000011b7983 */ /* 0x000f640000300800 */
[----:B------:R-:W5:Y:S02]  /*35880*/  LDL.LU R12, [R1+0x1edc] ;  /* 0x001edc00010c7983 */ /* 0x000f640000300800 */
[----:B------:R-:W-:Y:S02]  /*35890*/  FADD R3, R13, R24 ;  /* 0x000000180d037221 */ /* 0x000fe40000000000 */
[----:B--2---:R-:W-:Y:S01]  /*358a0*/  FADD R4, R14, R15 ;  /* 0x0000000f0e047221 */ /* 0x004fe20000000000 */
[----:B0-----:R-:W-:Y:S01]  /*358b0*/  STL [R1+0x9e0], R29 ;  /* 0x0009e01d01007387 */ /* 0x001fe20000100800 */
[----:B------:R-:W2:Y:S02]  /*358c0*/  LDL.LU R24, [R1+0x1ed8] ;  /* 0x001ed80001187983 */ /* 0x000ea40000300800 */
[----:B------:R-:W2:Y:S02]  /*358d0*/  LDL.LU R13, [R1+0x1ed4] ;  /* 0x001ed400010d7983 */ /* 0x000ea40000300800 */
[----:B------:R-:W2:Y:S01]  /*358e0*/  LDL.LU R15, [R1+0x1ed0] ;  /* 0x001ed000010f7983 */ /* 0x000ea20000300800 */
[----:B------:R-:W2:Y:S01]  /*358f0*/  LDL.LU R14, [R1+0x1ecc] ;  /* 0x001ecc00010e7983 */ /* 0x000ea20000300800 */
[----:B------:R-:W1:Y:S02]  /*35900*/  LDL R17, [R1+0xa20] ;  /* 0x000a200001117983 */ /* 0x000e640000100800 */
[----:B------:R-:W-:-:S04]  /*35910*/  FFMA R19, R19, c[0x0][0x188], -R0 ;  /* 0x0000620013137a23 */ /* 0x000fc80000000800 */
[----:B------:R-:W-:Y:S02]  /*35920*/  FMUL R19, R19, 1.4426950216293334961 ;  /* 0x3fb8aa3b13137820 */ /* 0x000fe40000400000 */
[----:B----4-:R-:W-:Y:S02]  /*35930*/  FADD R0, R22, R9 ;  /* 0x0000000916007221 */ /* 0x010fe40000000000 */
[----:B------:R-:W0:Y:S02]  /*35940*/  MUFU.EX2 R18, R19 ;  /* 0x0000001300127308 */ /* 0x000e240000000800 */
[----:B0-----:R-:W-:Y:S01]  /*35950*/  STL [R1+0x9d8], R18 ;  /* 0x0009d81201007387 */ /* 0x001fe20000100800 */
[----:B---3--:R-:W-:Y:S01]  /*35960*/  FMNMX R5, R5, R20, !PT ;  /* 0x0000001405057209 */ /* 0x008fe20007800000 */
[----:B-----5:R-:W-:-:S04]  /*35970*/  FFMA R12, R12, c[0x0][0x188], -R16 ;  /* 0x000062000c0c7a23 */ /* 0x020fc80000000810 */
[----:B------:R-:W-:Y:S02]  /*35980*/  FMUL R12, R12, 1.4426950216293334961 ;  /* 0x3fb8aa3b0c0c7820 */ /* 0x000fe40000400000 */
[----:B--2---:R-:W-:Y:S02]  /*35990*/  FFMA R13, R13, c[0x0][0x188], -R16 ;  /* 0x000062000d0d7a23 */ /* 0x004fe40000000810 */
[----:B------:R-:W-:Y:S02]  /*359a0*/  FFMA R14, R14, c[0x0][0x188], -R5 ;  /* 0x000062000e0e7a23 */ /* 0x000fe40000000805 */
[----:B------:R-:W-:Y:S01]  /*359b0*/  FMUL R13, R13, 1.4426950216293334961 ;  /* 0x3fb8aa3b0d0d7820 */ /* 0x000fe20000400000 */
[----:B------:R-:W0:Y:S01]  /*359c0*/  MUFU.EX2 R16, R12 ;  /* 0x0000000c00107308 */ /* 0x000e220000000800 */
[----:B------:R-:W-:-:S07]  /*359d0*/  FMUL R14, R14, 1.4426950216293334961 ;  /* 0x3fb8aa3b0e0e7820 */ /* 0x000fce0000400000 */
[----:B------:R-:W2:Y:S01]  /*359e0*/  MUFU.EX2 R22, R13 ;  /* 0x0000000d00167308 */ /* 0x000ea20000000800 */
[----:B-1----:R-:W-:-:S07]  /*359f0*/  FMNMX R20, R6, R17, !PT ;  /* 0x0000001106147209 */ /* 0x002fce0007800000 */
[----:B------:R-:W1:Y:S01]  /*35a00*/  MUFU.EX2 R17, R14 ;  /* 0x0000000e00117308 */ /* 0x000e620000000800 */
[----:B------:R3:W-:Y:S01]  /*35a10*/  STL [R1+0x924], R5 ;  /* 0x0009240501007387 */ /* 0x0007e20000100800 */
[----:B------:R-:W-:-:S03]  /*35a20*/  FFMA R15, R15, c[0x0][0x188], -R5 ;  /* 0x000062000f0f7a23 */ /* 0x000fc60000000805 */
[----:B0-----:R-:W-:Y:S01]  /*35a30*/  STL [R1+0x9d0], R16 ;  /* 0x0009d01001007387 */ /* 0x001fe20000100800 */
[----:B--2---:R-:W-:Y:S02]  /*35a40*/  STL [R1+0x9c8], R22 ;  /* 0x0009c81601007387 */ /* 0x004fe40000100800 */
[----:B------:R-:W2:Y:S02]  /*35a50*/  LDL R19, [R1+0xa24] ;  /* 0x000a240001137983 */ /* 0x000ea40000100800 */
[----:B------:R-:W-:Y:S01]  /*35a60*/  STL [R1+0x920], R20 ;  /* 0x0009201401007387 */ /* 0x000fe20000100800 */
[----:B-1----:R-:W-:Y:S01]  /*35a70*/  STL [R1+0x9b8], R17 ;  /* 0x0009b81101007387 */ /* 0x002fe20000100800 */
[----:B---3--:R-:W-:Y:S02]  /*35a80*/  FADD R5, R26, R25 ;  /* 0x000000191a057221 */ /* 0x008fe40000000000 */
[----:B------:R-:W3:Y:S02]  /*35a90*/  LDL.LU R25, [R1+0x1ec8] ;  /* 0x001ec80001197983 */ /* 0x000ee40000300800 */
[----:B------:R-:W4:Y:S01]  /*35aa0*/  LDL.LU R26, [R1+0x1ec4] ;  /* 0x001ec400011a7983 */ /* 0x000f220000300800 */
[----:B------:R-:W0:Y:S04]  /*35ab0*/  SHFL.BFLY PT, R7, R0, 0x2, 0x1f ;  /* 0x0c401f0000077f89 */ /* 0x000e2800000e0000 */
[----:B------:R-:W1:Y:S01]  /*35ac0*/  SHFL.BFLY PT, R8, R2, 0x2, 0x1f ;  /* 0x0c401f0002087f89 */ /* 0x000e6200000e0000 */
[----:B------:R-:W-:-:S02]  /*35ad0*/  FFMA R24, R24, c[0x0][0x188], -R20 ;  /* 0x0000620018187a23 */ /* 0x000fc40000000814 */
[----:B------:R-:W-:Y:S01]  /*35ae0*/  FMUL R15, R15, 1.4426950216293334961 ;  /* 0x3fb8aa3b0f0f7820 */ /* 0x000fe20000400000 */
[----:B------:R-:W5:Y:S01]  /*35af0*/  LDL R14, [R1+0x9d8] ;  /* 0x0009d800010e7983 */ /* 0x000f620000100800 */
[----:B------:R-:W-:Y:S02]  /*35b00*/  FMUL R24, R24, 1.4426950216293334961 ;  /* 0x3fb8aa3b18187820 */ /* 0x000fe40000400000 */
[----:B------:R0:W0:Y:S01]  /*35b10*/  MUFU.EX2 R18, R15 ;  /* 0x0000000f00127308 */ /* 0x0000220000000800 */
[----:B------:R-:W-:Y:S01]  /*35b20*/  FADD R6, R23, R28 ;  /* 0x0000001c17067221 */ /* 0x000fe20000000000 */
[----:B0-----:R-:W5:Y:S01]  /*35b30*/  LDL R15, [R1+0x968] ;  /* 0x00096800010f7983 */ /* 0x001f620000100800 */
[----:B------:R-:W-:Y:S02]  /*35b40*/  FADD R0, R0, R7 ;  /* 0x0000000700007221 */ /* 0x000fe40000000000 */
[----:B-1----:R-:W-:-:S03]  /*35b50*/  FADD R2, R2, R8 ;  /* 0x0000000802027221 */ /* 0x002fc60000000000 */
[----:B------:R-:W0:Y:S04]  /*35b60*/  SHFL.BFLY PT, R8, R0, 0x1, 0x1f ;  /* 0x0c201f0000087f89 */ /* 0x000e2800000e0000 */
[----:B------:R-:W1:Y:S04]  /*35b70*/  SHFL.BFLY PT, R7, R2, 0x1, 0x1f ;  /* 0x0c201f0002077f89 */ /* 0x000e6800000e0000 */
[----:B------:R-:W-:Y:S01]  /*35b80*/  STL [R1+0x9ac], R18 ;  /* 0x0009ac1201007387 */ /* 0x000fe20000100800 */
[----:B0-----:R-:W-:Y:S02]  /*35b90*/  FADD R28, R0, R8 ;  /* 0x00000008001c7221 */ /* 0x001fe40000000000 */
[----:B---3--:R-:W-:-:S02]  /*35ba0*/  FFMA R25, R25, c[0x0][0x188], -R20 ;  /* 0x0000620019197a23 */ /* 0x008fc40000000814 */
[----:B------:R-:W0:Y:S02]  /*35bb0*/  MUFU.EX2 R20, R24 ;  /* 0x0000001800147308 */ /* 0x000e240000000800 */
[----:B------:R-:W-:-:S06]  /*35bc0*/  FMUL R25, R25, 1.4426950216293334961 ;  /* 0x3fb8aa3b19197820 */ /* 0x000fcc0000400000 */
[----:B------:R1:W3:Y:S01]  /*35bd0*/  MUFU.EX2 R21, R25 ;  /* 0x0000001900157308 */ /* 0x0002e20000000800 */
[----:B--2---:R-:W-:-:S05]  /*35be0*/  FMNMX R11, R11, R19, !PT ;  /* 0x000000130b0b7209 */ /* 0x004fca0007800000 */
[----:B----4-:R-:W-:Y:S01]  /*35bf0*/  FFMA R26, R26, c[0x0][0x188], -R11 ;  /* 0x000062001a1a7a23 */ /* 0x010fe2000000080b */
[----:B------:R2:W-:Y:S03]  /*35c00*/  STL [R1+0x91c], R11 ;  /* 0x00091c0b01007387 */ /* 0x0005e60000100800 */
[----:B------:R-:W-:Y:S02]  /*35c10*/  FMUL R26, R26, 1.4426950216293334961 ;  /* 0x3fb8aa3b1a1a7820 */ /* 0x000fe40000400000 */
[----:B-1----:R-:W-:Y:S02]  /*35c20*/  FADD R25, R2, R7 ;  /* 0x0000000702197221 */ /* 0x002fe40000000000 */
[----:B------:R-:W-:Y:S01]  /*35c30*/  FFMA R27, R27, c[0x0][0x188], -R11 ;  /* 0x000062001b1b7a23 */ /* 0x000fe2000000080b */
[----:B0-----:R-:W-:Y:S01]  /*35c40*/  STL [R1+0x9a4], R20 ;  /* 0x0009a41401007387 */ /* 0x001fe20000100800 */
[----:B------:R-:W4:Y:S02]  /*35c50*/  LDL R8, [R1+0x944] ;  /* 0x0009440001087983 */ /* 0x000f240000100800 */
[----:B------:R-:W4:Y:S02]  /*35c60*/  LDL R7, [R1+0x970] ;  /* 0x0009700001077983 */ /* 0x000f240000100800 */
[----:B---3--:R-:W-:Y:S01]  /*35c70*/  STL [R1+0x99c], R21 ;  /* 0x00099c1501007387 */ /* 0x008fe20000100800 */
[----:B--2---:R0:W1:Y:S02]  /*35c80*/  MUFU.EX2 R11, R26 ;  /* 0x0000001a000b7308 */ /* 0x0040640000000800 */
[----:B0-----:R-:W4:Y:S04]  /*35c90*/  LDL R26, [R1+0x96c] ;  /* 0x00096c00011a7983 */ /* 0x001f280000100800 */
[----:B------:R-:W0:Y:S04]  /*35ca0*/  SHFL.BFLY PT, R9, R3, 0x2, 0x1f ;  /* 0x0c401f0003097f89 */ /* 0x000e2800000e0000 */
[----:B------:R-:W2:Y:S04]  /*35cb0*/  SHFL.BFLY PT, R10, R4, 0x2, 0x1f ;  /* 0x0c401f00040a7f89 */ /* 0x000ea800000e0000 */
[----:B------:R-:W3:Y:S01]  /*35cc0*/  SHFL.BFLY PT, R12, R5, 0x2, 0x1f ;  /* 0x0c401f00050c7f89 */ /* 0x000ee200000e0000 */
[----:B------:R-:W-:-:S04]  /*35cd0*/  FMUL R27, R27, 1.4426950216293334961 ;  /* 0x3fb8aa3b1b1b7820 */ /* 0x000fc80000400000 */
[----:B------:R-:W0:Y:S02]  /*35ce0*/  MUFU.EX2 R19, R27 ;  /* 0x0000001b00137308 */ /* 0x000e240000000800 */
[----:B0-----:R-:W-:Y:S02]  /*35cf0*/  FADD R3, R3, R9 ;  /* 0x0000000903037221 */ /* 0x001fe40000000000 */
[----:B--2---:R-:W-:-:S03]  /*35d00*/  FADD R4, R4, R10 ;  /* 0x0000000a04047221 */ /* 0x004fc60000000000 */
[----:B------:R-:W0:Y:S04]  /*35d10*/  SHFL.BFLY PT, R10, R3, 0x1, 0x1f ;  /* 0x0c201f00030a7f89 */ /* 0x000e2800000e0000 */
[----:B------:R-:W2:Y:S01]  /*35d20*/  SHFL.BFLY PT, R9, R4, 0x1, 0x1f ;  /* 0x0c201f0004097f89 */ /* 0x000ea200000e0000 */
[----:B---3--:R-:W-:Y:S02]  /*35d30*/  FADD R0, R5, R12 ;  /* 0x0000000c05007221 */ /* 0x008fe40000000000 */
[----:B0-----:R-:W-:Y:S02]  /*35d40*/  FADD R24, R3, R10 ;  /* 0x0000000a03187221 */ /* 0x001fe40000000000 */
[----:B--2---:R-:W-:Y:S01]  /*35d50*/  FADD R23, R4, R9 ;  /* 0x0000000904177221 */ /* 0x004fe20000000000 */
[----:B------:R-:W2:Y:S04]  /*35d60*/  LDL R3, [R1+0x984] ;  /* 0x0009840001037983 */ /* 0x000ea80000100800 */
[----:B------:R-:W3:Y:S04]  /*35d70*/  LDL R10, [R1+0x978] ;  /* 0x00097800010a7983 */ /* 0x000ee80000100800 */
[----:B------:R-:W2:Y:S04]  /*35d80*/  LDL R4, [R1+0x97c] ;  /* 0x00097c0001047983 */ /* 0x000ea80000100800 */
[----:B------:R-:W3:Y:S01]  /*35d90*/  LDL R9, [R1+0x974] ;  /* 0x0009740001097983 */ /* 0x000ee20000100800 */
[----:B-1----:R-:W-:Y:S02]  /*35da0*/  STL [R1+0x990], R11 ;  /* 0x0009900b01007387 */ /* 0x002fe40000100800 */
[----:B------:R-:W-:Y:S02]  /*35db0*/  STL [R1+0x980], R19 ;  /* 0x0009801301007387 */ /* 0x000fe40000100800 */
[----:B----4-:R-:W-:-:S02]  /*35dc0*/  FADD R5, R7, R26 ;  /* 0x0000001a07057221 */ /* 0x010fc40000000000 */
[----:B-----5:R-:W-:Y:S02]  /*35dd0*/  FADD R7, R29, R14 ;  /* 0x0000000e1d077221 */ /* 0x020fe40000000000 */
[----:B------:R-:W4:Y:S04]  /*35de0*/  LDL.LU R29, [R1+0x1ec0] ;  /* 0x001ec000011d7983 */ /* 0x000f280000300800 */
[----:B------:R-:W0:Y:S01]  /*35df0*/  SHFL.BFLY PT, R14, R5, 0x2, 0x1f ;  /* 0x0c401f00050e7f89 */ /* 0x000e2200000e0000 */
[----:B------:R-:W5:Y:S02]  /*35e00*/  LDL R27, [R1+0x914] ;  /* 0x00091400011b7983 */ /* 0x000f640000100800 */
[----:B------:R-:W2:Y:S02]  /*35e10*/  LDL.LU R26, [R1+0xa3c] ;  /* 0x000a3c00011a7983 */ /* 0x000ea40000300800 */
[----:B0-----:R-:W-:-:S02]  /*35e20*/  FADD R5, R5, R14 ;  /* 0x0000000e05057221 */ /* 0x001fc40000000000 */
[----:B------:R-:W0:Y:S02]  /*35e30*/  SHFL.BFLY PT, R14, R0, 0x1, 0x1f ;  /* 0x0c201f00000e7f89 */ /* 0x000e2400000e0000 */
[----:B0-----:R-:W-:Y:S02]  /*35e40*/  FADD R0, R0, R14 ;  /* 0x0000000e00007221 */ /* 0x001fe40000000000 */
[----:B------:R-:W5:Y:S04]  /*35e50*/  LDL.LU R14, [R1+0x9e8] ;  /* 0x0009e800010e7983 */ /* 0x000f680000300800 */
[----:B----4-:R-:W-:Y:S01]  /*35e60*/  @P0 STS [R29+0x20040], R28 ;  /* 0x0200401c1d000388 */ /* 0x010fe20000000800 */
[----:B------:R0:W-:Y:S02]  /*35e70*/  @P0 STS [R29+0x20080], R25 ;  /* 0x020080191d000388 */ /* 0x0001e40000000800 */
[----:B------:R1:W-:Y:S02]  /*35e80*/  @P0 STS [R29+0x200c0], R24 ;  /* 0x0200c0181d000388 */ /* 0x0003e40000000800 */
[----:B------:R4:W-:Y:S01]  /*35e90*/  @P0 STS [R29+0x20100], R23 ;  /* 0x020100171d000388 */ /* 0x0009e20000000800 */
[----:B0-----:R-:W5:Y:S01]  /*35ea0*/  LDL R25, [R1+0x918] ;  /* 0x0009180001197983 */ /* 0x001f620000100800 */
[----:B-1----:R-:W5:Y:S02]  /*35eb0*/  LDL.LU R24, [R1+0x938] ;  /* 0x0009380001187983 */ /* 0x002f640000300800 */
[----:B----4-:R-:W4:Y:S01]  /*35ec0*/  LDL.LU R29, [R1+0x1ebc] ;  /* 0x001ebc00011d7983 */ /* 0x010f220000300800 */
[----:B------:R-:W0:Y:S04]  /*35ed0*/  SHFL.BFLY PT, R13, R6, 0x2, 0x1f ;  /* 0x0c401f00060d7f89 */ /* 0x000e2800000e0000 */
[----:B------:R-:W1:Y:S01]  /*35ee0*/  S2R R28, SR_TID.X ;  /* 0x00000000001c7919 */ /* 0x000e620000002100 */
[----:B--2---:R-:W-:-:S02]  /*35ef0*/  FADD R3, R3, R4 ;  /* 0x0000000403037221 */ /* 0x004fc40000000000 */
[----:B---3--:R-:W-:Y:S02]  /*35f00*/  FADD R4, R10, R9 ;  /* 0x000000090a047221 */ /* 0x008fe40000000000 */
[----:B------:R-:W-:Y:S02]  /*35f10*/  FADD R9, R17, R18 ;  /* 0x0000001211097221 */ /* 0x000fe40000000000 */
[----:B------:R-:W-:Y:S01]  /*35f20*/  FADD R10, R20, R21 ;  /* 0x00000015140a7221 */ /* 0x000fe20000000000 */
[----:B------:R-:W2:Y:S01]  /*35f30*/  SHFL.BFLY PT, R12, R3, 0x2, 0x1f ;  /* 0x0c401f00030c7f89 */ /* 0x000ea200000e0000 */
[----:B------:R-:W-:-:S03]  /*35f40*/  FADD R11, R11, R19 ;  /* 0x000000130b0b7221 */ /* 0x000fc60000000000 */
[----:B------:R-:W3:Y:S04]  /*35f50*/  SHFL.BFLY PT, R18, R9, 0x2, 0x1f ;  /* 0x0c401f0009127f89 */ /* 0x000ee800000e0000 */
[----:B------:R-:W2:Y:S04]  /*35f60*/  SHFL.BFLY PT, R20, R10, 0x2, 0x1f ;  /* 0x0c401f000a147f89 */ /* 0x000ea800000e0000 */
[----:B------:R-:W2:Y:S01]  /*35f70*/  SHFL.BFLY PT, R21, R11, 0x2, 0x1f ;  /* 0x0c401f000b157f89 */ /* 0x000ea200000e0000 */
[----:B0-----:R-:W-:Y:S02]  /*35f80*/  FADD R2, R6, R13 ;  /* 0x0000000d06027221 */ /* 0x001fe40000000000 */
[----:B------:R-:W-:-:S02]  /*35f90*/  FADD R6, R15, R8 ;  /* 0x000000080f067221 */ /* 0x000fc40000000000 */
[----:B------:R-:W-:Y:S01]  /*35fa0*/  FADD R8, R16, R22 ;  /* 0x0000001610087221 */ /* 0x000fe20000000000 */
[----:B------:R-:W0:Y:S04]  /*35fb0*/  SHFL.BFLY PT, R13, R4, 0x2, 0x1f ;  /* 0x0c401f00040d7f89 */ /* 0x000e2800000e0000 */
[----:B------:R-:W0:Y:S04]  /*35fc0*/  SHFL.BFLY PT, R15, R6, 0x2, 0x1f ;  /* 0x0c401f00060f7f89 */ /* 0x000e2800000e0000 */
[----:B------:R-:W0:Y:S04]  /*35fd0*/  SHFL.BFLY PT, R16, R7, 0x2, 0x1f ;  /* 0x0c401f0007107f89 */ /* 0x000e2800000e0000 */
[----:B------:R-:W0:Y:S01]  /*35fe0*/  SHFL.BFLY PT, R17, R8, 0x2, 0x1f ;  /* 0x0c401f0008117f89 */ /* 0x000e2200000e0000 */
[----:B-1----:R-:W-:-:S04]  /*35ff0*/  SHF.R.U32.HI R23, RZ, 0x3, R28 ;  /* 0x00000003ff177819 */ /* 0x002fc8000001161c */
[----:B------:R-:W-:Y:S01]  /*36000*/  LOP3.LUT R23, R23, 0x4, RZ, 0xc0, !PT ;  /* 0x0000000417177812 */ /* 0x000fe200078ec0ff */
[----:B--2---:R-:W-:Y:S02]  /*36010*/  FADD R3, R3, R12 ;  /* 0x0000000c03037221 */ /* 0x004fe40000000000 */
[----:B------:R-:W1:Y:S01]  /*36020*/  SHFL.BFLY PT, R12, R2, 0x1, 0x1f ;  /* 0x0c201f00020c7f89 */ /* 0x000e6200000e0000 */
[----:B---3--:R-:W-:Y:S02]  /*36030*/  FADD R9, R9, R18 ;  /* 0x0000001209097221 */ /* 0x008fe40000000000 */
[----:B------:R-:W-:Y:S02]  /*36040*/  FADD R10, R10, R20 ;  /* 0x000000140a0a7221 */ /* 0x000fe40000000000 */
[----:B------:R-:W-:Y:S02]  /*36050*/  FADD R11, R11, R21 ;  /* 0x000000150b0b7221 */ /* 0x000fe40000000000 */
[----:B0-----:R-:W-:-:S02]  /*36060*/  FADD R4, R4, R13 ;  /* 0x0000000d04047221 */ /* 0x001fc40000000000 */
[----:B------:R-:W-:Y:S02]  /*36070*/  FADD R6, R6, R15 ;  /* 0x0000000f06067221 */ /* 0x000fe40000000000 */
[----:B------:R-:W-:Y:S02]  /*36080*/  FADD R7, R7, R16 ;  /* 0x0000001007077221 */ /* 0x000fe40000000000 */
[----:B------:R-:W-:Y:S01]  /*36090*/  FADD R8, R8, R17 ;  /* 0x0000001108087221 */ /* 0x000fe20000000000 */
[----:B------:R-:W0:Y:S04]  /*360a0*/  SHFL.BFLY PT, R13, R3, 0x1, 0x1f ;  /* 0x0c201f00030d7f89 */ /* 0x000e2800000e0000 */
[----:B------:R-:W2:Y:S04]  /*360b0*/  SHFL.BFLY PT, R15, R4, 0x1, 0x1f ;  /* 0x0c201f00040f7f89 */ /* 0x000ea800000e0000 */
[----:B------:R-:W3:Y:S04]  /*360c0*/  SHFL.BFLY PT, R17, R5, 0x1, 0x1f ;  /* 0x0c201f0005117f89 */ /* 0x000ee800000e0000 */
[----:B------:R-:W3:Y:S04]  /*360d0*/  SHFL.BFLY PT, R19, R6, 0x1, 0x1f ;  /* 0x0c201f0006137f89 */ /* 0x000ee800000e0000 */
[----:B------:R-:W3:Y:S04]  /*360e0*/  SHFL.BFLY PT, R16, R7, 0x1, 0x1f ;  /* 0x0c201f0007107f89 */ /* 0x000ee800000e0000 */
[----:B------:R-:W3:Y:S04]  /*360f0*/  SHFL.BFLY PT, R18, R8, 0x1, 0x1f ;  /* 0x0c201f0008127f89 */ /* 0x000ee800000e0000 */
[----:B------:R-:W3:Y:S04]  /*36100*/  SHFL.BFLY PT, R20, R9, 0x1, 0x1f ;  /* 0x0c201f0009147f89 */ /* 0x000ee800000e0000 */
[----:B------:R-:W3:Y:S04]  /*36110*/  SHFL.BFLY PT, R21, R10, 0x1, 0x1f ;  /* 0x0c201f000a157f89 */ /* 0x000ee800000e0000 */
[----:B------:R-:W3:Y:S01]  /*36120*/  SHFL.BFLY PT, R22, R11, 0x1, 0x1f ;  /* 0x0c201f000b167f89 */ /* 0x000ee200000e0000 */
[----:B------:R-:W-:-:S02]  /*36130*/  IMAD.SHL.U32 R28, R28, 0x2, RZ ;  /* 0x000000021c1c7824 */ /* 0x000fc400078e00ff */
[----:B-1----:R-:W-:-:S03]  /*36140*/  FADD R2, R2, R12 ;  /* 0x0000000c02027221 */ /* 0x002fc60000000000 */
[----:B------:R-:W-:Y:S01]  /*36150*/  LOP3.LUT R28, R28, 0x38, RZ, 0xc0, !PT ;  /* 0x000000381c1c7812 */ /* 0x000fe200078ec0ff */
[----:B0-----:R-:W-:Y:S02]  /*36160*/  FADD R3, R3, R13 ;  /* 0x0000000d03037221 */ /* 0x001fe40000000000 */
[----:B--2---:R-:W-:Y:S02]  /*36170*/  FADD R4, R4, R15 ;  /* 0x0000000f04047221 */ /* 0x004fe40000000000 */
[----:B---3--:R-:W-:Y:S02]  /*36180*/  FADD R5, R5, R17 ;  /* 0x0000001105057221 */ /* 0x008fe40000000000 */
[----:B------:R-:W-:Y:S02]  /*36190*/  FADD R6, R6, R19 ;  /* 0x0000001306067221 */ /* 0x000fe40000000000 */
[----:B------:R-:W-:Y:S02]  /*361a0*/  FADD R7, R7, R16 ;  /* 0x0000001007077221 */ /* 0x000fe40000000000 */
[----:B------:R-:W-:-:S02]  /*361b0*/  FADD R8, R8, R18 ;  /* 0x0000001208087221 */ /* 0x000fc40000000000 */
[----:B------:R-:W-:Y:S02]  /*361c0*/  FADD R9, R9, R20 ;  /* 0x0000001409097221 */ /* 0x000fe40000000000 */
[----:B------:R-:W-:Y:S02]  /*361d0*/  FADD R10, R10, R21 ;  /* 0x000000150a0a7221 */ /* 0x000fe40000000000 */
[----:B------:R-:W-:Y:S01]  /*361e0*/  FADD R11, R11, R22 ;  /* 0x000000160b0b7221 */ /* 0x000fe20000000000 */
[----:B----4-:R-:W-:Y:S02]  /*361f0*/  IADD3 R23, R29, R23, RZ ;  /* 0x000000171d177210 */ /* 0x010fe40007ffe0ff */
[----:B------:R-:W2:Y:S04]  /*36200*/  LDL.LU R29, [R1+0x1eb8] ;  /* 0x001eb800011d7983 */ /* 0x000ea80000300800 */
[----:B------:R0:W-:Y:S04]  /*36210*/  @P0 STS [R23+0x20140], R0 ;  /* 0x0201400017000388 */ /* 0x0001e80000000800 */
[----:B0-----:R-:W0:Y:S02]  /*36220*/  S2R R23, SR_TID.X ;  /* 0x0000000000177919 */ /* 0x001e240000002100 */
[----:B0-----:R-:W-:-:S04]  /*36230*/  SHF.R.U32.HI R0, RZ, 0x3, R23 ;  /* 0x00000003ff007819 */ /* 0x001fc80000011617 */
[----:B------:R-:W-:-:S04]  /*36240*/  LOP3.LUT R0, R0, 0x4, RZ, 0xc0, !PT ;  /* 0x0000000400007812 */ /* 0x000fc800078ec0ff */
[----:B------:R-:W-:-:S05]  /*36250*/  IADD3 R0, R28, R0, RZ ;  /* 0x000000001c007210 */ /* 0x000fca0007ffe0ff */
[----:B------:R-:W-:Y:S01]  /*36260*/  @P0 STS [R0+0x20180], R2 ;  /* 0x0201800200000388 */ /* 0x000fe20000000800 */
[----:B------:R-:W-:Y:S02]  /*36270*/  @P0 STS [R0+0x201c0], R3 ;  /* 0x0201c00300000388 */ /* 0x000fe40000000800 */
[----:B------:R-:W-:Y:S02]  /*36280*/  @P0 STS [R0+0x20200], R4 ;  /* 0x0202000400000388 */ /* 0x000fe40000000800 */
[----:B------:R-:W-:Y:S01]  /*36290*/  @P0 STS [R0+0x20240], R5 ;  /* 0x0202400500000388 */ /* 0x000fe20000000800 */
[----:B------:R-:W-:Y:S01]  /*362a0*/  @P0 STS [R0+0x20280], R6 ;  /* 0x0202800600000388 */ /* 0x000fe20000000800 */
[----:B------:R0:W-:Y:S03]  /*362b0*/  @P0 STS [R0+0x202c0], R7 ;  /* 0x0202c00700000388 */ /* 0x0001e60000000800 */
[----:B------:R-:W1:Y:S01]  /*362c0*/  S2R R28, SR_TID.X ;  /* 0x00000000001c7919 */ /* 0x000e620000002100 */
[----:B------:R-:W-:Y:S02]  /*362d0*/  @P0 STS [R0+0x20300], R8 ;  /* 0x0203000800000388 */ /* 0x000fe40000000800 */
[----:B------:R-:W-:Y:S02]  /*362e0*/  @P0 STS [R0+0x20340], R9 ;  /* 0x0203400900000388 */ /* 0x000fe40000000800 */
[----:B------:R-:W-:Y:S01]  /*362f0*/  @P0 STS [R0+0x20380], R10 ;  /* 0x0203800a00000388 */ /* 0x000fe20000000800 */
[----:B------:R-:W-:Y:S01]  /*36300*/  @P0 STS [R0+0x203c0], R11 ;  /* 0x0203c00b00000388 */ /* 0x000fe20000000800 */
[----:B------:R-:W-:Y:S06]  /*36310*/  BAR.SYNC.DEFER_BLOCKING 0x0 ;  /* 0x0000000000007b1d */ /* 0x000fec0000010000 */
[----:B0-----:R-:W3:Y:S01]  /*36320*/  LDL.LU R7, [R1+0x640] ;  /* 0x0006400001077983 */ /* 0x001ee20000300800 */
[----:B-1----:R-:W-:-:S05]  /*36330*/  LOP3.LUT R23, R28, 0x7f, RZ, 0xc0, !PT ;  /* 0x0000007f1c177812 */ /* 0x002fca00078ec0ff */
[----:B------:R-:W0:Y:S04]  /*36340*/  LDS R2, [R23.X4+0x20200] ;  /* 0x0202000017027984 */ /* 0x000e280000004800 */
[----:B------:R-:W-:Y:S04]  /*36350*/  LDS R0, [R23.X4+0x20000] ;  /* 0x0200000017007984 */ /* 0x000fe80000004800 */
[----:B0-----:R-:W0:Y:S02]  /*36360*/  SHFL.BFLY PT, R4, R2, 0x1, 0x1f ;  /* 0x0c201f0002047f89 */ /* 0x001e2400000e0000 */
[----:B0-----:R-:W-:-:S02]  /*36370*/  FADD R2, R2, R4 ;  /* 0x0000000402027221 */ /* 0x001fc40000000000 */
[----:B------:R-:W4:Y:S04]  /*36380*/  LDL.LU R4, [R1+0x644] ;  /* 0x0006440001047983 */ /* 0x000f280000300800 */
[----:B------:R-:W0:Y:S01]  /*36390*/  SHFL.BFLY PT, R3, R0, 0x1, 0x1f ;  /* 0x0c201f0000037f89 */ /* 0x000e2200000e0000 */
[----:B------:R-:W-:Y:S01]  /*363a0*/  SHF.L.U32 R28, R28, 0x1, RZ ;  /* 0x000000011c1c7819 */ /* 0x000fe200000006ff */
[----:B------:R-:W2:Y:S02]  /*363b0*/  LDL.LU R15, [R1+0x630] ;  /* 0x00063000010f7983 */ /* 0x000ea40000300800 */
[----:B0-----:R-:W-:-:S05]  /*363c0*/  FADD R0, R0, R3 ;  /* 0x0000000300007221 */ /* 0x001fca0000000000 */
[----:B------:R5:W-:Y:S01]  /*363d0*/  @!P1 STS [R23.X4+0x20000], R0 ;  /* 0x0200000017009388 */ /* 0x000be20000004800 */
[----:B------:R0:W-:Y:S02]  /*363e0*/  @!P1 STS [R23.X4+0x20200], R2 ;  /* 0x0202000217009388 */ /* 0x0001e40000004800 */
[----:B------:R-:W-:Y:S01]  /*363f0*/  BAR.SYNC.DEFER_BLOCKING 0x0 ;  /* 0x0000000000007b1d */ /* 0x000fe20000010000 */
[----:B------:R-:W-:Y:S01]  /*36400*/  LOP3.LUT R28, R28, 0x38, RZ, 0xc0, !PT ;  /* 0x000000381c1c7812 */ /* 0x000fe200078ec0ff */
[----:B-----5:R-:W-:-:S04]  /*36410*/  FADD R0, -R25, R24 ;  /* 0x0000001819007221 */ /* 0x020fc80000000100 */
[----:B------:R-:W1:Y:S01]  /*36420*/  LDS R3, [R28+0x20000] ;  /* 0x020000001c037984 */ /* 0x000e620000000800 */
[----:B------:R-:W-:-:S04]  /*36430*/  FMUL R0, R0, 1.4426950216293334961 ;  /* 0x3fb8aa3b00007820 */ /* 0x000fc80000400000 */
[----:B0-----:R0:W1:Y:S02]  /*36440*/  MUFU.EX2 R2, R0 ;  /* 0x0000000000027308 */ /* 0x0010640000000800 */
[----:B0-----:R-:W-:Y:S02]  /*36450*/  FADD R0, -R27, R14 ;  /* 0x0000000e1b007221 */ /* 0x001fe40000000100 */
        /* <DEDUP_REMOVED lines=9> */
[----:B-1----:R-:W-:-:S03]  /*364f0*/  FFMA R26, R2, R26, R3 ;  /* 0x0000001a021a7223 */ /* 0x002fc60000000003 */
[----:B------:R-:W0:Y:S04]  /*36500*/  LDS R3, [R28+0x20040] ;  /* 0x020040001c037984 */ /* 0x000e280000000800 */
[----:B------:R-:W-:Y:S01]  /*36510*/  STL [R1+0xa3c], R26 ;  /* 0x000a3c1a01007387 */ /* 0x000fe20000100800 */
[----:B---3--:R-:W-:-:S03]  /*36520*/  FMUL R17, R2, R7 ;  /* 0x0000000702117220 */ /* 0x008fc60000400000 */
[----:B------:R-:W3:Y:S02]  /*36530*/  LDL.LU R7, [R1+0x550] ;  /* 0x0005500001077983 */ /* 0x000ee40000300800 */
[----:B------:R-:W-:Y:S02]  /*36540*/  STL [R1+0x640], R17 ;  /* 0x0006401101007387 */ /* 0x000fe40000100800 */
[C---:B----4-:R-:W-:Y:S02]  /*36550*/  FMUL R16, R2.reuse, R4 ;  /* 0x0000000402107220 */ /* 0x050fe40000400000 */
[----:B------:R-:W4:Y:S03]  /*36560*/  LDL.LU R4, [R1+0x554] ;  /* 0x0005540001047983 */ /* 0x000f260000300800 */
[----:B------:R2:W-:Y:S02]  /*36570*/  STL [R1+0x644], R16 ;  /* 0x0006441001007387 */ /* 0x0005e40000100800 */
[----:B------:R-:W4:Y:S02]  /*36580*/  LDL.LU R25, [R1+0x9ec] ;  /* 0x0009ec0001197983 */ /* 0x000f240000300800 */
[----:B--2---:R-:W-:-:S05]  /*36590*/  FMUL R16, R2, R15 ;  /* 0x0000000f02107220 */ /* 0x004fca0000400000 */
[----:B------:R1:W-:Y:S01]  /*365a0*/  STL [R1+0x630], R16 ;  /* 0x0006301001007387 */ /* 0x0003e20000100800 */
[C---:B-----5:R-:W-:Y:S02]  /*365b0*/  FMUL R15, R2.reuse, R14 ;  /* 0x0000000e020f7220 */ /* 0x060fe40000400000 */
[C---:B-1----:R-:W-:Y:S01]  /*365c0*/  FMUL R16, R2.reuse, R6 ;  /* 0x0000000602107220 */ /* 0x042fe20000400000 */
[----:B------:R-:W2:Y:S02]  /*365d0*/  LDL R14, [R1+0x910] ;  /* 0x00091000010e7983 */ /* 0x000ea40000100800 */
[----:B------:R1:W-:Y:S02]  /*365e0*/  STL [R1+0x634], R15 ;  /* 0x0006340f01007387 */ /* 0x0003e40000100800 */
[----:B------:R-:W5:Y:S02]  /*365f0*/  LDL.LU R6, [R1+0x540] ;  /* 0x0005400001067983 */ /* 0x000f640000300800 */
[C---:B------:R-:W-:Y:S01]  /*36600*/  FMUL R13, R2.reuse, R13 ;  /* 0x0000000d020d7220 */ /* 0x040fe20000400000 */
[----:B------:R0:W-:Y:S01]  /*36610*/  STL [R1+0x620], R16 ;  /* 0x0006201001007387 */ /* 0x0001e20000100800 */
[----:B------:R-:W-:-:S02]  /*36620*/  FMUL R12, R2, R12 ;  /* 0x0000000c020c7220 */ /* 0x000fc40000400000 */
[C---:B------:R-:W-:Y:S02]  /*36630*/  FMUL R11, R2.reuse, R11 ;  /* 0x0000000b020b7220 */ /* 0x040fe40000400000 */
[C---:B------:R-:W-:Y:S02]  /*36640*/  FMUL R10, R2.reuse, R10 ;  /* 0x0000000a020a7220 */ /* 0x040fe40000400000 */
[C---:B-1----:R-:W-:Y:S02]  /*36650*/  FMUL R15, R2.reuse, R5 ;  /* 0x00000005020f7220 */ /* 0x042fe40000400000 */
[----:B------:R-:W2:Y:S03]  /*36660*/  LDL.LU R5, [R1+0x544] ;  /* 0x0005440001057983 */ /* 0x000ea60000300800 */
[----:B------:R-:W-:Y:S02]  /*36670*/  STL [R1+0x624], R15 ;  /* 0x0006240f01007387 */ /* 0x000fe40000100800 */
[----:B------:R-:W-:Y:S02]  /*36680*/  STL [R1+0x610], R13 ;  /* 0x0006100d01007387 */ /* 0x000fe40000100800 */
[C---:B------:R-:W-:Y:S01]  /*36690*/  FMUL R9, R2.reuse, R9 ;  /* 0x0000000902097220 */ /* 0x040fe20000400000 */
[----:B------:R-:W-:Y:S01]  /*366a0*/  STL [R1+0x614], R12 ;  /* 0x0006140c01007387 */ /* 0x000fe20000100800 */
[----:B------:R-:W-:Y:S02]  /*366b0*/  STL [R1+0x570], R11 ;  /* 0x0005700b01007387 */ /* 0x000fe40000100800 */
[----:B------:R-:W-:-:S02]  /*366c0*/  FMUL R8, R2, R8 ;  /* 0x0000000802087220 */ /* 0x000fc40000400000 */
[----:B------:R-:W-:Y:S01]  /*366d0*/  STL [R1+0x574], R10 ;  /* 0x0005740a01007387 */ /* 0x000fe20000100800 */
[----:B------:R-:W2:Y:S01]  /*366e0*/  LDL.LU R27, [R1+0x9f0] ;  /* 0x0009f000011b7983 */ /* 0x000ea20000300800 */
[----:B------:R-:W-:Y:S02]  /*366f0*/  STL [R1+0x560], R9 ;  /* 0x0005600901007387 */ /* 0x000fe40000100800 */
[----:B------:R-:W2:Y:S02]  /*36700*/  LDL R26, [R1+0x90c] ;  /* 0x00090c00011a7983 */ /* 0x000ea40000100800 */
[----:B------:R-:W-:Y:S01]  /*36710*/  STL [R1+0x564], R8 ;  /* 0x0005640801007387 */ /* 0x000fe20000100800 */
[----:B------:R-:W2:Y:S01]  /*36720*/  LDL.LU R20, [R1+0x530] ;  /* 0x0005300001147983 */ /* 0x000ea20000300800 */
[----:B---3--:R-:W-:-:S05]  /*36730*/  FMUL R7, R2, R7 ;  /* 0x0000000702077220 */ /* 0x008fca0000400000 */
[----:B------:R-:W-:Y:S01]  /*36740*/  STL [R1+0x550], R7 ;  /* 0x0005500701007387 */ /* 0x000fe20000100800 */
[----:B------:R-:W3:Y:S02]  /*36750*/  LDL.LU R19, [R1+0x534] ;  /* 0x0005340001137983 */ /* 0x000ee40000300800 */
[----:B----4-:R-:W-:-:S05]  /*36760*/  FMUL R4, R2, R4 ;  /* 0x0000000402047220 */ /* 0x010fca0000400000 */
[----:B------:R1:W-:Y:S01]  /*36770*/  STL [R1+0x554], R4 ;  /* 0x0005540401007387 */ /* 0x0003e20000100800 */
[----:B------:R-:W4:Y:S02]  /*36780*/  LDL.LU R18, [R1+0x520] ;  /* 0x0005200001127983 */ /* 0x000f240000300800 */
[----:B------:R-:W4:Y:S02]  /*36790*/  LDL.LU R17, [R1+0x524] ;  /* 0x0005240001117983 */ /* 0x000f240000300800 */
[----:B0-----:R-:W4:Y:S01]  /*367a0*/  LDL.LU R16, [R1+0x110] ;  /* 0x0001100001107983 */ /* 0x001f220000300800 */
[----:B-1----:R-:W4:Y:S01]  /*367b0*/  LDL.LU R4, [R1+0x114] ;  /* 0x0001140001047983 */ /* 0x002f220000300800 */
[----:B------:R-:W4:Y:S02]  /*367c0*/  LDL.LU R15, [R1+0x6a0] ;  /* 0x0006a000010f7983 */ /* 0x000f240000300800 */
[----:B-----5:R-:W-:-:S05]  /*367d0*/  FMUL R6, R2, R6 ;  /* 0x0000000602067220 */ /* 0x020fca0000400000 */
[----:B------:R0:W-:Y:S01]  /*367e0*/  STL [R1+0x540], R6 ;  /* 0x0005400601007387 */ /* 0x0001e20000100800 */
[----:B------:R-:W5:Y:S02]  /*367f0*/  LDL.LU R13, [R1+0x6a4] ;  /* 0x0006a400010d7983 */ /* 0x000f640000300800 */
[----:B--2---:R-:W-:-:S05]  /*36800*/  FMUL R5, R2, R5 ;  /* 0x0000000502057220 */ /* 0x004fca0000400000 */
[----:B------:R1:W-:Y:S01]  /*36810*/  STL [R1+0x544], R5 ;  /* 0x0005440501007387 */ /* 0x0003e20000100800 */
[----:B------:R-:W2:Y:S02]  /*36820*/  LDL.LU R12, [R1+0x690] ;  /* 0x00069000010c7983 */ /* 0x000ea40000300800 */
[----:B------:R-:W2:Y:S02]  /*36830*/  LDL.LU R11, [R1+0x694] ;  /* 0x00069400010b7983 */ /* 0x000ea40000300800 */
[----:B------:R-:W2:Y:S01]  /*36840*/  LDL.LU R10, [R1+0x680] ;  /* 0x00068000010a7983 */ /* 0x000ea20000300800 */
[----:B------:R-:W2:Y:S01]  /*36850*/  LDL.LU R9, [R1+0x684] ;  /* 0x0006840001097983 */ /* 0x000ea20000300800 */
[----:B------:R-:W2:Y:S02]  /*36860*/  LDL.LU R8, [R1+0x670] ;  /* 0x0006700001087983 */ /* 0x000ea40000300800 */
[----:B------:R-:W2:Y:S02]  /*36870*/  LDL.LU R7, [R1+0x674] ;  /* 0x0006740001077983 */ /* 0x000ea40000300800 */
[----:B0-----:R-:W2:Y:S02]  /*36880*/  LDL.LU R6, [R1+0x660] ;  /* 0x0006600001067983 */ /* 0x001ea40000300800 */
[C---:B------:R-:W-:Y:S01]  /*36890*/  FMUL R21, R2.reuse, R20 ;  /* 0x0000001402157220 */ /* 0x040fe20000400000 */
[----:B-1----:R-:W2:Y:S04]  /*368a0*/  LDL.LU R5, [R1+0x664] ;  /* 0x0006640001057983 */ /* 0x002ea80000300800 */
[----:B------:R-:W-:Y:S02]  /*368b0*/  STL [R1+0x530], R21 ;  /* 0x0005301501007387 */ /* 0x000fe40000100800 */
[----:B---3--:R-:W-:-:S05]  /*368c0*/  FMUL R20, R2, R19 ;  /* 0x0000001302147220 */ /* 0x008fca0000400000 */
[----:B------:R-:W-:Y:S01]  /*368d0*/  STL [R1+0x534], R20 ;  /* 0x0005341401007387 */ /* 0x000fe20000100800 */
[C---:B----4-:R-:W-:Y:S02]  /*368e0*/  FMUL R19, R2.reuse, R18 ;  /* 0x0000001202137220 */ /* 0x050fe40000400000 */
[C---:B------:R-:W-:Y:S02]  /*368f0*/  FMUL R18, R2.reuse, R17 ;  /* 0x0000001102127220 */ /* 0x040fe40000400000 */
[C---:B------:R-:W-:Y:S01]  /*36900*/  FMUL R17, R2.reuse, R16 ;  /* 0x0000001002117220 */ /* 0x040fe20000400000 */
[----:B------:R-:W-:Y:S02]  /*36910*/  STL [R1+0x520], R19 ;  /* 0x0005201301007387 */ /* 0x000fe40000100800 */
[----:B------:R0:W-:Y:S02]  /*36920*/  STL [R1+0x524], R18 ;  /* 0x0005241201007387 */ /* 0x0001e40000100800 */
[----:B------:R-:W-:-:S02]  /*36930*/  FMUL R16, R2, R4 ;  /* 0x0000000402107220 */ /* 0x000fc40000400000 */
[----:B------:R-:W3:Y:S01]  /*36940*/  LDL.LU R4, [R1+0xa40] ;  /* 0x000a400001047983 */ /* 0x000ee20000300800 */
[----:B------:R-:W-:Y:S02]  /*36950*/  FMUL R0, R0, 1.4426950216293334961 ;  /* 0x3fb8aa3b00007820 */ /* 0x000fe40000400000 */
[C---:B------:R-:W-:Y:S02]  /*36960*/  FMUL R15, R2.reuse, R15 ;  /* 0x0000000f020f7220 */ /* 0x040fe40000400000 */
[----:B------:R1:W-:Y:S01]  /*36970*/  STL [R1+0x110], R17 ;  /* 0x0001101101007387 */ /* 0x0003e20000100800 */
[----:B------:R4:W-:Y:S01]  /*36980*/  STL [R1+0x114], R16 ;  /* 0x0001141001007387 */ /* 0x0009e20000100800 */
[----:B------:R-:W3:Y:S03]  /*36990*/  MUFU.EX2 R0, R0 ;  /* 0x0000000000007308 */ /* 0x000ee60000000800 */
[----:B------:R0:W-:Y:S01]  /*369a0*/  STL [R1+0x90], R15 ;  /* 0x0000900f01007387 */ /* 0x0001e20000100800 */
[----:B-----5:R-:W-:-:S05]  /*369b0*/  FMUL R13, R2, R13 ;  /* 0x0000000d020d7220 */ /* 0x020fca0000400000 */
[----:B------:R-:W-:Y:S01]  /*369c0*/  STL [R1+0x94], R13 ;  /* 0x0000940d01007387 */ /* 0x000fe20000100800 */
[C---:B--2---:R-:W-:Y:S02]  /*369d0*/  FMUL R12, R2.reuse, R12 ;  /* 0x0000000c020c7220 */ /* 0x044fe40000400000 */
[C---:B------:R-:W-:Y:S02]  /*369e0*/  FMUL R11, R2.reuse, R11 ;  /* 0x0000000b020b7220 */ /* 0x040fe40000400000 */
[C---:B------:R-:W-:Y:S02]  /*369f0*/  FMUL R10, R2.reuse, R10 ;  /* 0x0000000a020a7220 */ /* 0x040fe40000400000 */
[C---:B------:R-:W-:Y:S02]  /*36a00*/  FMUL R9, R2.reuse, R9 ;  /* 0x0000000902097220 */ /* 0x040fe40000400000 */
[C---:B------:R-:W-:Y:S01]  /*36a10*/  FMUL R8, R2.reuse, R8 ;  /* 0x0000000802087220 */ /* 0x040fe20000400000 */
[----:B------:R-:W-:Y:S01]  /*36a20*/  STL [R1+0x80], R12 ;  /* 0x0000800c01007387 */ /* 0x000fe20000100800 */
[----:B------:R-:W-:-:S02]  /*36a30*/  FMUL R7, R2, R7 ;  /* 0x0000000702077220 */ /* 0x000fc40000400000 */
[----:B------:R-:W-:Y:S02]  /*36a40*/  STL [R1+0x84], R11 ;  /* 0x0000840b01007387 */ /* 0x000fe40000100800 */
[C---:B------:R-:W-:Y:S01]  /*36a50*/  FMUL R6, R2.reuse, R6 ;  /* 0x0000000602067220 */ /* 0x040fe20000400000 */
[----:B------:R-:W-:Y:S01]  /*36a60*/  STL [R1+0x70], R10 ;  /* 0x0000700a01007387 */ /* 0x000fe20000100800 */
[----:B------:R-:W-:Y:S02]  /*36a70*/  STL [R1+0x74], R9 ;  /* 0x0000740901007387 */ /* 0x000fe40000100800 */
[----:B------:R-:W-:Y:S02]  /*36a80*/  FMUL R5, R2, R5 ;  /* 0x0000000502057220 */ /* 0x000fe40000400000 */
[----:B------:R-:W-:Y:S01]  /*36a90*/  STL [R1+0x60], R8 ;  /* 0x0000600801007387 */ /* 0x000fe20000100800 */
[----:B------:R2:W-:Y:S01]  /*36aa0*/  STL [R1+0x64], R7 ;  /* 0x0000640701007387 */ /* 0x0005e20000100800 */
[----:B------:R5:W-:Y:S02]  /*36ab0*/  STL [R1+0x50], R6 ;  /* 0x0000500601007387 */ /* 0x000be40000100800 */
[----:B0-----:R-:W3:Y:S02]  /*36ac0*/  LDL.LU R18, [R1+0x648] ;  /* 0x0006480001127983 */ /* 0x001ee40000300800 */
[----:B------:R0:W-:Y:S01]  /*36ad0*/  STL [R1+0x54], R5 ;  /* 0x0000540501007387 */ /* 0x0001e20000100800 */
[----:B-1----:R-:W3:Y:S01]  /*36ae0*/  LDL.LU R17, [R1+0x64c] ;  /* 0x00064c0001117983 */ /* 0x002ee20000300800 */
[----:B----4-:R-:W4:Y:S02]  /*36af0*/  LDL.LU R16, [R1+0x638] ;  /* 0x0006380001107983 */ /* 0x010f240000300800 */
[----:B------:R-:W4:Y:S02]  /*36b00*/  LDL.LU R15, [R1+0x63c] ;  /* 0x00063c00010f7983 */ /* 0x000f240000300800 */
[----:B------:R-:W-:Y:S01]  /*36b10*/  FADD R2, -R14, R25 ;  /* 0x000000190e027221 */ /* 0x000fe20000000100 */
[----:B--2---:R-:W2:Y:S01]  /*36b20*/  LDL.LU R7, [R1+0x628] ;  /* 0x0006280001077983 */ /* 0x004ea20000300800 */
[----:B-----5:R-:W2:Y:S02]  /*36b30*/  LDL.LU R6, [R1+0x62c] ;  /* 0x00062c0001067983 */ /* 0x020ea40000300800 */
[----:B---3--:R-:W-:-:S02]  /*36b40*/  FFMA R4, R0, R4, R3 ;  /* 0x0000000400047223 */ /* 0x008fc40000000003 */
[----:B------:R-:W1:Y:S04]  /*36b50*/  LDS R3, [R28+0x20080] ;  /* 0x020080001c037984 */ /* 0x000e680000000800 */
[----:B------:R3:W-:Y:S01]  /*36b60*/  STL [R1+0xa40], R4 ;  /* 0x000a400401007387 */ /* 0x0007e20000100800 */
[----:B------:R-:W5:Y:S02]  /*36b70*/  LDL.LU R14, [R1+0x618] ;  /* 0x00061800010e7983 */ /* 0x000f640000300800 */
[----:B------:R-:W5:Y:S02]  /*36b80*/  LDL.LU R13, [R1+0x61c] ;  /* 0x00061c00010d7983 */ /* 0x000f640000300800 */
[----:B------:R-:W5:Y:S01]  /*36b90*/  LDL.LU R12, [R1+0x578] ;  /* 0x00057800010c7983 */ /* 0x000f620000300800 */
[----:B------:R-:W5:Y:S01]  /*36ba0*/  LDL.LU R11, [R1+0x57c] ;  /* 0x00057c00010b7983 */ /* 0x000f620000300800 */
[----:B------:R-:W5:Y:S02]  /*36bb0*/  LDL.LU R10, [R1+0x568] ;  /* 0x00056800010a7983 */ /* 0x000f640000300800 */
[----:B------:R-:W5:Y:S02]  /*36bc0*/  LDL.LU R9, [R1+0x56c] ;  /* 0x00056c0001097983 */ /* 0x000f640000300800 */
[----:B------:R-:W5:Y:S01]  /*36bd0*/  LDL.LU R8, [R1+0x558] ;  /* 0x0005580001087983 */ /* 0x000f620000300800 */
[----:B0-----:R-:W5:Y:S01]  /*36be0*/  LDL.LU R5, [R1+0x55c] ;  /* 0x00055c0001057983 */ /* 0x001f620000300800 */
[----:B---3--:R-:W-:-:S02]  /*36bf0*/  FADD R4, -R26, R27 ;  /* 0x0000001b1a047221 */ /* 0x008fc40000000100 */
[C---:B------:R-:W-:Y:S02]  /*36c00*/  FMUL R20, R0.reuse, R18 ;  /* 0x0000001200147220 */ /* 0x040fe40000400000 */
[C---:B------:R-:W-:Y:S02]  /*36c10*/  FMUL R19, R0.reuse, R17 ;  /* 0x0000001100137220 */ /* 0x040fe40000400000 */
[C---:B----4-:R-:W-:Y:S02]  /*36c20*/  FMUL R18, R0.reuse, R16 ;  /* 0x0000001000127220 */ /* 0x050fe40000400000 */
[C---:B------:R-:W-:Y:S01]  /*36c30*/  FMUL R17, R0.reuse, R15 ;  /* 0x0000000f00117220 */ /* 0x040fe20000400000 */
[----:B------:R0:W-:Y:S01]  /*36c40*/  STL [R1+0x648], R20 ;  /* 0x0006481401007387 */ /* 0x0001e20000100800 */
[----:B------:R3:W-:Y:S02]  /*36c50*/  STL [R1+0x64c], R19 ;  /* 0x00064c1301007387 */ /* 0x0007e40000100800 */
[C---:B--2---:R-:W-:Y:S01]  /*36c60*/  FMUL R16, R0.reuse, R7 ;  /* 0x0000000700107220 */ /* 0x044fe20000400000 */
[----:B------:R2:W-:Y:S01]  /*36c70*/  STL [R1+0x638], R18 ;  /* 0x0006381201007387 */ /* 0x0005e20000100800 */
[----:B------:R-:W-:-:S02]  /*36c80*/  FMUL R15, R0, R6 ;  /* 0x00000006000f7220 */ /* 0x000fc40000400000 */
[----:B------:R4:W-:Y:S02]  /*36c90*/  STL [R1+0x63c], R17 ;  /* 0x00063c1101007387 */ /* 0x0009e40000100800 */
[----:B------:R-:W4:Y:S01]  /*36ca0*/  LDL.LU R7, [R1+0x548] ;  /* 0x0005480001077983 */ /* 0x000f220000300800 */
[----:B------:R0:W-:Y:S01]  /*36cb0*/  STL [R1+0x628], R16 ;  /* 0x0006281001007387 */ /* 0x0001e20000100800 */
[----:B------:R-:W4:Y:S02]  /*36cc0*/  LDL.LU R6, [R1+0x54c] ;  /* 0x00054c0001067983 */ /* 0x000f240000300800 */
[----:B------:R-:W-:Y:S02]  /*36cd0*/  STL [R1+0x62c], R15 ;  /* 0x00062c0f01007387 */ /* 0x000fe40000100800 */
[----:B------:R-:W4:Y:S02]  /*36ce0*/  LDL.LU R27, [R1+0x9f4] ;  /* 0x0009f400011b7983 */ /* 0x000f240000300800 */
[----:B-----5:R-:W-:-:S02]  /*36cf0*/  FMUL R14, R0, R14 ;  /* 0x0000000e000e7220 */ /* 0x020fc40000400000 */
[C---:B------:R-:W-:Y:S02]  /*36d00*/  FMUL R13, R0.reuse, R13 ;  /* 0x0000000d000d7220 */ /* 0x040fe40000400000 */
[C---:B------:R-:W-:Y:S02]  /*36d10*/  FMUL R12, R0.reuse, R12 ;  /* 0x0000000c000c7220 */ /* 0x040fe40000400000 */
[C---:B------:R-:W-:Y:S02]  /*36d20*/  FMUL R11, R0.reuse, R11 ;  /* 0x0000000b000b7220 */ /* 0x040fe40000400000 */
[C---:B------:R-:W-:Y:S01]  /*36d30*/  FMUL R10, R0.reuse, R10 ;  /* 0x0000000a000a7220 */ /* 0x040fe20000400000 */
[----:B------:R-:W-:Y:S01]  /*36d40*/  STL [R1+0x618], R14 ;  /* 0x0006180e01007387 */ /* 0x000fe20000100800 */
[----:B------:R-:W5:Y:S02]  /*36d50*/  LDL R26, [R1+0x908] ;  /* 0x00090800011a7983 */ /* 0x000f640000100800 */
[----:B------:R-:W-:-:S02]  /*36d60*/  FMUL R9, R0, R9 ;  /* 0x0000000900097220 */ /* 0x000fc40000400000 */
[----:B------:R-:W-:Y:S01]  /*36d70*/  STL [R1+0x61c], R13 ;  /* 0x00061c0d01007387 */ /* 0x000fe20000100800 */
[----:B------:R-:W-:Y:S01]  /*36d80*/  STL [R1+0x578], R12 ;  /* 0x0005780c01007387 */ /* 0x000fe20000100800 */
[C---:B------:R-:W-:Y:S02]  /*36d90*/  FMUL R8, R0.reuse, R8 ;  /* 0x0000000800087220 */ /* 0x040fe40000400000 */
[----:B------:R-:W-:Y:S02]  /*36da0*/  STL [R1+0x57c], R11 ;  /* 0x00057c0b01007387 */ /* 0x000fe40000100800 */
[----:B------:R-:W-:Y:S02]  /*36db0*/  STL [R1+0x568], R10 ;  /* 0x0005680a01007387 */ /* 0x000fe40000100800 */
[C---:B------:R-:W-:Y:S01]  /*36dc0*/  FMUL R5, R0.reuse, R5 ;  /* 0x0000000500057220 */ /* 0x040fe20000400000 */
[----:B------:R-:W-:Y:S01]  /*36dd0*/  STL [R1+0x56c], R9 ;  /* 0x00056c0901007387 */ /* 0x000fe20000100800 */
[----:B0-----:R-:W5:Y:S02]  /*36de0*/  LDL.LU R20, [R1+0x538] ;  /* 0x0005380001147983 */ /* 0x001f640000300800 */
[----:B------:R-:W-:Y:S02]  /*36df0*/  STL [R1+0x558], R8 ;  /* 0x0005580801007387 */ /* 0x000fe40000100800 */
[----:B---3--:R-:W3:Y:S01]  /*36e00*/  LDL.LU R19, [R1+0x53c] ;  /* 0x00053c0001137983 */ /* 0x008ee20000300800 */
[----:B------:R0:W-:Y:S01]  /*36e10*/  STL [R1+0x55c], R5 ;  /* 0x00055c0501007387 */ /* 0x0001e20000100800 */
[----:B--2---:R-:W2:Y:S02]  /*36e20*/  LDL.LU R18, [R1+0x528] ;  /* 0x0005280001127983 */ /* 0x004ea40000300800 */
[----:B----4-:R-:W4:Y:S02]  /*36e30*/  LDL.LU R17, [R1+0x52c] ;  /* 0x00052c0001117983 */ /* 0x010f240000300800 */
[----:B------:R-:W4:Y:S01]  /*36e40*/  LDL.LU R16, [R1+0x118] ;  /* 0x0001180001107983 */ /* 0x000f220000300800 */
[----:B0-----:R-:W4:Y:S01]  /*36e50*/  LDL.LU R5, [R1+0x11c] ;  /* 0x00011c0001057983 */ /* 0x001f220000300800 */
[----:B------:R-:W4:Y:S02]  /*36e60*/  LDL.LU R15, [R1+0x6a8] ;  /* 0x0006a800010f7983 */ /* 0x000f240000300800 */
[----:B------:R-:W-:-:S02]  /*36e70*/  FMUL R7, R0, R7 ;  /* 0x0000000700077220 */ /* 0x000fc40000400000 */
[----:B------:R-:W-:-:S03]  /*36e80*/  FMUL R6, R0, R6 ;  /* 0x0000000600067220 */ /* 0x000fc60000400000 */
[----:B------:R0:W-:Y:S01]  /*36e90*/  STL [R1+0x548], R7 ;  /* 0x0005480701007387 */ /* 0x0001e20000100800 */
[----:B------:R-:W4:Y:S02]  /*36ea0*/  LDL.LU R14, [R1+0x6ac] ;  /* 0x0006ac00010e7983 */ /* 0x000f240000300800 */
[----:B------:R1:W-:Y:S02]  /*36eb0*/  STL [R1+0x54c], R6 ;  /* 0x00054c0601007387 */ /* 0x0003e40000100800 */
[----:B------:R-:W4:Y:S01]  /*36ec0*/  LDL.LU R13, [R1+0x698] ;  /* 0x00069800010d7983 */ /* 0x000f220000300800 */
[----:B------:R-:W4:Y:S01]  /*36ed0*/  LDL.LU R12, [R1+0x69c] ;  /* 0x00069c00010c7983 */ /* 0x000f220000300800 */
[----:B------:R-:W4:Y:S02]  /*36ee0*/  LDL.LU R11, [R1+0x688] ;  /* 0x00068800010b7983 */ /* 0x000f240000300800 */
[----:B------:R-:W4:Y:S02]  /*36ef0*/  LDL.LU R10, [R1+0x68c] ;  /* 0x00068c00010a7983 */ /* 0x000f240000300800 */
[----:B------:R-:W4:Y:S01]  /*36f00*/  LDL.LU R9, [R1+0x678] ;  /* 0x0006780001097983 */ /* 0x000f220000300800 */
[----:B------:R-:W4:Y:S01]  /*36f10*/  LDL.LU R8, [R1+0x67c] ;  /* 0x00067c0001087983 */ /* 0x000f220000300800 */
[----:B0-----:R-:W4:Y:S03]  /*36f20*/  LDL.LU R7, [R1+0x668] ;  /* 0x0006680001077983 */ /* 0x001f260000300800 */
[----:B-1----:R-:W4:Y:S01]  /*36f30*/  LDL.LU R6, [R1+0x66c] ;  /* 0x00066c0001067983 */ /* 0x002f220000300800 */
[----:B-----5:R-:W-:-:S02]  /*36f40*/  FMUL R21, R0, R20 ;  /* 0x0000001400157220 */ /* 0x020fc40000400000 */
[C---:B---3--:R-:W-:Y:S02]  /*36f50*/  FMUL R20, R0.reuse, R19 ;  /* 0x0000001300147220 */ /* 0x048fe40000400000 */
[C---:B--2---:R-:W-:Y:S02]  /*36f60*/  FMUL R19, R0.reuse, R18 ;  /* 0x0000001200137220 */ /* 0x044fe40000400000 */
[C---:B----4-:R-:W-:Y:S01]  /*36f70*/  FMUL R18, R0.reuse, R17 ;  /* 0x0000001100127220 */ /* 0x050fe20000400000 */
[----:B------:R-:W-:Y:S01]  /*36f80*/  STL [R1+0x538], R21 ;  /* 0x0005381501007387 */ /* 0x000fe20000100800 */
[----:B------:R-:W-:Y:S02]  /*36f90*/  STL [R1+0x53c], R20 ;  /* 0x00053c1401007387 */ /* 0x000fe40000100800 */
[C---:B------:R-:W-:Y:S02]  /*36fa0*/  FMUL R17, R0.reuse, R16 ;  /* 0x0000001000117220 */ /* 0x040fe40000400000 */
[----:B------:R-:W-:Y:S01]  /*36fb0*/  STL [R1+0x528], R19 ;  /* 0x0005281301007387 */ /* 0x000fe20000100800 */
[----:B------:R0:W-:Y:S01]  /*36fc0*/  STL [R1+0x52c], R18 ;  /* 0x00052c1201007387 */ /* 0x0001e20000100800 */
[----:B------:R-:W-:-:S03]  /*36fd0*/  FMUL R16, R0, R5 ;  /* 0x0000000500107220 */ /* 0x000fc60000400000 */
[----:B------:R-:W2:Y:S01]  /*36fe0*/  LDL.LU R5, [R1+0xa44] ;  /* 0x000a440001057983 */ /* 0x000ea20000300800 */
[----:B------:R-:W-:Y:S02]  /*36ff0*/  FMUL R2, R2, 1.4426950216293334961 ;  /* 0x3fb8aa3b02027820 */ /* 0x000fe40000400000 */
[C---:B------:R-:W-:Y:S02]  /*37000*/  FMUL R15, R0.reuse, R15 ;  /* 0x0000000f000f7220 */ /* 0x040fe40000400000 */
[----:B------:R1:W-:Y:S01]  /*37010*/  STL [R1+0x118], R17 ;  /* 0x0001181101007387 */ /* 0x0003e20000100800 */
[----:B------:R3:W-:Y:S01]  /*37020*/  STL [R1+0x11c], R16 ;  /* 0x00011c1001007387 */ /* 0x0007e20000100800 */
[----:B------:R-:W2:Y:S03]  /*37030*/  MUFU.EX2 R2, R2 ;  /* 0x0000000200027308 */ /* 0x000ea60000000800 */
[----:B------:R4:W-:Y:S01]  /*37040*/  STL [R1+0x98], R15 ;  /* 0x0000980f01007387 */ /* 0x0009e20000100800 */
[----:B------:R-:W-:-:S02]  /*37050*/  FMUL R14, R0, R14 ;  /* 0x0000000e000e7220 */ /* 0x000fc40000400000 */
[C---:B------:R-:W-:Y:S02]  /*37060*/  FMUL R13, R0.reuse, R13 ;  /* 0x0000000d000d7220 */ /* 0x040fe40000400000 */
[C---:B------:R-:W-:Y:S02]  /*37070*/  FMUL R12, R0.reuse, R12 ;  /* 0x0000000c000c7220 */ /* 0x040fe40000400000 */
[C---:B------:R-:W-:Y:S02]  /*37080*/  FMUL R11, R0.reuse, R11 ;  /* 0x0000000b000b7220 */ /* 0x040fe40000400000 */
[C---:B------:R-:W-:Y:S01]  /*37090*/  FMUL R10, R0.reuse, R10 ;  /* 0x0000000a000a7220 */ /* 0x040fe20000400000 */
[----:B------:R5:W-:Y:S01]  /*370a0*/  STL [R1+0x9c], R14 ;  /* 0x00009c0e01007387 */ /* 0x000be20000100800 */
[C---:B------:R-:W-:Y:S02]  /*370b0*/  FMUL R9, R0.reuse, R9 ;  /* 0x0000000900097220 */ /* 0x040fe40000400000 */
[----:B------:R1:W-:Y:S02]  /*370c0*/  STL [R1+0x88], R13 ;  /* 0x0000880d01007387 */ /* 0x0003e40000100800 */
[C---:B------:R-:W-:Y:S01]  /*370d0*/  FMUL R8, R0.reuse, R8 ;  /* 0x0000000800087220 */ /* 0x040fe20000400000 */
[----:B------:R3:W-:Y:S01]  /*370e0*/  STL [R1+0x8c], R12 ;  /* 0x00008c0c01007387 */ /* 0x0007e20000100800 */
[----:B------:R2:W-:Y:S02]  /*370f0*/  STL [R1+0x78], R11 ;  /* 0x0000780b01007387 */ /* 0x0005e40000100800 */
[----:B------:R-:W-:-:S02]  /*37100*/  FMUL R7, R0, R7 ;  /* 0x0000000700077220 */ /* 0x000fc40000400000 */
[----:B------:R2:W-:Y:S01]  /*37110*/  STL [R1+0x7c], R10 ;  /* 0x00007c0a01007387 */ /* 0x0005e20000100800 */
[----:B------:R2:W-:Y:S01]  /*37120*/  STL [R1+0x68], R9 ;  /* 0x0000680901007387 */ /* 0x0005e20000100800 */
[----:B------:R-:W-:Y:S02]  /*37130*/  FMUL R0, R0, R6 ;  /* 0x0000000600007220 */ /* 0x000fe40000400000 */
[----:B------:R2:W-:Y:S02]  /*37140*/  STL [R1+0x6c], R8 ;  /* 0x00006c0801007387 */ /* 0x0005e40000100800 */
[----:B0-----:R-:W2:Y:S01]  /*37150*/  LDL.LU R18, [R1+0x6b0] ;  /* 0x0006b00001127983 */ /* 0x001ea20000300800 */
[----:B------:R0:W-:Y:S01]  /*37160*/  STL [R1+0x58], R7 ;  /* 0x0000580701007387 */ /* 0x0001e20000100800 */
[----:B-1----:R-:W2:Y:S02]  /*37170*/  LDL.LU R17, [R1+0x6b4] ;  /* 0x0006b40001117983 */ /* 0x002ea40000300800 */
[----:B------:R-:W-:Y:S02]  /*37180*/  STL [R1+0x5c], R0 ;  /* 0x00005c0001007387 */ /* 0x000fe40000100800 */
[----:B---3--:R-:W3:Y:S01]  /*37190*/  LDL.LU R16, [R1+0x510] ;  /* 0x0005100001107983 */ /* 0x008ee20000300800 */
[----:B----4-:R-:W4:Y:S01]  /*371a0*/  LDL.LU R15, [R1+0x514] ;  /* 0x00051400010f7983 */ /* 0x010f220000300800 */
[----:B-----5:R-:W5:Y:S02]  /*371b0*/  LDL.LU R14, [R1+0x500] ;  /* 0x00050000010e7983 */ /* 0x020f640000300800 */
[----:B------:R-:W5:Y:S02]  /*371c0*/  LDL.LU R13, [R1+0x504] ;  /* 0x00050400010d7983 */ /* 0x000f640000300800 */
[----:B------:R-:W5:Y:S02]  /*371d0*/  LDL.LU R12, [R1+0x4f0] ;  /* 0x0004f000010c7983 */ /* 0x000f640000300800 */
[----:B--2---:R-:W-:-:S05]  /*371e0*/  FFMA R5, R2, R5, R3 ;  /* 0x0000000502057223 */ /* 0x004fca0000000003 */
[----:B------:R1:W-:Y:S01]  /*371f0*/  STL [R1+0xa44], R5 ;  /* 0x000a440501007387 */ /* 0x0003e20000100800 */
[----:B------:R-:W2:Y:S02]  /*37200*/  LDL.LU R11, [R1+0x4f4] ;  /* 0x0004f400010b7983 */ /* 0x000ea40000300800 */
[----:B------:R-:W2:Y:S02]  /*37210*/  LDL.LU R10, [R1+0x4e0] ;  /* 0x0004e000010a7983 */ /* 0x000ea40000300800 */
[----:B------:R-:W2:Y:S01]  /*37220*/  LDL.LU R9, [R1+0x4e4] ;  /* 0x0004e40001097983 */ /* 0x000ea20000300800 */
[----:B------:R-:W2:Y:S01]  /*37230*/  LDL.LU R8, [R1+0x4d0] ;  /* 0x0004d00001087983 */ /* 0x000ea20000300800 */
[----:B0-----:R-:W2:Y:S02]  /*37240*/  LDL.LU R7, [R1+0x4d4] ;  /* 0x0004d40001077983 */ /* 0x001ea40000300800 */
[----:B------:R-:W2:Y:S01]  /*37250*/  LDL.LU R6, [R1+0x4c0] ;  /* 0x0004c00001067983 */ /* 0x000ea20000300800 */
[----:B-1----:R-:W2:Y:S01]  /*37260*/  LDL.LU R5, [R1+0x4c4] ;  /* 0x0004c40001057983 */ /* 0x002ea20000300800 */
[----:B------:R-:W-:-:S02]  /*37270*/  FMUL R0, R4, 1.4426950216293334961 ;  /* 0x3fb8aa3b04007820 */ /* 0x000fc40000400000 */
[----:B------:R-:W-:Y:S02]  /*37280*/  FADD R3, -R26, R27 ;  /* 0x0000001b1a037221 */ /* 0x000fe40000000100 */
[----:B------:R-:W2:Y:S01]  /*37290*/  LDL.LU R27, [R1+0x9f8] ;  /* 0x0009f800011b7983 */ /* 0x000ea20000300800 */
[C---:B---3--:R-:W-:Y:S02]  /*372a0*/  FMUL R16, R2.reuse, R16 ;  /* 0x0000001002107220 */ /* 0x048fe40000400000 */
[C---:B----4-:R-:W-:Y:S02]  /*372b0*/  FMUL R4, R2.reuse, R15 ;  /* 0x0000000f02047220 */ /* 0x050fe40000400000 */
[C---:B-----5:R-:W-:Y:S02]  /*372c0*/  FMUL R14, R2.reuse, R14 ;  /* 0x0000000e020e7220 */ /* 0x060fe40000400000 */
[C---:B------:R-:W-:Y:S02]  /*372d0*/  FMUL R13, R2.reuse, R13 ;  /* 0x0000000d020d7220 */ /* 0x040fe40000400000 */
[C---:B------:R-:W-:Y:S01]  /*372e0*/  FMUL R12, R2.reuse, R12 ;  /* 0x0000000c020c7220 */ /* 0x040fe20000400000 */
[----:B------:R0:W-:Y:S01]  /*372f0*/  STL [R1+0x510], R16 ;  /* 0x0005101001007387 */ /* 0x0001e20000100800 */
[----:B------:R-:W3:Y:S02]  /*37300*/  LDL R26, [R1+0x904] ;  /* 0x00090400011a7983 */ /* 0x000ee40000100800 */
[----:B------:R-:W-:Y:S02]  /*37310*/  STL [R1+0x514], R4 ;  /* 0x0005140401007387 */ /* 0x000fe40000100800 */
[----:B------:R1:W-:Y:S01]  /*37320*/  STL [R1+0x500], R14 ;  /* 0x0005000e01007387 */ /* 0x0003e20000100800 */
[----:B------:R4:W-:Y:S01]  /*37330*/  STL [R1+0x504], R13 ;  /* 0x0005040d01007387 */ /* 0x0009e20000100800 */
[----:B------:R5:W-:Y:S02]  /*37340*/  STL [R1+0x4f0], R12 ;  /* 0x0004f00c01007387 */ /* 0x000be40000100800 */
[----:B------:R-:W-:-:S02]  /*37350*/  FMUL R24, R2, R18 ;  /* 0x0000001202187220 */ /* 0x000fc40000400000 */
[C---:B------:R-:W-:Y:S01]  /*37360*/  FMUL R25, R2.reuse, R17 ;  /* 0x0000001102197220 */ /* 0x040fe20000400000 */
[----:B------:R-:W0:Y:S01]  /*37370*/  LDS R4, [R28+0x200c0] ;  /* 0x0200c0001c047984 */ /* 0x000e220000000800 */
[C---:B--2---:R-:W-:Y:S02]  /*37380*/  FMUL R11, R2.reuse, R11 ;  /* 0x0000000b020b7220 */ /* 0x044fe40000400000 */
[C---:B------:R-:W-:Y:S02]  /*37390*/  FMUL R10, R2.reuse, R10 ;  /* 0x0000000a020a7220 */ /* 0x040fe40000400000 */
[C---:B------:R-:W-:Y:S02]  /*373a0*/  FMUL R9, R2.reuse, R9 ;  /* 0x0000000902097220 */ /* 0x040fe40000400000 */
[C---:B------:R-:W-:Y:S02]  /*373b0*/  FMUL R8, R2.reuse, R8 ;  /* 0x0000000802087220 */ /* 0x040fe40000400000 */
[C---:B------:R-:W-:Y:S01]  /*373c0*/  FMUL R7, R2.reuse, R7 ;  /* 0x0000000702077220 */ /* 0x040fe20000400000 */
[----:B------:R2:W-:Y:S01]  /*373d0*/  STL [R1+0x4f4], R11 ;  /* 0x0004f40b01007387 */ /* 0x0005e20000100800 */
[----:B------:R0:W-:Y:S02]  /*373e0*/  STL [R1+0x4e0], R10 ;  /* 0x0004e00a01007387 */ /* 0x0001e40000100800 */
[----:B------:R-:W-:-:S02]  /*373f0*/  FMUL R6, R2, R6 ;  /* 0x0000000602067220 */ /* 0x000fc40000400000 */
[----:B------:R0:W-:Y:S01]  /*37400*/  STL [R1+0x4e4], R9 ;  /* 0x0004e40901007387 */ /* 0x0001e20000100800 */
[----:B------:R0:W-:Y:S01]  /*37410*/  STL [R1+0x4d0], R8 ;  /* 0x0004d00801007387 */ /* 0x0001e20000100800 */
[C---:B------:R-:W-:Y:S02]  /*37420*/  FMUL R5, R2.reuse, R5 ;  /* 0x0000000502057220 */ /* 0x040fe40000400000 */
[----:B------:R1:W-:Y:S02]  /*37430*/  STL [R1+0x4d4], R7 ;  /* 0x0004d40701007387 */ /* 0x0003e40000100800 */
[----:B------:R-:W3:Y:S01]  /*37440*/  LDL.LU R22, [R1+0x600] ;  /* 0x0006000001167983 */ /* 0x000ee20000300800 */
[----:B------:R2:W-:Y:S01]  /*37450*/  STL [R1+0x4c0], R6 ;  /* 0x0004c00601007387 */ /* 0x0005e20000100800 */
[----:B------:R-:W3:Y:S02]  /*37460*/  LDL.LU R21, [R1+0x604] ;  /* 0x0006040001157983 */ /* 0x000ee40000300800 */
[----:B------:R2:W-:Y:S02]  /*37470*/  STL [R1+0x4c4], R5 ;  /* 0x0004c40501007387 */ /* 0x0005e40000100800 */
[----:B------:R-:W3:Y:S01]  /*37480*/  LDL.LU R20, [R1+0x5f0] ;  /* 0x0005f00001147983 */ /* 0x000ee20000300800 */
[----:B------:R-:W3:Y:S01]  /*37490*/  LDL.LU R19, [R1+0x5f4] ;  /* 0x0005f40001137983 */ /* 0x000ee20000300800 */
[----:B------:R-:W3:Y:S02]  /*374a0*/  LDL.LU R18, [R1+0x5e0] ;  /* 0x0005e00001127983 */ /* 0x000ee40000300800 */
[----:B------:R-:W3:Y:S02]  /*374b0*/  LDL.LU R17, [R1+0x5e4] ;  /* 0x0005e40001117983 */ /* 0x000ee40000300800 */
[----:B0-----:R-:W3:Y:S01]  /*374c0*/  LDL.LU R16, [R1+0x5d0] ;  /* 0x0005d00001107983 */ /* 0x001ee20000300800 */
[----:B------:R-:W3:Y:S01]  /*374d0*/  LDL.LU R15, [R1+0x5d4] ;  /* 0x0005d400010f7983 */ /* 0x000ee20000300800 */
[----:B-1----:R-:W3:Y:S02]  /*374e0*/  LDL.LU R14, [R1+0x5c0] ;  /* 0x0005c000010e7983 */ /* 0x002ee40000300800 */
[----:B----4-:R-:W4:Y:S02]  /*374f0*/  LDL.LU R13, [R1+0x5c4] ;  /* 0x0005c400010d7983 */ /* 0x010f240000300800 */
[----:B-----5:R-:W5:Y:S01]  /*37500*/  LDL.LU R12, [R1+0x5b0] ;  /* 0x0005b000010c7983 */ /* 0x020f620000300800 */
[----:B--2---:R-:W2:Y:S01]  /*37510*/  LDL.LU R11, [R1+0x5b4] ;  /* 0x0005b400010b7983 */ /* 0x004ea20000300800 */
[----:B------:R-:W2:Y:S02]  /*37520*/  LDL.LU R10, [R1+0x5a0] ;  /* 0x0005a000010a7983 */ /* 0x000ea40000300800 */
[----:B------:R-:W2:Y:S02]  /*37530*/  LDL.LU R9, [R1+0x5a4] ;  /* 0x0005a40001097983 */ /* 0x000ea40000300800 */
[----:B------:R-:W2:Y:S01]  /*37540*/  LDL.LU R8, [R1+0x590] ;  /* 0x0005900001087983 */ /* 0x000ea20000300800 */
[----:B------:R-:W2:Y:S01]  /*37550*/  LDL.LU R7, [R1+0x594] ;  /* 0x0005940001077983 */ /* 0x000ea20000300800 */
[----:B------:R-:W2:Y:S02]  /*37560*/  LDL.LU R6, [R1+0x580] ;  /* 0x0005800001067983 */ /* 0x000ea40000300800 */
[----:B------:R-:W2:Y:S02]  /*37570*/  LDL.LU R5, [R1+0x584] ;  /* 0x0005840001057983 */ /* 0x000ea40000300800 */
[----:B---3--:R-:W-:-:S02]  /*37580*/  FMUL R22, R2, R22 ;  /* 0x0000001602167220 */ /* 0x008fc40000400000 */
[C---:B------:R-:W-:Y:S02]  /*37590*/  FMUL R21, R2.reuse, R21 ;  /* 0x0000001502157220 */ /* 0x040fe40000400000 */
[C---:B------:R-:W-:Y:S02]  /*375a0*/  FMUL R20, R2.reuse, R20 ;  /* 0x0000001402147220 */ /* 0x040fe40000400000 */
[C---:B------:R-:W-:Y:S02]  /*375b0*/  FMUL R19, R2.reuse, R19 ;  /* 0x0000001302137220 */ /* 0x040fe40000400000 */
[C---:B------:R-:W-:Y:S01]  /*375c0*/  FMUL R18, R2.reuse, R18 ;  /* 0x0000001202127220 */ /* 0x040fe20000400000 */
[----:B------:R-:W-:Y:S01]  /*375d0*/  STL [R1+0x600], R22 ;  /* 0x0006001601007387 */ /* 0x000fe20000100800 */
[C---:B------:R-:W-:Y:S02]  /*375e0*/  FMUL R17, R2.reuse, R17 ;  /* 0x0000001102117220 */ /* 0x040fe40000400000 */
[----:B------:R0:W-:Y:S02]  /*375f0*/  STL [R1+0x604], R21 ;  /* 0x0006041501007387 */ /* 0x0001e40000100800 */
[C---:B------:R-:W-:Y:S01]  /*37600*/  FMUL R16, R2.reuse, R16 ;  /* 0x0000001002107220 */ /* 0x040fe20000400000 */
[----:B------:R1:W-:Y:S01]  /*37610*/  STL [R1+0x5f0], R20 ;  /* 0x0005f01401007387 */ /* 0x0003e20000100800 */
[----:B------:R-:W-:-:S02]  /*37620*/  FMUL R15, R2, R15 ;  /* 0x0000000f020f7220 */ /* 0x000fc40000400000 */
[----:B------:R3:W-:Y:S02]  /*37630*/  STL [R1+0x5f4], R19 ;  /* 0x0005f41301007387 */ /* 0x0007e40000100800 */
[C---:B------:R-:W-:Y:S01]  /*37640*/  FMUL R14, R2.reuse, R14 ;  /* 0x0000000e020e7220 */ /* 0x040fe20000400000 */
[----:B------:R0:W-:Y:S01]  /*37650*/  STL [R1+0x5e0], R18 ;  /* 0x0005e01201007387 */ /* 0x0001e20000100800 */
[C---:B----4-:R-:W-:Y:S02]  /*37660*/  FMUL R13, R2.reuse, R13 ;  /* 0x0000000d020d7220 */ /* 0x050fe40000400000 */
[----:B------:R4:W-:Y:S02]  /*37670*/  STL [R1+0x5e4], R17 ;  /* 0x0005e41101007387 */ /* 0x0009e40000100800 */
[C---:B-----5:R-:W-:Y:S01]  /*37680*/  FMUL R12, R2.reuse, R12 ;  /* 0x0000000c020c7220 */ /* 0x060fe20000400000 */
[----:B------:R5:W-:Y:S01]  /*37690*/  STL [R1+0x5d0], R16 ;  /* 0x0005d01001007387 */ /* 0x000be20000100800 */
[----:B--2---:R-:W-:-:S02]  /*376a0*/  FMUL R11, R2, R11 ;  /* 0x0000000b020b7220 */ /* 0x004fc40000400000 */
[----:B------:R5:W-:Y:S02]  /*376b0*/  STL [R1+0x5d4], R15 ;  /* 0x0005d40f01007387 */ /* 0x000be40000100800 */
[C---:B------:R-:W-:Y:S01]  /*376c0*/  FMUL R10, R2.reuse, R10 ;  /* 0x0000000a020a7220 */ /* 0x040fe20000400000 */
[----:B------:R0:W-:Y:S01]  /*376d0*/  STL [R1+0x5c0], R14 ;  /* 0x0005c00e01007387 */ /* 0x0001e20000100800 */
[C---:B------:R-:W-:Y:S02]  /*376e0*/  FMUL R9, R2.reuse, R9 ;  /* 0x0000000902097220 */ /* 0x040fe40000400000 */
[----:B------:R0:W-:Y:S02]  /*376f0*/  STL [R1+0x5c4], R13 ;  /* 0x0005c40d01007387 */ /* 0x0001e40000100800 */
[C---:B------:R-:W-:Y:S01]  /*37700*/  FMUL R8, R2.reuse, R8 ;  /* 0x0000000802087220 */ /* 0x040fe20000400000 */
[----:B------:R-:W-:Y:S01]  /*37710*/  STL [R1+0x5b0], R12 ;  /* 0x0005b00c01007387 */ /* 0x000fe20000100800 */
[----:B------:R-:W-:-:S02]  /*37720*/  FMUL R7, R2, R7 ;  /* 0x0000000702077220 */ /* 0x000fc40000400000 */
[----:B------:R-:W-:Y:S02]  /*37730*/  STL [R1+0x5b4], R11 ;  /* 0x0005b40b01007387 */ /* 0x000fe40000100800 */
[----:B------:R-:W-:Y:S02]  /*37740*/  STL [R1+0x5a0], R10 ;  /* 0x0005a00a01007387 */ /* 0x000fe40000100800 */
[C---:B------:R-:W-:Y:S01]  /*37750*/  FMUL R6, R2.reuse, R6 ;  /* 0x0000000602067220 */ /* 0x040fe20000400000 */
[----:B------:R5:W-:Y:S01]  /*37760*/  STL [R1+0x5a4], R9 ;  /* 0x0005a40901007387 */ /* 0x000be20000100800 */
[----:B------:R-:W-:Y:S02]  /*37770*/  FMUL R5, R2, R5 ;  /* 0x0000000502057220 */ /* 0x000fe40000400000 */
[----:B------:R-:W-:Y:S02]  /*37780*/  STL [R1+0x590], R8 ;  /* 0x0005900801007387 */ /* 0x000fe40000100800 */
[----:B------:R5:W-:Y:S01]  /*37790*/  STL [R1+0x594], R7 ;  /* 0x0005940701007387 */ /* 0x000be20000100800 */
[----:B0-----:R-:W2:Y:S01]  /*377a0*/  LDL.LU R21, [R1+0xa48] ;  /* 0x000a480001157983 */ /* 0x001ea20000300800 */
[----:B------:R-:W-:Y:S02]  /*377b0*/  STL [R1+0x580], R6 ;  /* 0x0005800601007387 */ /* 0x000fe40000100800 */
[----:B------:R-:W-:Y:S02]  /*377c0*/  STL [R1+0x584], R5 ;  /* 0x0005840501007387 */ /* 0x000fe40000100800 */
[----:B-1----:R-:W2:Y:S01]  /*377d0*/  LDL.LU R20, [R1+0x6b8] ;  /* 0x0006b80001147983 */ /* 0x002ea20000300800 */
[----:B---3--:R-:W3:Y:S01]  /*377e0*/  LDL.LU R19, [R1+0x6bc] ;  /* 0x0006bc0001137983 */ /* 0x008ee20000300800 */
[----:B------:R-:W3:Y:S02]  /*377f0*/  LDL.LU R18, [R1+0x518] ;  /* 0x0005180001127983 */ /* 0x000ee40000300800 */
[----:B----4-:R-:W4:Y:S02]  /*37800*/  LDL.LU R17, [R1+0x51c] ;  /* 0x00051c0001117983 */ /* 0x010f240000300800 */
[----:B-----5:R-:W5:Y:S01]  /*37810*/  LDL.LU R16, [R1+0x508] ;  /* 0x0005080001107983 */ /* 0x020f620000300800 */
[----:B------:R-:W5:Y:S01]  /*37820*/  LDL.LU R15, [R1+0x50c] ;  /* 0x00050c00010f7983 */ /* 0x000f620000300800 */
[----:B------:R-:W5:Y:S02]  /*37830*/  LDL.LU R14, [R1+0x4f8] ;  /* 0x0004f800010e7983 */ /* 0x000f640000300800 */
[----:B------:R-:W5:Y:S02]  /*37840*/  LDL.LU R13, [R1+0x4fc] ;  /* 0x0004fc00010d7983 */ /* 0x000f640000300800 */
[----:B------:R-:W5:Y:S01]  /*37850*/  LDL.LU R9, [R1+0x4e8] ;  /* 0x0004e80001097983 */ /* 0x000f620000300800 */
[----:B------:R-:W5:Y:S01]  /*37860*/  LDL.LU R7, [R1+0x4ec] ;  /* 0x0004ec0001077983 */ /* 0x000f620000300800 */
[----:B------:R-:W2:Y:S01]  /*37870*/  MUFU.EX2 R0, R0 ;  /* 0x0000000000007308 */ /* 0x000ea20000000800 */
[----:B------:R-:W-:-:S02]  /*37880*/  FMUL R2, R3, 1.4426950216293334961 ;  /* 0x3fb8aa3b03027820 */ /* 0x000fc40000400000 */
[----:B------:R-:W5:Y:S02]  /*37890*/  LDL.LU R12, [R1+0x4d8] ;  /* 0x0004d800010c7983 */ /* 0x000f640000300800 */
[----:B------:R-:W-:Y:S01]  /*378a0*/  FADD R3, -R26, R27 ;  /* 0x0000001b1a037221 */ /* 0x000fe20000000100 */
[----:B------:R-:W5:Y:S01]  /*378b0*/  LDL.LU R11, [R1+0x4dc] ;  /* 0x0004dc00010b7983 */ /* 0x000f620000300800 */
[----:B------:R-:W5:Y:S02]  /*378c0*/  LDL.LU R10, [R1+0x4c8] ;  /* 0x0004c800010a7983 */ /* 0x000f640000300800 */
[----:B------:R-:W5:Y:S01]  /*378d0*/  LDL.LU R8, [R1+0x4cc] ;  /* 0x0004cc0001087983 */ /* 0x000f620000300800 */
[----:B------:R-:W0:Y:S04]  /*378e0*/  LDS R6, [R28+0x20100] ;  /* 0x020100001c067984 */ /* 0x000e280000000800 */
[----:B------:R-:W1:Y:S01]  /*378f0*/  LDS R5, [R28+0x20140] ;  /* 0x020140001c057984 */ /* 0x000e620000000800 */
[----:B--2---:R-:W-:-:S02]  /*37900*/  FFMA R21, R0, R21, R4 ;  /* 0x0000001500157223 */ /* 0x004fc40000000004 */
[C---:B------:R-:W-:Y:S02]  /*37910*/  FMUL R26, R0.reuse, R20 ;  /* 0x00000014001a7220 */ /* 0x040fe40000400000 */
[C---:B---3--:R-:W-:Y:S02]  /*37920*/  FMUL R27, R0.reuse, R19 ;  /* 0x00000013001b7220 */ /* 0x048fe40000400000 */
[C---:B------:R-:W-:Y:S02]  /*37930*/  FMUL R18, R0.reuse, R18 ;  /* 0x0000001200127220 */ /* 0x040fe40000400000 */
[C---:B----4-:R-:W-:Y:S01]  /*37940*/  FMUL R4, R0.reuse, R17 ;  /* 0x0000001100047220 */ /* 0x050fe20000400000 */
[----:B------:R-:W-:Y:S01]  /*37950*/  STL [R1+0xa48], R21 ;  /* 0x000a481501007387 */ /* 0x000fe20000100800 */
[----:B------:R-:W-:Y:S02]  /*37960*/  STL.64 [R1+0x1d28], R26 ;  /* 0x001d281a01007387 */ /* 0x000fe40000100a00 */
[----:B------:R-:W-:Y:S02]  /*37970*/  STL.64 [R1+0x1d20], R24 ;  /* 0x001d201801007387 */ /* 0x000fe40000100a00 */
[C---:B-----5:R-:W-:Y:S01]  /*37980*/  FMUL R16, R0.reuse, R16 ;  /* 0x0000001000107220 */ /* 0x060fe20000400000 */
[----:B------:R-:W-:Y:S01]  /*37990*/  STL [R1+0x518], R18 ;  /* 0x0005181201007387 */ /* 0x000fe20000100800 */
[----:B------:R-:W-:-:S02]  /*379a0*/  FMUL R15, R0, R15 ;  /* 0x0000000f000f7220 */ /* 0x000fc40000400000 */
[----:B------:R2:W-:Y:S01]  /*379b0*/  STL [R1+0x51c], R4 ;  /* 0x00051c0401007387 */ /* 0x0005e20000100800 */
[----:B------:R-:W-:Y:S02]  /*379c0*/  STL [R1+0x508], R16 ;  /* 0x0005081001007387 */ /* 0x000fe40000100800 */
[----:B------:R-:W-:Y:S02]  /*379d0*/  STL [R1+0x50c], R15 ;  /* 0x00050c0f01007387 */ /* 0x000fe40000100800 */
[C---:B--2---:R-:W-:Y:S02]  /*379e0*/  FMUL R4, R0.reuse, R14 ;  /* 0x0000000e00047220 */ /* 0x044fe40000400000 */
[C---:B------:R-:W-:Y:S02]  /*379f0*/  FMUL R14, R0.reuse, R13 ;  /* 0x0000000d000e7220 */ /* 0x040fe40000400000 */
[C---:B------:R-:W-:Y:S01]  /*37a00*/  FMUL R13, R0.reuse, R9 ;  /* 0x00000009000d7220 */ /* 0x040fe20000400000 */
[----:B------:R2:W-:Y:S02]  /*37a10*/  STL [R1+0x4f8], R4 ;  /* 0x0004f80401007387 */ /* 0x0005e40000100800 */
[----:B------:R-:W-:Y:S02]  /*37a20*/  STL [R1+0x4fc], R14 ;  /* 0x0004fc0e01007387 */ /* 0x000fe40000100800 */
[----:B------:R-:W3:Y:S02]  /*37a30*/  LDL.LU R9, [R1+0x608] ;  /* 0x0006080001097983 */ /* 0x000ee40000300800 */
[----:B------:R-:W-:Y:S02]  /*37a40*/  STL [R1+0x4e8], R13 ;  /* 0x0004e80d01007387 */ /* 0x000fe40000100800 */
[----:B--2---:R-:W-:-:S02]  /*37a50*/  FMUL R4, R0, R7 ;  /* 0x0000000700047220 */ /* 0x004fc40000400000 */
[----:B------:R-:W2:Y:S03]  /*37a60*/  LDL.LU R7, [R1+0x60c] ;  /* 0x00060c0001077983 */ /* 0x000ea60000300800 */
[----:B------:R4:W-:Y:S02]  /*37a70*/  STL [R1+0x4ec], R4 ;  /* 0x0004ec0401007387 */ /* 0x0009e40000100800 */
[C---:B------:R-:W-:Y:S02]  /*37a80*/  FMUL R11, R0.reuse, R11 ;  /* 0x0000000b000b7220 */ /* 0x040fe40000400000 */
[C---:B------:R-:W-:Y:S02]  /*37a90*/  FMUL R10, R0.reuse, R10 ;  /* 0x0000000a000a7220 */ /* 0x040fe40000400000 */
[----:B----4-:R-:W-:-:S05]  /*37aa0*/  FMUL R4, R0, R12 ;  /* 0x0000000c00047220 */ /* 0x010fca0000400000 */
[----:B------:R4:W-:Y:S01]  /*37ab0*/  STL [R1+0x4d8], R4 ;  /* 0x0004d80401007387 */ /* 0x0009e20000100800 */
[----:B------:R-:W-:Y:S02]  /*37ac0*/  STL [R1+0x4dc], R11 ;  /* 0x0004dc0b01007387 */ /* 0x000fe40000100800 */
[----:B------:R-:W5:Y:S02]  /*37ad0*/  LDL.LU R22, [R1+0x5f8] ;  /* 0x0005f80001167983 */ /* 0x000f640000300800 */
[----:B------:R-:W-:Y:S01]  /*37ae0*/  STL [R1+0x4c8], R10 ;  /* 0x0004c80a01007387 */ /* 0x000fe20000100800 */
[----:B------:R-:W5:Y:S01]  /*37af0*/  LDL.LU R21, [R1+0x5fc] ;  /* 0x0005fc0001157983 */ /* 0x000f620000300800 */
[----:B----4-:R-:W-:-:S05]  /*37b00*/  FMUL R4, R0, R8 ;  /* 0x0000000800047220 */ /* 0x010fca0000400000 */
        /* <DEDUP_REMOVED lines=8> */
[----:B----4-:R-:W5:Y:S01]  /*37b90*/  LDL.LU R4, [R1+0x5bc] ;  /* 0x0005bc0001047983 */ /* 0x010f620000300800 */
[----:B------:R-:W5:Y:S02]  /*37ba0*/  LDL.LU R16, [R1+0x9fc] ;  /* 0x0009fc0001107983 */ /* 0x000f640000300800 */
[----:B------:R-:W5:Y:S02]  /*37bb0*/  LDL R23, [R1+0x900] ;  /* 0x0009000001177983 */ /* 0x000f640000100800 */
[----:B------:R-:W5:Y:S02]  /*37bc0*/  LDL.LU R13, [R1+0x5a8] ;  /* 0x0005a800010d7983 */ /* 0x000f640000300800 */
[----:B---3--:R-:W-:-:S05]  /*37bd0*/  FMUL R9, R0, R9 ;  /* 0x0000000900097220 */ /* 0x008fca0000400000 */
[----:B------:R3:W-:Y:S01]  /*37be0*/  STL [R1+0x608], R9 ;  /* 0x0006080901007387 */ /* 0x0007e20000100800 */
[----:B------:R-:W4:Y:S02]  /*37bf0*/  LDL.LU R12, [R1+0x5ac] ;  /* 0x0005ac00010c7983 */ /* 0x000f240000300800 */
[----:B--2---:R-:W-:-:S05]  /*37c00*/  FMUL R7, R0, R7 ;  /* 0x0000000700077220 */ /* 0x004fca0000400000 */
[----:B------:R2:W-:Y:S01]  /*37c10*/  STL [R1+0x60c], R7 ;  /* 0x00060c0701007387 */ /* 0x0005e20000100800 */
[----:B------:R-:W4:Y:S02]  /*37c20*/  LDL.LU R11, [R1+0x598] ;  /* 0x00059800010b7983 */ /* 0x000f240000300800 */
[----:B------:R-:W4:Y:S02]  /*37c30*/  LDL.LU R10, [R1+0x59c] ;  /* 0x00059c00010a7983 */ /* 0x000f240000300800 */
[----:B---3--:R-:W3:Y:S01]  /*37c40*/  LDL.LU R9, [R1+0x588] ;  /* 0x0005880001097983 */ /* 0x008ee20000300800 */
[----:B--2---:R-:W2:Y:S01]  /*37c50*/  LDL.LU R7, [R1+0x58c] ;  /* 0x00058c0001077983 */ /* 0x004ea20000300800 */
[C---:B-----5:R-:W-:Y:S02]  /*37c60*/  FMUL R25, R0.reuse, R22 ;  /* 0x0000001600197220 */ /* 0x060fe40000400000 */
[----:B------:R-:W-:-:S03]  /*37c70*/  FMUL R24, R0, R21 ;  /* 0x0000001500187220 */ /* 0x000fc60000400000 */
[----:B------:R-:W-:Y:S02]  /*37c80*/  STL [R1+0x5f8], R25 ;  /* 0x0005f81901007387 */ /* 0x000fe40000100800 */
[----:B------:R-:W-:Y:S02]  /*37c90*/  STL [R1+0x5fc], R24 ;  /* 0x0005fc1801007387 */ /* 0x000fe40000100800 */
[C---:B------:R-:W-:Y:S02]  /*37ca0*/  FMUL R22, R0.reuse, R20 ;  /* 0x0000001400167220 */ /* 0x040fe40000400000 */
[C---:B------:R-:W-:Y:S02]  /*37cb0*/  FMUL R21, R0.reuse, R19 ;  /* 0x0000001300157220 */ /* 0x040fe40000400000 */
[C---:B------:R-:W-:Y:S02]  /*37cc0*/  FMUL R20, R0.reuse, R18 ;  /* 0x0000001200147220 */ /* 0x040fe40000400000 */
[----:B------:R-:W-:-:S02]  /*37cd0*/  FMUL R19, R0, R17 ;  /* 0x0000001100137220 */ /* 0x000fc40000400000 */
[C---:B------:R-:W-:Y:S01]  /*37ce0*/  FMUL R18, R0.reuse, R15 ;  /* 0x0000000f00127220 */ /* 0x040fe20000400000 */
[----:B------:R-:W-:Y:S01]  /*37cf0*/  STL [R1+0x5e8], R22 ;  /* 0x0005e81601007387 */ /* 0x000fe20000100800 */
[C---:B------:R-:W-:Y:S02]  /*37d00*/  FMUL R17, R0.reuse, R14 ;  /* 0x0000000e00117220 */ /* 0x040fe40000400000 */
[----:B------:R-:W-:Y:S02]  /*37d10*/  STL [R1+0x5ec], R21 ;  /* 0x0005ec1501007387 */ /* 0x000fe40000100800 */
[----:B------:R-:W-:Y:S02]  /*37d20*/  STL [R1+0x5d8], R20 ;  /* 0x0005d81401007387 */ /* 0x000fe40000100800 */
[C---:B------:R-:W-:Y:S01]  /*37d30*/  FMUL R15, R0.reuse, R8 ;  /* 0x00000008000f7220 */ /* 0x040fe20000400000 */
[----:B------:R5:W-:Y:S01]  /*37d40*/  STL [R1+0x5dc], R19 ;  /* 0x0005dc1301007387 */ /* 0x000be20000100800 */
[----:B------:R0:W-:Y:S02]  /*37d50*/  STL [R1+0x5c8], R18 ;  /* 0x0005c81201007387 */ /* 0x0001e40000100800 */
[----:B------:R-:W-:-:S02]  /*37d60*/  FMUL R14, R0, R4 ;  /* 0x00000004000e7220 */ /* 0x000fc40000400000 */
[----:B------:R0:W-:Y:S02]  /*37d70*/  STL [R1+0x5cc], R17 ;  /* 0x0005cc1101007387 */ /* 0x0001e40000100800 */
[C---:B------:R-:W-:Y:S01]  /*37d80*/  FMUL R13, R0.reuse, R13 ;  /* 0x0000000d000d7220 */ /* 0x040fe20000400000 */
[----:B------:R-:W2:Y:S01]  /*37d90*/  LDL.LU R8, [R1+0xa4c] ;  /* 0x000a4c0001087983 */ /* 0x000ea20000300800 */
[----:B------:R0:W-:Y:S02]  /*37da0*/  STL [R1+0x5b8], R15 ;  /* 0x0005b80f01007387 */ /* 0x0001e40000100800 */
[----:B------:R-:W1:Y:S02]  /*37db0*/  LDL.LU R4, [R1+0xa50] ;  /* 0x000a500001047983 */ /* 0x000e640000300800 */
[----:B------:R0:W-:Y:S01]  /*37dc0*/  STL [R1+0x5bc], R14 ;  /* 0x0005bc0e01007387 */ /* 0x0001e20000100800 */
[----:B------:R0:W-:Y:S01]  /*37dd0*/  STL [R1+0x5a8], R13 ;  /* 0x0005a80d01007387 */ /* 0x0001e20000100800 */
[----:B----4-:R-:W-:-:S05]  /*37de0*/  FMUL R12, R0, R12 ;  /* 0x0000000c000c7220 */ /* 0x010fca0000400000 */
[----:B------:R4:W-:Y:S01]  /*37df0*/  STL [R1+0x5ac], R12 ;  /* 0x0005ac0c01007387 */ /* 0x0009e20000100800 */
[C---:B------:R-:W-:Y:S02]  /*37e00*/  FMUL R11, R0.reuse, R11 ;  /* 0x0000000b000b7220 */ /* 0x040fe40000400000 */
[C---:B------:R-:W-:Y:S02]  /*37e10*/  FMUL R10, R0.reuse, R10 ;  /* 0x0000000a000a7220 */ /* 0x040fe40000400000 */
[C---:B---3--:R-:W-:Y:S01]  /*37e20*/  FMUL R9, R0.reuse, R9 ;  /* 0x0000000900097220 */ /* 0x048fe20000400000 */
[----:B------:R3:W-:Y:S02]  /*37e30*/  STL [R1+0x598], R11 ;  /* 0x0005980b01007387 */ /* 0x0007e40000100800 */
[----:B------:R2:W-:Y:S02]  /*37e40*/  STL [R1+0x59c], R10 ;  /* 0x00059c0a01007387 */ /* 0x0005e40000100800 */
[----:B-----5:R-:W5:Y:S02]  /*37e50*/  LDL.LU R19, [R1+0x420] ;  /* 0x0004200001137983 */ /* 0x020f640000300800 */
[----:B--2---:R-:W-:Y:S01]  /*37e60*/  FMUL R0, R0, R7 ;  /* 0x0000000700007220 */ /* 0x004fe20000400000 */
[----:B------:R2:W-:Y:S01]  /*37e70*/  STL [R1+0x588], R9 ;  /* 0x0005880901007387 */ /* 0x0005e20000100800 */
[----:B0-----:R-:W5:Y:S03]  /*37e80*/  LDL.LU R18, [R1+0x424] ;  /* 0x0004240001127983 */ /* 0x001f660000300800 */
[----:B------:R0:W-:Y:S01]  /*37e90*/  STL [R1+0x58c], R0 ;  /* 0x00058c0001007387 */ /* 0x0001e20000100800 */
[----:B------:R-:W5:Y:S02]  /*37ea0*/  LDL.LU R17, [R1+0x400] ;  /* 0x0004000001117983 */ /* 0x000f640000300800 */
[----:B------:R-:W5:Y:S02]  /*37eb0*/  LDL.LU R15, [R1+0x404] ;  /* 0x00040400010f7983 */ /* 0x000f640000300800 */
[----:B------:R-:W5:Y:S01]  /*37ec0*/  LDL.LU R14, [R1+0x3f0] ;  /* 0x0003f000010e7983 */ /* 0x000f620000300800 */
[----:B------:R-:W5:Y:S01]  /*37ed0*/  LDL.LU R13, [R1+0x3f4] ;  /* 0x0003f400010d7983 */ /* 0x000f620000300800 */
[----:B----4-:R-:W4:Y:S02]  /*37ee0*/  LDL.LU R12, [R1+0x3e0] ;  /* 0x0003e000010c7983 */ /* 0x010f240000300800 */
[----:B---3--:R-:W3:Y:S02]  /*37ef0*/  LDL.LU R11, [R1+0x3e4] ;  /* 0x0003e400010b7983 */ /* 0x008ee40000300800 */
[----:B------:R-:W3:Y:S01]  /*37f00*/  LDL.LU R10, [R1+0x3d0] ;  /* 0x0003d000010a7983 */ /* 0x000ee20000300800 */
[----:B------:R-:W3:Y:S01]  /*37f10*/  LDL.LU R7, [R1+0x3d4] ;  /* 0x0003d40001077983 */ /* 0x000ee20000300800 */
[----:B------:R-:W-:Y:S01]  /*37f20*/  FMUL R3, R3, 1.4426950216293334961 ;  /* 0x3fb8aa3b03037820 */ /* 0x000fe20000400000 */
[----:B------:R-:W2:Y:S08]  /*37f30*/  MUFU.EX2 R2, R2 ;  /* 0x0000000200027308 */ /* 0x000eb00000000800 */
[----:B------:R-:W1:Y:S01]  /*37f40*/  MUFU.EX2 R3, R3 ;  /* 0x0000000300037308 */ /* 0x000e620000000800 */
[----:B--2---:R-:W2:Y:S01]  /*37f50*/  LDL.LU R9, [R1+0x3c0] ;  /* 0x0003c00001097983 */ /* 0x004ea20000300800 */
[----:B0-----:R-:W-:-:S02]  /*37f60*/  FADD R0, -R23, R16 ;  /* 0x0000001017007221 */ /* 0x001fc40000000100 */
[----:B------:R-:W-:Y:S02]  /*37f70*/  FFMA R8, R2, R8, R6 ;  /* 0x0000000802087223 */ /* 0x000fe40000000006 */
[----:B-1----:R-:W-:-:S03]  /*37f80*/  FFMA R4, R3, R4, R5 ;  /* 0x0000000403047223 */ /* 0x002fc60000000005 */
[----:B------:R0:W-:Y:S04]  /*37f90*/  STL [R1+0xa4c], R8 ;  /* 0x000a4c0801007387 */ /* 0x0001e80000100800 */
[----:B0-----:R-:W2:Y:S01]  /*37fa0*/  LDL.LU R8, [R1+0x3c4] ;  /* 0x0003c40001087983 */ /* 0x001ea20000300800 */
[----:B------:R0:W-:Y:S02]  /*37fb0*/  STL [R1+0xa50], R4 ;  /* 0x000a500401007387 */ /* 0x0001e40000100800 */
[----:B------:R-:W2:Y:S01]  /*37fc0*/  LDL.LU R5, [R1+0x3b0] ;  /* 0x0003b00001057983 */ /* 0x000ea20000300800 */
[----:B0-----:R-:W2:Y:S01]  /*37fd0*/  LDL.LU R4, [R1+0x3b4] ;  /* 0x0003b40001047983 */ /* 0x001ea20000300800 */
[----:B------:R-:W2:Y:S02]  /*37fe0*/  LDL R16, [R1+0x414] ;  /* 0x0004140001107983 */ /* 0x000ea40000100800 */
[----:B-----5:R-:W-:-:S02]  /*37ff0*/  FMUL R19, R2, R19 ;  /* 0x0000001302137220 */ /* 0x020fc40000400000 */
[----:B------:R-:W-:-:S03]  /*38000*/  FMUL R18, R2, R18 ;  /* 0x0000001202127220 */ /* 0x000fc60000400000 */
[----:B------:R-:W-:Y:S01]  /*38010*/  STL [R1+0x420], R19 ;  /* 0x0004201301007387 */ /* 0x000fe20000100800 */
[C---:B------:R-:W-:Y:S02]  /*38020*/  FMUL R6, R2.reuse, R17 ;  /* 0x0000001102067220 */ /* 0x040fe40000400000 */
[C---:B------:R-:W-:Y:S01]  /*38030*/  FMUL R15, R2.reuse, R15 ;  /* 0x0000000f020f7220 */ /* 0x040fe20000400000 */
[----:B------:R-:W-:Y:S01]  /*38040*/  STL [R1+0x424], R18 ;  /* 0x0004241201007387 */ /* 0x000fe20000100800 */
[C---:B------:R-:W-:Y:S02]  /*38050*/  FMUL R14, R2.reuse, R14 ;  /* 0x0000000e020e7220 */ /* 0x040fe40000400000 */
[----:B------:R0:W-:Y:S02]  /*38060*/  STL [R1+0x400], R6 ;  /* 0x0004000601007387 */ /* 0x0001e40000100800 */
[C---:B----4-:R-:W-:Y:S01]  /*38070*/  FMUL R12, R2.reuse, R12 ;  /* 0x0000000c020c7220 */ /* 0x050fe20000400000 */
[----:B------:R-:W-:Y:S01]  /*38080*/  STL [R1+0x404], R15 ;  /* 0x0004040f01007387 */ /* 0x000fe20000100800 */
[----:B------:R-:W-:Y:S02]  /*38090*/  STL [R1+0x3f0], R14 ;  /* 0x0003f00e01007387 */ /* 0x000fe40000100800 */
[----:B---3--:R-:W-:-:S02]  /*380a0*/  FMUL R11, R2, R11 ;  /* 0x0000000b020b7220 */ /* 0x008fc40000400000 */
[----:B0-----:R-:W-:-:S05]  /*380b0*/  FMUL R6, R2, R13 ;  /* 0x0000000d02067220 */ /* 0x001fca0000400000 */
[----:B------:R0:W-:Y:S01]  /*380c0*/  STL [R1+0x3f4], R6 ;  /* 0x0003f40601007387 */ /* 0x0001e20000100800 */
[----:B------:R-:W-:Y:S02]  /*380d0*/  STL [R1+0x3e0], R12 ;  /* 0x0003e00c01007387 */ /* 0x000fe40000100800 */
[----:B------:R-:W-:Y:S02]  /*380e0*/  STL [R1+0x3e4], R11 ;  /* 0x0003e40b01007387 */ /* 0x000fe40000100800 */
[C---:B0-----:R-:W-:Y:S02]  /*380f0*/  FMUL R6, R2.reuse, R10 ;  /* 0x0000000a02067220 */ /* 0x041fe40000400000 */
[C---:B------:R-:W-:Y:S02]  /*38100*/  FMUL R10, R2.reuse, R7 ;  /* 0x00000007020a7220 */ /* 0x040fe40000400000 */
[----:B------:R-:W3:Y:S01]  /*38110*/  LDL.LU R7, [R1+0x3a0] ;  /* 0x0003a00001077983 */ /* 0x000ee20000300800 */
[----:B------:R0:W-:Y:S03]  /*38120*/  STL [R1+0x3d0], R6 ;  /* 0x0003d00601007387 */ /* 0x0001e60000100800 */
[----:B0-----:R-:W4:Y:S01]  /*38130*/  LDL.LU R6, [R1+0x3a4] ;  /* 0x0003a40001067983 */ /* 0x001f220000300800 */
[----:B--2---:R-:W-:-:S02]  /*38140*/  FMUL R9, R2, R9 ;  /* 0x0000000902097220 */ /* 0x004fc40000400000 */
[C---:B------:R-:W-:Y:S02]  /*38150*/  FMUL R8, R2.reuse, R8 ;  /* 0x0000000802087220 */ /* 0x040fe40000400000 */
[----:B------:R-:W-:Y:S02]  /*38160*/  STL [R1+0x3d4], R10 ;  /* 0x0003d40a01007387 */ /* 0x000fe40000100800 */
[C---:B------:R-:W-:Y:S01]  /*38170*/  FMUL R5, R2.reuse, R5 ;  /* 0x0000000502057220 */ /* 0x040fe20000400000 */
[----:B------:R-:W2:Y:S01]  /*38180*/  LDL.LU R14, [R1+0xa00] ;  /* 0x000a0000010e7983 */ /* 0x000ea20000300800 */
[----:B------:R-:W-:Y:S02]  /*38190*/  STL [R1+0x3c0], R9 ;  /* 0x0003c00901007387 */ /* 0x000fe40000100800 */
[----:B------:R-:W-:Y:S02]  /*381a0*/  STL [R1+0x3c4], R8 ;  /* 0x0003c40801007387 */ /* 0x000fe40000100800 */
[----:B------:R-:W5:Y:S02]  /*381b0*/  LDL.LU R21, [R1+0x390] ;  /* 0x0003900001157983 */ /* 0x000f640000300800 */
[C---:B------:R-:W-:Y:S01]  /*381c0*/  FMUL R4, R2.reuse, R4 ;  /* 0x0000000402047220 */ /* 0x040fe20000400000 */
[----:B------:R0:W-:Y:S01]  /*381d0*/  STL [R1+0x3b0], R5 ;  /* 0x0003b00501007387 */ /* 0x0001e20000100800 */
[----:B------:R-:W2:Y:S03]  /*381e0*/  LDL.LU R20, [R1+0x394] ;  /* 0x0003940001147983 */ /* 0x000ea60000300800 */
[----:B------:R1:W-:Y:S01]  /*381f0*/  STL [R1+0x3b4], R4 ;  /* 0x0003b40401007387 */ /* 0x0003e20000100800 */
[----:B------:R-:W2:Y:S02]  /*38200*/  LDL.LU R19, [R1+0x380] ;  /* 0x0003800001137983 */ /* 0x000ea40000300800 */
[----:B------:R-:W2:Y:S02]  /*38210*/  LDL.LU R18, [R1+0x384] ;  /* 0x0003840001127983 */ /* 0x000ea40000300800 */
[----:B------:R-:W2:Y:S01]  /*38220*/  LDL.LU R17, [R1+0x370] ;  /* 0x0003700001117983 */ /* 0x000ea20000300800 */
[----:B------:R-:W2:Y:S01]  /*38230*/  LDL.LU R15, [R1+0x374] ;  /* 0x00037400010f7983 */ /* 0x000ea20000300800 */
[----:B------:R-:W2:Y:S02]  /*38240*/  LDL.LU R13, [R1+0x360] ;  /* 0x00036000010d7983 */ /* 0x000ea40000300800 */
[----:B------:R-:W2:Y:S02]  /*38250*/  LDL.LU R12, [R1+0x364] ;  /* 0x00036400010c7983 */ /* 0x000ea40000300800 */
[----:B0-----:R-:W2:Y:S01]  /*38260*/  LDL.LU R5, [R1+0x350] ;  /* 0x0003500001057983 */ /* 0x001ea20000300800 */
[----:B-1----:R-:W2:Y:S01]  /*38270*/  LDL.LU R4, [R1+0x354] ;  /* 0x0003540001047983 */ /* 0x002ea20000300800 */
[----:B------:R-:W2:Y:S02]  /*38280*/  LDL.LU R11, [R1+0x340] ;  /* 0x00034000010b7983 */ /* 0x000ea40000300800 */
[----:B---3--:R-:W-:-:S05]  /*38290*/  FMUL R7, R2, R7 ;  /* 0x0000000702077220 */ /* 0x008fca0000400000 */
[----:B------:R0:W-:Y:S01]  /*382a0*/  STL [R1+0x3a0], R7 ;  /* 0x0003a00701007387 */ /* 0x0001e20000100800 */
[----:B------:R-:W3:Y:S02]  /*382b0*/  LDL.LU R10, [R1+0x344] ;  /* 0x00034400010a7983 */ /* 0x000ee40000300800 */
[----:B----4-:R-:W-:-:S05]  /*382c0*/  FMUL R6, R2, R6 ;  /* 0x0000000602067220 */ /* 0x010fca0000400000 */
[----:B------:R1:W-:Y:S01]  /*382d0*/  STL [R1+0x3a4], R6 ;  /* 0x0003a40601007387 */ /* 0x0003e20000100800 */
[----:B------:R-:W4:Y:S02]  /*382e0*/  LDL.LU R9, [R1+0x330] ;  /* 0x0003300001097983 */ /* 0x000f240000300800 */
[----:B------:R-:W4:Y:S02]  /*382f0*/  LDL.LU R8, [R1+0x334] ;  /* 0x0003340001087983 */ /* 0x000f240000300800 */
[----:B0-----:R-:W4:Y:S01]  /*38300*/  LDL.LU R7, [R1+0x320] ;  /* 0x0003200001077983 */ /* 0x001f220000300800 */
[----:B-1----:R-:W4:Y:S01]  /*38310*/  LDL.LU R6, [R1+0x324] ;  /* 0x0003240001067983 */ /* 0x002f220000300800 */
[C---:B-----5:R-:W-:Y:S02]  /*38320*/  FMUL R23, R2.reuse, R21 ;  /* 0x0000001502177220 */ /* 0x060fe40000400000 */
[C---:B--2---:R-:W-:Y:S02]  /*38330*/  FMUL R22, R2.reuse, R20 ;  /* 0x0000001402167220 */ /* 0x044fe40000400000 */
[----:B------:R-:W-:-:S02]  /*38340*/  FMUL R21, R2, R19 ;  /* 0x0000001302157220 */ /* 0x000fc40000400000 */
[C---:B------:R-:W-:Y:S02]  /*38350*/  FMUL R20, R2.reuse, R18 ;  /* 0x0000001202147220 */ /* 0x040fe40000400000 */
[C---:B------:R-:W-:Y:S01]  /*38360*/  FMUL R19, R2.reuse, R17 ;  /* 0x0000001102137220 */ /* 0x040fe20000400000 */
[----:B------:R-:W-:Y:S01]  /*38370*/  STL [R1+0x390], R23 ;  /* 0x0003901701007387 */ /* 0x000fe20000100800 */
[C---:B------:R-:W-:Y:S02]  /*38380*/  FMUL R18, R2.reuse, R15 ;  /* 0x0000000f02127220 */ /* 0x040fe40000400000 */
[----:B------:R-:W-:Y:S02]  /*38390*/  STL [R1+0x394], R22 ;  /* 0x0003941601007387 */ /* 0x000fe40000100800 */
[C---:B------:R-:W-:Y:S01]  /*383a0*/  FMUL R17, R2.reuse, R13 ;  /* 0x0000000d02117220 */ /* 0x040fe20000400000 */
[----:B------:R0:W-:Y:S01]  /*383b0*/  STL [R1+0x380], R21 ;  /* 0x0003801501007387 */ /* 0x0001e20000100800 */
[----:B------:R-:W-:-:S02]  /*383c0*/  FMUL R15, R2, R12 ;  /* 0x0000000c020f7220 */ /* 0x000fc40000400000 */
[----:B------:R1:W-:Y:S02]  /*383d0*/  STL [R1+0x384], R20 ;  /* 0x0003841401007387 */ /* 0x0003e40000100800 */
[----:B------:R2:W-:Y:S02]  /*383e0*/  STL [R1+0x370], R19 ;  /* 0x0003701301007387 */ /* 0x0005e40000100800 */
[C---:B------:R-:W-:Y:S01]  /*383f0*/  FMUL R13, R2.reuse, R5 ;  /* 0x00000005020d7220 */ /* 0x040fe20000400000 */
[----:B------:R5:W-:Y:S01]  /*38400*/  STL [R1+0x374], R18 ;  /* 0x0003741201007387 */ /* 0x000be20000100800 */
[C---:B------:R-:W-:Y:S02]  /*38410*/  FMUL R12, R2.reuse, R4 ;  /* 0x00000004020c7220 */ /* 0x040fe40000400000 */
[----:B------:R-:W-:Y:S02]  /*38420*/  STL [R1+0x360], R17 ;  /* 0x0003601101007387 */ /* 0x000fe40000100800 */
[C---:B------:R-:W-:Y:S01]  /*38430*/  FMUL R11, R2.reuse, R11 ;  /* 0x0000000b020b7220 */ /* 0x040fe20000400000 */
[----:B------:R-:W-:Y:S01]  /*38440*/  STL [R1+0x364], R15 ;  /* 0x0003640f01007387 */ /* 0x000fe20000100800 */
[----:B------:R-:W5:Y:S02]  /*38450*/  LDL.64 R4, [R1+0xc78] ;  /* 0x000c780001047983 */ /* 0x000f640000100a00 */
[----:B------:R0:W-:Y:S02]  /*38460*/  STL [R1+0x350], R13 ;  /* 0x0003500d01007387 */ /* 0x0001e40000100800 */
[----:B------:R-:W-:Y:S01]  /*38470*/  STL [R1+0x354], R12 ;  /* 0x0003540c01007387 */ /* 0x000fe20000100800 */
[----:B------:R0:W-:Y:S01]  /*38480*/  STL [R1+0x340], R11 ;  /* 0x0003400b01007387 */ /* 0x0001e20000100800 */
[----:B---3--:R-:W-:-:S05]  /*38490*/  FMUL R10, R2, R10 ;  /* 0x0000000a020a7220 */ /* 0x008fca0000400000 */
[----:B------:R3:W-:Y:S01]  /*384a0*/  STL [R1+0x344], R10 ;  /* 0x0003440a01007387 */ /* 0x0007e20000100800 */
[C---:B----4-:R-:W-:Y:S02]  /*384b0*/  FMUL R9, R2.reuse, R9 ;  /* 0x0000000902097220 */ /* 0x050fe40000400000 */
[C---:B------:R-:W-:Y:S02]  /*384c0*/  FMUL R8, R2.reuse, R8 ;  /* 0x0000000802087220 */ /* 0x040fe40000400000 */
[C---:B------:R-:W-:Y:S01]  /*384d0*/  FMUL R7, R2.reuse, R7 ;  /* 0x0000000702077220 */ /* 0x040fe20000400000 */
[----:B------:R-:W-:Y:S02]  /*384e0*/  STL [R1+0x330], R9 ;  /* 0x0003300901007387 */ /* 0x000fe40000100800 */
[----:B------:R-:W-:Y:S02]  /*384f0*/  STL [R1+0x334], R8 ;  /* 0x0003340801007387 */ /* 0x000fe40000100800 */
[----:B0-----:R-:W4:Y:S02]  /*38500*/  LDL.LU R21, [R1+0x428] ;  /* 0x0004280001157983 */ /* 0x001f240000300800 */
[----:B------:R-:W-:Y:S01]  /*38510*/  FMUL R2, R2, R6 ;  /* 0x0000000602027220 */ /* 0x000fe20000400000 */
[----:B------:R0:W-:Y:S01]  /*38520*/  STL [R1+0x320], R7 ;  /* 0x0003200701007387 */ /* 0x0001e20000100800 */
[----:B-1----:R-:W4:Y:S03]  /*38530*/  LDL.LU R20, [R1+0x42c] ;  /* 0x00042c0001147983 */ /* 0x002f260000300800 */
[----:B------:R-:W-:Y:S01]  /*38540*/  STL [R1+0x324], R2 ;  /* 0x0003240201007387 */ /* 0x000fe20000100800 */
[----:B--2---:R-:W2:Y:S02]  /*38550*/  LDL.LU R19, [R1+0x408] ;  /* 0x0004080001137983 */ /* 0x004ea40000300800 */
[----:B-----5:R-:W5:Y:S02]  /*38560*/  LDL.LU R18, [R1+0x40c] ;  /* 0x00040c0001127983 */ /* 0x020f640000300800 */
[----:B------:R-:W5:Y:S01]  /*38570*/  LDL.LU R13, [R1+0x3f8] ;  /* 0x0003f800010d7983 */ /* 0x000f620000300800 */
[----:B------:R-:W5:Y:S01]  /*38580*/  LDL.LU R11, [R1+0x3fc] ;  /* 0x0003fc00010b7983 */ /* 0x000f620000300800 */
[----:B---3--:R-:W3:Y:S02]  /*38590*/  LDL.LU R10, [R1+0x3e8] ;  /* 0x0003e800010a7983 */ /* 0x008ee40000300800 */
[----:B0-----:R-:W3:Y:S02]  /*385a0*/  LDL.LU R7, [R1+0x3ec] ;  /* 0x0003ec0001077983 */ /* 0x001ee40000300800 */
[----:B------:R-:W3:Y:S02]  /*385b0*/  LDL.LU R17, [R1+0x3d8] ;  /* 0x0003d80001117983 */ /* 0x000ee40000300800 */
[----:B------:R-:W-:Y:S01]  /*385c0*/  FADD R6, -R29, R14 ;  /* 0x0000000e1d067221 */ /* 0x000fe20000000100 */
[----:B------:R-:W3:Y:S01]  /*385d0*/  LDL.LU R15, [R1+0x3dc] ;  /* 0x0003dc00010f7983 */ /* 0x000ee20000300800 */
[----:B------:R-:W3:Y:S02]  /*385e0*/  LDL.LU R14, [R1+0x3c8] ;  /* 0x0003c800010e7983 */ /* 0x000ee40000300800 */
[----:B------:R-:W3:Y:S02]  /*385f0*/  LDL.LU R12, [R1+0x3cc] ;  /* 0x0003cc00010c7983 */ /* 0x000ee40000300800 */
[----:B------:R-:W3:Y:S01]  /*38600*/  LDL.LU R9, [R1+0x3b8] ;  /* 0x0003b80001097983 */ /* 0x000ee20000300800 */
[----:B------:R-:W3:Y:S04]  /*38610*/  LDL.LU R8, [R1+0x3bc] ;  /* 0x0003bc0001087983 */ /* 0x000ee80000300800 */
[----:B------:R-:W0:Y:S01]  /*38620*/  LDS R2, [R28+0x20180] ;  /* 0x020180001c027984 */ /* 0x000e220000000800 */
[----:B----4-:R-:W-:-:S02]  /*38630*/  FMUL R21, R3, R21 ;  /* 0x0000001503157220 */ /* 0x010fc40000400000 */
[----:B------:R-:W-:-:S03]  /*38640*/  FMUL R20, R3, R20 ;  /* 0x0000001403147220 */ /* 0x000fc60000400000 */
[----:B------:R-:W-:Y:S01]  /*38650*/  STL [R1+0x428], R21 ;  /* 0x0004281501007387 */ /* 0x000fe20000100800 */
[C---:B--2---:R-:W-:Y:S02]  /*38660*/  FMUL R19, R3.reuse, R19 ;  /* 0x0000001303137220 */ /* 0x044fe40000400000 */
[C---:B-----5:R-:W-:Y:S02]  /*38670*/  FMUL R18, R3.reuse, R18 ;  /* 0x0000001203127220 */ /* 0x060fe40000400000 */
[C---:B------:R-:W-:Y:S02]  /*38680*/  FMUL R13, R3.reuse, R13 ;  /* 0x0000000d030d7220 */ /* 0x040fe40000400000 */
[C---:B------:R-:W-:Y:S01]  /*38690*/  FMUL R11, R3.reuse, R11 ;  /* 0x0000000b030b7220 */ /* 0x040fe20000400000 */
[----:B------:R-:W-:Y:S01]  /*386a0*/  STL [R1+0x42c], R20 ;  /* 0x00042c1401007387 */ /* 0x000fe20000100800 */
[----:B------:R-:W-:Y:S02]  /*386b0*/  STL [R1+0x408], R19 ;  /* 0x0004081301007387 */ /* 0x000fe40000100800 */
[C---:B---3--:R-:W-:Y:S01]  /*386c0*/  FMUL R10, R3.reuse, R10 ;  /* 0x0000000a030a7220 */ /* 0x048fe20000400000 */
[----:B------:R-:W-:Y:S04]  /*386d0*/  STL [R1+0x40c], R18 ;  /* 0x00040c1201007387 */ /* 0x000fe80000100800 */
[----:B------:R1:W-:Y:S01]  /*386e0*/  STL [R1+0x3f8], R13 ;  /* 0x0003f80d01007387 */ /* 0x0003e20000100800 */
[----:B------:R-:W-:-:S02]  /*386f0*/  FMUL R7, R3, R7 ;  /* 0x0000000703077220 */ /* 0x000fc40000400000 */
[----:B------:R2:W-:Y:S01]  /*38700*/  STL [R1+0x3fc], R11 ;  /* 0x0003fc0b01007387 */ /* 0x0005e20000100800 */
[----:B-1----:R-:W3:Y:S01]  /*38710*/  LDL.LU R13, [R1+0x3a8] ;  /* 0x0003a800010d7983 */ /* 0x002ee20000300800 */
[----:B------:R1:W-:Y:S02]  /*38720*/  STL [R1+0x3e8], R10 ;  /* 0x0003e80a01007387 */ /* 0x0003e40000100800 */
[----:B--2---:R-:W2:Y:S02]  /*38730*/  LDL.LU R11, [R1+0x3ac] ;  /* 0x0003ac00010b7983 */ /* 0x004ea40000300800 */
[----:B------:R4:W-:Y:S01]  /*38740*/  STL [R1+0x3ec], R7 ;  /* 0x0003ec0701007387 */ /* 0x0009e20000100800 */
[----:B-1----:R-:W5:Y:S01]  /*38750*/  LDL.LU R10, [R1+0x398] ;  /* 0x00039800010a7983 */ /* 0x002f620000300800 */
[----:B----4-:R-:W4:Y:S02]  /*38760*/  LDL.LU R7, [R1+0x39c] ;  /* 0x00039c0001077983 */ /* 0x010f240000300800 */
[----:B------:R-:W-:-:S02]  /*38770*/  FMUL R17, R3, R17 ;  /* 0x0000001103117220 */ /* 0x000fc40000400000 */
[C---:B------:R-:W-:Y:S02]  /*38780*/  FMUL R15, R3.reuse, R15 ;  /* 0x0000000f030f7220 */ /* 0x040fe40000400000 */
[C---:B------:R-:W-:Y:S02]  /*38790*/  FMUL R14, R3.reuse, R14 ;  /* 0x0000000e030e7220 */ /* 0x040fe40000400000 */
[C---:B------:R-:W-:Y:S02]  /*387a0*/  FMUL R12, R3.reuse, R12 ;  /* 0x0000000c030c7220 */ /* 0x040fe40000400000 */
[C---:B------:R-:W-:Y:S01]  /*387b0*/  FMUL R9, R3.reuse, R9 ;  /* 0x0000000903097220 */ /* 0x040fe20000400000 */
[----:B------:R1:W-:Y:S01]  /*387c0*/  STL [R1+0x3d8], R17 ;  /* 0x0003d81101007387 */ /* 0x0003e20000100800 */
[----:B------:R-:W-:Y:S02]  /*387d0*/  STL [R1+0x3dc], R15 ;  /* 0x0003dc0f01007387 */ /* 0x000fe40000100800 */
[----:B------:R-:W-:Y:S02]  /*387e0*/  STL [R1+0x3c8], R14 ;  /* 0x0003c80e01007387 */ /* 0x000fe40000100800 */
[C---:B------:R-:W-:Y:S01]  /*387f0*/  FMUL R8, R3.reuse, R8 ;  /* 0x0000000803087220 */ /* 0x040fe20000400000 */
[----:B------:R0:W-:Y:S01]  /*38800*/  STL [R1+0x3cc], R12 ;  /* 0x0003cc0c01007387 */ /* 0x0001e20000100800 */
[----:B------:R-:W4:Y:S02]  /*38810*/  LDL.LU R21, [R1+0x388] ;  /* 0x0003880001157983 */ /* 0x000f240000300800 */
[----:B------:R0:W-:Y:S02]  /*38820*/  STL [R1+0x3b8], R9 ;  /* 0x0003b80901007387 */ /* 0x0001e40000100800 */
[----:B------:R-:W4:Y:S01]  /*38830*/  LDL.LU R20, [R1+0x38c] ;  /* 0x00038c0001147983 */ /* 0x000f220000300800 */
[----:B------:R0:W-:Y:S01]  /*38840*/  STL [R1+0x3bc], R8 ;  /* 0x0003bc0801007387 */ /* 0x0001e20000100800 */
[----:B------:R-:W4:Y:S02]  /*38850*/  LDL.LU R19, [R1+0x378] ;  /* 0x0003780001137983 */ /* 0x000f240000300800 */
[----:B------:R-:W4:Y:S02]  /*38860*/  LDL.LU R18, [R1+0x37c] ;  /* 0x00037c0001127983 */ /* 0x000f240000300800 */
[----:B-1----:R-:W4:Y:S01]  /*38870*/  LDL.LU R17, [R1+0x368] ;  /* 0x0003680001117983 */ /* 0x002f220000300800 */
[----:B0-----:R-:W4:Y:S01]  /*38880*/  LDL.LU R12, [R1+0x36c] ;  /* 0x00036c00010c7983 */ /* 0x001f220000300800 */
[----:B------:R-:W4:Y:S03]  /*38890*/  LDL.LU R9, [R1+0x358] ;  /* 0x0003580001097983 */ /* 0x000f260000300800 */
[----:B------:R-:W4:Y:S01]  /*388a0*/  LDL.LU R8, [R1+0x35c] ;  /* 0x00035c0001087983 */ /* 0x000f220000300800 */
[----:B---3--:R-:W-:-:S02]  /*388b0*/  FMUL R13, R3, R13 ;  /* 0x0000000d030d7220 */ /* 0x008fc40000400000 */
[----:B--2---:R-:W-:-:S03]  /*388c0*/  FMUL R11, R3, R11 ;  /* 0x0000000b030b7220 */ /* 0x004fc60000400000 */
[----:B------:R0:W-:Y:S02]  /*388d0*/  STL [R1+0x3a8], R13 ;  /* 0x0003a80d01007387 */ /* 0x0001e40000100800 */
[----:B------:R1:W-:Y:S02]  /*388e0*/  STL [R1+0x3ac], R11 ;  /* 0x0003ac0b01007387 */ /* 0x0003e40000100800 */
[----:B------:R-:W2:Y:S02]  /*388f0*/  LDL.LU R15, [R1+0x348] ;  /* 0x00034800010f7983 */ /* 0x000ea40000300800 */
[C---:B-----5:R-:W-:Y:S02]  /*38900*/  FMUL R10, R3.reuse, R10 ;  /* 0x0000000a030a7220 */ /* 0x060fe40000400000 */
[----:B----4-:R-:W-:-:S03]  /*38910*/  FMUL R7, R3, R7 ;  /* 0x0000000703077220 */ /* 0x010fc60000400000 */
[----:B------:R3:W-:Y:S01]  /*38920*/  STL [R1+0x398], R10 ;  /* 0x0003980a01007387 */ /* 0x0007e20000100800 */
[----:B------:R-:W4:Y:S03]  /*38930*/  LDL.LU R14, [R1+0x34c] ;  /* 0x00034c00010e7983 */ /* 0x000f260000300800 */
[----:B------:R5:W-:Y:S01]  /*38940*/  STL [R1+0x39c], R7 ;  /* 0x00039c0701007387 */ /* 0x000be20000100800 */
[----:B0-----:R-:W4:Y:S03]  /*38950*/  LDL.LU R13, [R1+0x338] ;  /* 0x00033800010d7983 */ /* 0x001f260000300800 */
[----:B-1----:R-:W4:Y:S04]  /*38960*/  LDL.LU R11, [R1+0x33c] ;  /* 0x00033c00010b7983 */ /* 0x002f280000300800 */
[----:B---3--:R-:W3:Y:S04]  /*38970*/  LDL.LU R10, [R1+0x328] ;  /* 0x00032800010a7983 */ /* 0x008ee80000300800 */
[----:B-----5:R-:W5:Y:S01]  /*38980*/  LDL.LU R7, [R1+0x32c] ;  /* 0x00032c0001077983 */ /* 0x020f620000300800 */
[----:B------:R-:W-:-:S02]  /*38990*/  FMUL R21, R3, R21 ;  /* 0x0000001503157220 */ /* 0x000fc40000400000 */
[C---:B------:R-:W-:Y:S02]  /*389a0*/  FMUL R20, R3.reuse, R20 ;  /* 0x0000001403147220 */ /* 0x040fe40000400000 */
[C---:B------:R-:W-:Y:S02]  /*389b0*/  FMUL R19, R3.reuse, R19 ;  /* 0x0000001303137220 */ /* 0x040fe40000400000 */
[C---:B------:R-:W-:Y:S02]  /*389c0*/  FMUL R18, R3.reuse, R18 ;  /* 0x0000001203127220 */ /* 0x040fe40000400000 */
[C---:B------:R-:W-:Y:S01]  /*389d0*/  FMUL R17, R3.reuse, R17 ;  /* 0x0000001103117220 */ /* 0x040fe20000400000 */
[----:B------:R-:W-:Y:S01]  /*389e0*/  STL [R1+0x388], R21 ;  /* 0x0003881501007387 */ /* 0x000fe20000100800 */
[C---:B------:R-:W-:Y:S02]  /*389f0*/  FMUL R12, R3.reuse, R12 ;  /* 0x0000000c030c7220 */ /* 0x040fe40000400000 */
[----:B------:R-:W-:Y:S02]  /*38a00*/  STL [R1+0x38c], R20 ;  /* 0x00038c1401007387 */ /* 0x000fe40000100800 */
[----:B------:R-:W-:Y:S02]  /*38a10*/  STL [R1+0x378], R19 ;  /* 0x0003781301007387 */ /* 0x000fe40000100800 */
[C---:B------:R-:W-:Y:S01]  /*38a20*/  FMUL R9, R3.reuse, R9 ;  /* 0x0000000903097220 */ /* 0x040fe20000400000 */
[----:B------:R-:W-:Y:S01]  /*38a30*/  STL [R1+0x37c], R18 ;  /* 0x00037c1201007387 */ /* 0x000fe20000100800 */
[----:B------:R-:W-:Y:S02]  /*38a40*/  STL [R1+0x368], R17 ;  /* 0x0003681101007387 */ /* 0x000fe40000100800 */
[----:B------:R-:W-:-:S02]  /*38a50*/  FMUL R8, R3, R8 ;  /* 0x0000000803087220 */ /* 0x000fc40000400000 */
[----:B------:R0:W-:Y:S02]  /*38a60*/  STL [R1+0x36c], R12 ;  /* 0x00036c0c01007387 */ /* 0x0001e40000100800 */
[----:B0-----:R-:W5:Y:S01]  /*38a70*/  LDL.LU R12, [R1+0xa54] ;  /* 0x000a5400010c7983 */ /* 0x001f620000300800 */
[----:B------:R0:W-:Y:S03]  /*38a80*/  STL [R1+0x358], R9 ;  /* 0x0003580901007387 */ /* 0x0001e60000100800 */
[----:B0-----:R-:W5:Y:S01]  /*38a90*/  LDL.LU R9, [R1+0x6e0] ;  /* 0x0006e00001097983 */ /* 0x001f620000300800 */
[----:B------:R0:W-:Y:S03]  /*38aa0*/  STL [R1+0x35c], R8 ;  /* 0x00035c0801007387 */ /* 0x0001e60000100800 */
[----:B0-----:R-:W5:Y:S01]  /*38ab0*/  LDL.LU R8, [R1+0x6e4] ;  /* 0x0006e40001087983 */ /* 0x001f620000300800 */
[----:B--2---:R-:W-:-:S05]  /*38ac0*/  FMUL R15, R3, R15 ;  /* 0x0000000f030f7220 */ /* 0x004fca0000400000 */
[----:B------:R0:W-:Y:S01]  /*38ad0*/  STL [R1+0x348], R15 ;  /* 0x0003480f01007387 */ /* 0x0001e20000100800 */
[C---:B----4-:R-:W-:Y:S02]  /*38ae0*/  FMUL R14, R3.reuse, R14 ;  /* 0x0000000e030e7220 */ /* 0x050fe40000400000 */
[C---:B------:R-:W-:Y:S02]  /*38af0*/  FMUL R13, R3.reuse, R13 ;  /* 0x0000000d030d7220 */ /* 0x040fe40000400000 */
[C---:B------:R-:W-:Y:S01]  /*38b00*/  FMUL R11, R3.reuse, R11 ;  /* 0x0000000b030b7220 */ /* 0x040fe20000400000 */
[----:B------:R-:W-:Y:S02]  /*38b10*/  STL [R1+0x34c], R14 ;  /* 0x00034c0e01007387 */ /* 0x000fe40000100800 */
[----:B------:R-:W-:Y:S02]  /*38b20*/  STL [R1+0x338], R13 ;  /* 0x0003380d01007387 */ /* 0x000fe40000100800 */
[----:B---3--:R-:W-:-:S02]  /*38b30*/  FMUL R10, R3, R10 ;  /* 0x0000000a030a7220 */ /* 0x008fc40000400000 */
[----:B-----5:R-:W-:Y:S01]  /*38b40*/  FMUL R3, R3, R7 ;  /* 0x0000000703037220 */ /* 0x020fe20000400000 */
[----:B------:R1:W-:Y:S01]  /*38b50*/  STL [R1+0x33c], R11 ;  /* 0x00033c0b01007387 */ /* 0x0003e20000100800 */
[----:B------:R-:W2:Y:S02]  /*38b60*/  LDL.LU R18, [R1+0x100] ;  /* 0x0001000001127983 */ /* 0x000ea40000300800 */
[----:B------:R3:W-:Y:S02]  /*38b70*/  STL [R1+0x328], R10 ;  /* 0x0003280a01007387 */ /* 0x0007e40000100800 */
[----:B------:R-:W4:Y:S01]  /*38b80*/  LDL.LU R17, [R1+0x104] ;  /* 0x0001040001117983 */ /* 0x000f220000300800 */
[----:B------:R5:W-:Y:S01]  /*38b90*/  STL [R1+0x32c], R3 ;  /* 0x00032c0301007387 */ /* 0x000be20000100800 */
[----:B0-----:R-:W4:Y:S03]  /*38ba0*/  LDL.LU R15, [R1+0xf0] ;  /* 0x0000f000010f7983 */ /* 0x001f260000300800 */
[----:B-1----:R-:W4:Y:S01]  /*38bb0*/  LDL.LU R11, [R1+0xf4] ;  /* 0x0000f400010b7983 */ /* 0x002f220000300800 */
[----:B---3--:R-:W3:Y:S02]  /*38bc0*/  LDL.LU R10, [R1+0xe0] ;  /* 0x0000e000010a7983 */ /* 0x008ee40000300800 */
[----:B------:R-:W3:Y:S02]  /*38bd0*/  LDL.LU R7, [R1+0xe4] ;  /* 0x0000e40001077983 */ /* 0x000ee40000300800 */
[----:B------:R-:W-:-:S06]  /*38be0*/  FMUL R0, R0, 1.4426950216293334961 ;  /* 0x3fb8aa3b00007820 */ /* 0x000fcc0000400000 */
[----:B------:R-:W0:Y:S01]  /*38bf0*/  MUFU.EX2 R0, R0 ;  /* 0x0000000000007308 */ /* 0x000e220000000800 */
[----:B------:R-:W-:-:S05]  /*38c00*/  IMAD.WIDE R4, R16, 0x2, R4 ;  /* 0x0000000210047825 */ /* 0x000fca00078e0204 */
[----:B------:R1:W3:Y:S01]  /*38c10*/  LDG.E.U16 R19, [R4.64] ;  /* 0x0000000404137981 */ /* 0x0002e2000c1e1500 */
[C---:B0-----:R-:W-:Y:S02]  /*38c20*/  FFMA R12, R0.reuse, R12, R2 ;  /* 0x0000000c000c7223 */ /* 0x041fe40000000002 */
[----:B-1----:R-:W-:-:S03]  /*38c30*/  FMUL R4, R0, R9 ;  /* 0x0000000900047220 */ /* 0x002fc60000400000 */
[----:B------:R0:W-:Y:S01]  /*38c40*/  STL [R1+0xa54], R12 ;  /* 0x000a540c01007387 */ /* 0x0001e20000100800 */
[----:B------:R-:W3:Y:S02]  /*38c50*/  LDL.LU R14, [R1+0xd0] ;  /* 0x0000d000010e7983 */ /* 0x000ee40000300800 */
[----:B------:R1:W-:Y:S02]  /*38c60*/  STL [R1+0xa0], R4 ;  /* 0x0000a00401007387 */ /* 0x0003e40000100800 */
[----:B------:R-:W3:Y:S02]  /*38c70*/  LDL.LU R13, [R1+0xd4] ;  /* 0x0000d400010d7983 */ /* 0x000ee40000300800 */
[----:B-----5:R-:W-:-:S05]  /*38c80*/  FMUL R3, R0, R8 ;  /* 0x0000000800037220 */ /* 0x020fca0000400000 */
[----:B------:R5:W-:Y:S01]  /*38c90*/  STL [R1+0xa4], R3 ;  /* 0x0000a40301007387 */ /* 0x000be20000100800 */
[----:B0-----:R-:W3:Y:S02]  /*38ca0*/  LDL.LU R12, [R1+0x6d0] ;  /* 0x0006d000010c7983 */ /* 0x001ee40000300800 */
[----:B------:R-:W3:Y:S02]  /*38cb0*/  LDL.LU R9, [R1+0x6d4] ;  /* 0x0006d40001097983 */ /* 0x000ee40000300800 */
[----:B------:R-:W3:Y:S02]  /*38cc0*/  LDL.LU R8, [R1+0x6c0] ;  /* 0x0006c00001087983 */ /* 0x000ee40000300800 */
[----:B------:R-:W-:Y:S01]  /*38cd0*/  FMUL R6, R6, 1.4426950216293334961 ;  /* 0x3fb8aa3b06067820 */ /* 0x000fe20000400000 */
[----:B-1----:R-:W3:Y:S03]  /*38ce0*/  LDL.LU R4, [R1+0x6c4] ;  /* 0x0006c40001047983 */ /* 0x002ee60000300800 */
[----:B------:R4:W0:Y:S01]  /*38cf0*/  MUFU.EX2 R2, R6 ;  /* 0x0000000600027308 */ /* 0x0008220000000800 */
[----:B--2---:R-:W-:-:S02]  /*38d00*/  FMUL R5, R0, R18 ;  /* 0x0000001200057220 */ /* 0x004fc40000400000 */
[C---:B----4-:R-:W-:Y:S02]  /*38d10*/  FMUL R6, R0.reuse, R17 ;  /* 0x0000001100067220 */ /* 0x050fe40000400000 */
[C---:B-----5:R-:W-:Y:S01]  /*38d20*/  FMUL R3, R0.reuse, R15 ;  /* 0x0000000f00037220 */ /* 0x060fe20000400000 */
[----:B------:R1:W-:Y:S02]  /*38d30*/  STL [R1+0x100], R5 ;  /* 0x0001000501007387 */ /* 0x0003e40000100800 */
[----:B------:R3:W-:Y:S02]  /*38d40*/  STL [R1+0x104], R6 ;  /* 0x0001040601007387 */ /* 0x0007e40000100800 */
[C---:B-1----:R-:W-:Y:S02]  /*38d50*/  FMUL R5, R0.reuse, R11 ;  /* 0x0000000b00057220 */ /* 0x042fe40000400000 */
[----:B------:R-:W2:Y:S01]  /*38d60*/  LDL.LU R11, [R1+0x310] ;  /* 0x00031000010b7983 */ /* 0x000ea20000300800 */
[----:B------:R1:W-:Y:S02]  /*38d70*/  STL [R1+0xf0], R3 ;  /* 0x0000f00301007387 */ /* 0x0003e40000100800 */
[C---:B---3--:R-:W-:Y:S01]  /*38d80*/  FMUL R6, R0.reuse, R10 ;  /* 0x0000000a00067220 */ /* 0x048fe20000400000 */
[----:B-1----:R-:W3:Y:S01]  /*38d90*/  LDL.LU R3, [R1+0x314] ;  /* 0x0003140001037983 */ /* 0x002ee20000300800 */
[----:B------:R1:W-:Y:S02]  /*38da0*/  STL [R1+0xf4], R5 ;  /* 0x0000f40501007387 */ /* 0x0003e40000100800 */
[----:B------:R-:W4:Y:S01]  /*38db0*/  LDL.LU R10, [R1+0x300] ;  /* 0x00030000010a7983 */ /* 0x000f220000300800 */
[----:B------:R5:W-:Y:S01]  /*38dc0*/  STL [R1+0xe0], R6 ;  /* 0x0000e00601007387 */ /* 0x000be20000100800 */
[----:B-1----:R-:W-:-:S03]  /*38dd0*/  FMUL R5, R0, R7 ;  /* 0x0000000700057220 */ /* 0x002fc60000400000 */
[----:B------:R-:W4:Y:S01]  /*38de0*/  LDL.LU R7, [R1+0x304] ;  /* 0x0003040001077983 */ /* 0x000f220000300800 */
[C---:B------:R-:W-:Y:S02]  /*38df0*/  FMUL R14, R0.reuse, R14 ;  /* 0x0000000e000e7220 */ /* 0x040fe40000400000 */
[----:B------:R1:W-:Y:S02]  /*38e00*/  STL [R1+0xe4], R5 ;  /* 0x0000e40501007387 */ /* 0x0003e40000100800 */
[C---:B------:R-:W-:Y:S01]  /*38e10*/  FMUL R13, R0.reuse, R13 ;  /* 0x0000000d000d7220 */ /* 0x040fe20000400000 */
[----:B-----5:R-:W5:Y:S01]  /*38e20*/  LDL.LU R6, [R1+0x2f0] ;  /* 0x0002f00001067983 */ /* 0x020f620000300800 */
[----:B------:R-:W-:Y:S02]  /*38e30*/  STL [R1+0x938], R19 ;  /* 0x0009381301007387 */ /* 0x000fe40000100800 */
[C---:B------:R-:W-:Y:S02]  /*38e40*/  FMUL R12, R0.reuse, R12 ;  /* 0x0000000c000c7220 */ /* 0x040fe40000400000 */
[----:B------:R-:W-:-:S02]  /*38e50*/  FMUL R9, R0, R9 ;  /* 0x0000000900097220 */ /* 0x000fc40000400000 */
[C---:B------:R-:W-:Y:S01]  /*38e60*/  FMUL R8, R0.reuse, R8 ;  /* 0x0000000800087220 */ /* 0x040fe20000400000 */
[----:B-1----:R-:W5:Y:S01]  /*38e70*/  LDL.LU R5, [R1+0x2f4] ;  /* 0x0002f40001057983 */ /* 0x002f620000300800 */
[----:B------:R1:W-:Y:S02]  /*38e80*/  STL [R1+0xd0], R14 ;  /* 0x0000d00e01007387 */ /* 0x0003e40000100800 */
[----:B------:R-:W-:Y:S02]  /*38e90*/  STL [R1+0xd4], R13 ;  /* 0x0000d40d01007387 */ /* 0x000fe40000100800 */
[----:B------:R-:W-:Y:S02]  /*38ea0*/  STL [R1+0xc0], R12 ;  /* 0x0000c00c01007387 */ /* 0x000fe40000100800 */
[C---:B------:R-:W-:Y:S01]  /*38eb0*/  FMUL R4, R0.reuse, R4 ;  /* 0x0000000400047220 */ /* 0x040fe20000400000 */
[----:B------:R0:W-:Y:S04]  /*38ec0*/  STL [R1+0xc4], R9 ;  /* 0x0000c40901007387 */ /* 0x0001e80000100800 */
[----:B-1----:R-:W5:Y:S01]  /*38ed0*/  LDL.LU R14, [R1+0x2e0] ;  /* 0x0002e000010e7983 */ /* 0x002f620000300800 */
[----:B------:R1:W-:Y:S03]  /*38ee0*/  STL [R1+0xb0], R8 ;  /* 0x0000b00801007387 */ /* 0x0003e60000100800 */
[----:B0-----:R-:W5:Y:S01]  /*38ef0*/  LDL.LU R9, [R1+0x2e4] ;  /* 0x0002e40001097983 */ /* 0x001f620000300800 */
[----:B------:R0:W-:Y:S03]  /*38f00*/  STL [R1+0xb4], R4 ;  /* 0x0000b40401007387 */ /* 0x0001e60000100800 */
[----:B-1----:R-:W5:Y:S04]  /*38f10*/  LDL.LU R8, [R1+0x2d0] ;  /* 0x0002d00001087983 */ /* 0x002f680000300800 */
[----:B0-----:R-:W5:Y:S01]  /*38f20*/  LDL.LU R4, [R1+0x2d4] ;  /* 0x0002d40001047983 */ /* 0x001f620000300800 */
[----:B--2---:R-:W-:-:S02]  /*38f30*/  FMUL R11, R0, R11 ;  /* 0x0000000b000b7220 */ /* 0x004fc40000400000 */
[C---:B---3--:R-:W-:Y:S02]  /*38f40*/  FMUL R12, R0.reuse, R3 ;  /* 0x00000003000c7220 */ /* 0x048fe40000400000 */
[----:B------:R-:W2:Y:S01]  /*38f50*/  LDL.LU R3, [R1+0x2c0] ;  /* 0x0002c00001037983 */ /* 0x000ea20000300800 */
[----:B------:R4:W-:Y:S02]  /*38f60*/  STL [R1+0x310], R11 ;  /* 0x0003100b01007387 */ /* 0x0009e40000100800 */
[----:B------:R0:W-:Y:S02]  /*38f70*/  STL [R1+0x314], R12 ;  /* 0x0003140c01007387 */ /* 0x0001e40000100800 */
[C---:B----4-:R-:W-:Y:S02]  /*38f80*/  FMUL R11, R0.reuse, R10 ;  /* 0x0000000a000b7220 */ /* 0x050fe40000400000 */
[C---:B------:R-:W-:Y:S02]  /*38f90*/  FMUL R10, R0.reuse, R7 ;  /* 0x00000007000a7220 */ /* 0x040fe40000400000 */
[----:B------:R-:W3:Y:S01]  /*38fa0*/  LDL.LU R7, [R1+0x2c4] ;  /* 0x0002c40001077983 */ /* 0x000ee20000300800 */
[----:B-----5:R-:W-:-:S03]  /*38fb0*/  FMUL R6, R0, R6 ;  /* 0x0000000600067220 */ /* 0x020fc60000400000 */
[----:B------:R1:W-:Y:S01]  /*38fc0*/  STL [R1+0x300], R11 ;  /* 0x0003000b01007387 */ /* 0x0003e20000100800 */
[----:B------:R4:W-:Y:S03]  /*38fd0*/  STL [R1+0x304], R10 ;  /* 0x0003040a01007387 */ /* 0x0009e60000100800 */
[----:B------:R-:W5:Y:S01]  /*38fe0*/  LDL.LU R13, [R1+0x2b0] ;  /* 0x0002b000010d7983 */ /* 0x000f620000300800 */
[----:B------:R1:W-:Y:S02]  /*38ff0*/  STL [R1+0x2f0], R6 ;  /* 0x0002f00601007387 */ /* 0x0003e40000100800 */
[----:B0-----:R-:W5:Y:S02]  /*39000*/  LDL.LU R12, [R1+0x2b4] ;  /* 0x0002b400010c7983 */ /* 0x001f640000300800 */
[----:B------:R-:W-:-:S05]  /*39010*/  FMUL R5, R0, R5 ;  /* 0x0000000500057220 */ /* 0x000fca0000400000 */
[----:B------:R0:W-:Y:S01]  /*39020*/  STL [R1+0x2f4], R5 ;  /* 0x0002f40501007387 */ /* 0x0001e20000100800 */
[----:B-1----:R-:W5:Y:S02]  /*39030*/  LDL.LU R11, [R1+0x2a0] ;  /* 0x0002a000010b7983 */ /* 0x002f640000300800 */
[----:B----4-:R-:W4:Y:S02]  /*39040*/  LDL.LU R10, [R1+0x2a4] ;  /* 0x0002a400010a7983 */ /* 0x010f240000300800 */
[----:B------:R-:W4:Y:S02]  /*39050*/  LDL.LU R6, [R1+0x290] ;  /* 0x0002900001067983 */ /* 0x000f240000300800 */
[C---:B------:R-:W-:Y:S02]  /*39060*/  FMUL R15, R0.reuse, R14 ;  /* 0x0000000e000f7220 */ /* 0x040fe40000400000 */
[C---:B------:R-:W-:Y:S01]  /*39070*/  FMUL R9, R0.reuse, R9 ;  /* 0x0000000900097220 */ /* 0x040fe20000400000 */
[----:B0-----:R-:W4:Y:S02]  /*39080*/  LDL.LU R5, [R1+0x294] ;  /* 0x0002940001057983 */ /* 0x001f240000300800 */
[----:B------:R-:W-:Y:S02]  /*39090*/  STL [R1+0x2e0], R15 ;  /* 0x0002e00f01007387 */ /* 0x000fe40000100800 */
[C---:B------:R-:W-:Y:S01]  /*390a0*/  FMUL R14, R0.reuse, R8 ;  /* 0x00000008000e7220 */ /* 0x040fe20000400000 */
[----:B------:R0:W-:Y:S01]  /*390b0*/  STL [R1+0x2e4], R9 ;  /* 0x0002e40901007387 */ /* 0x0001e20000100800 */
[----:B------:R-:W-:-:S03]  /*390c0*/  FMUL R8, R0, R4 ;  /* 0x0000000400087220 */ /* 0x000fc60000400000 */
[----:B0-----:R-:W4:Y:S01]  /*390d0*/  LDL.LU R9, [R1+0x6e8] ;  /* 0x0006e80001097983 */ /* 0x001f220000300800 */
[----:B------:R-:W-:Y:S02]  /*390e0*/  STL [R1+0x2d0], R14 ;  /* 0x0002d00e01007387 */ /* 0x000fe40000100800 */
[----:B------:R-:W4:Y:S02]  /*390f0*/  LDL.LU R4, [R1+0x6ec] ;  /* 0x0006ec0001047983 */ /* 0x000f240000300800 */
[----:B------:R2:W-:Y:S02]  /*39100*/  STL [R1+0x2d4], R8 ;  /* 0x0002d40801007387 */ /* 0x0005e40000100800 */
[C---:B--2---:R-:W-:Y:S02]  /*39110*/  FMUL R8, R0.reuse, R3 ;  /* 0x0000000300087220 */ /* 0x044fe40000400000 */
[----:B------:R-:W0:Y:S04]  /*39120*/  LDS R3, [R28+0x201c0] ;  /* 0x0201c0001c037984 */ /* 0x000e280000000800 */
[----:B------:R1:W-:Y:S04]  /*39130*/  STL [R1+0x2c0], R8 ;  /* 0x0002c00801007387 */ /* 0x0003e80000100800 */
[----:B-1----:R-:W2:Y:S01]  /*39140*/  LDL.LU R8, [R1+0x108] ;  /* 0x0001080001087983 */ /* 0x002ea20000300800 */
[----:B---3--:R-:W-:-:S02]  /*39150*/  FMUL R14, R0, R7 ;  /* 0x00000007000e7220 */ /* 0x008fc40000400000 */
[----:B------:R-:W3:Y:S02]  /*39160*/  LDL.LU R7, [R1+0x10c] ;  /* 0x00010c0001077983 */ /* 0x000ee40000300800 */
[C---:B-----5:R-:W-:Y:S02]  /*39170*/  FMUL R13, R0.reuse, R13 ;  /* 0x0000000d000d7220 */ /* 0x060fe40000400000 */
[C---:B------:R-:W-:Y:S01]  /*39180*/  FMUL R12, R0.reuse, R12 ;  /* 0x0000000c000c7220 */ /* 0x040fe20000400000 */
[----:B------:R1:W-:Y:S02]  /*39190*/  STL [R1+0x2c4], R14 ;  /* 0x0002c40e01007387 */ /* 0x0003e40000100800 */
[----:B------:R5:W-:Y:S02]  /*391a0*/  STL [R1+0x2b0], R13 ;  /* 0x0002b00d01007387 */ /* 0x000be40000100800 */
[----:B------:R-:W-:Y:S01]  /*391b0*/  STL [R1+0x2b4], R12 ;  /* 0x0002b40c01007387 */ /* 0x000fe20000100800 */
[----:B------:R-:W-:-:S02]  /*391c0*/  FMUL R11, R0, R11 ;  /* 0x0000000b000b7220 */ /* 0x000fc40000400000 */
[C---:B----4-:R-:W-:Y:S02]  /*391d0*/  FMUL R10, R0.reuse, R10 ;  /* 0x0000000a000a7220 */ /* 0x050fe40000400000 */
[C---:B------:R-:W-:Y:S01]  /*391e0*/  FMUL R6, R0.reuse, R6 ;  /* 0x0000000600067220 */ /* 0x040fe20000400000 */
[----:B------:R-:W-:Y:S02]  /*391f0*/  STL [R1+0x2a0], R11 ;  /* 0x0002a00b01007387 */ /* 0x000fe40000100800 */
[----:B------:R-:W-:Y:S02]  /*39200*/  STL [R1+0x2a4], R10 ;  /* 0x0002a40a01007387 */ /* 0x000fe40000100800 */
[----:B------:R-:W4:Y:S02]  /*39210*/  LDL.LU R17, [R1+0xf8] ;  /* 0x0000f80001117983 */ /* 0x000f240000300800 */
[----:B------:R-:W-:Y:S01]  /*39220*/  FMUL R0, R0, R5 ;  /* 0x0000000500007220 */ /* 0x000fe20000400000 */
[----:B------:R0:W-:Y:S01]  /*39230*/  STL [R1+0x290], R6 ;  /* 0x0002900601007387 */ /* 0x0001e20000100800 */
[----:B------:R-:W4:Y:S03]  /*39240*/  LDL.LU R15, [R1+0xfc] ;  /* 0x0000fc00010f7983 */ /* 0x000f260000300800 */
[----:B------:R0:W-:Y:S01]  /*39250*/  STL [R1+0x294], R0 ;  /* 0x0002940001007387 */ /* 0x0001e20000100800 */
[----:B-1----:R-:W4:Y:S02]  /*39260*/  LDL.LU R14, [R1+0xe8] ;  /* 0x0000e800010e7983 */ /* 0x002f240000300800 */
[----:B-----5:R-:W5:Y:S01]  /*39270*/  LDL.LU R13, [R1+0xec] ;  /* 0x0000ec00010d7983 */ /* 0x020f620000300800 */
[----:B0-----:R-:W5:Y:S01]  /*39280*/  LDL.LU R6, [R1+0xd8] ;  /* 0x0000d80001067983 */ /* 0x001f620000300800 */
[----:B------:R-:W5:Y:S02]  /*39290*/  LDL.LU R5, [R1+0xdc] ;  /* 0x0000dc0001057983 */ /* 0x000f640000300800 */
[----:B------:R-:W-:-:S02]  /*392a0*/  FMUL R0, R2, R9 ;  /* 0x0000000902007220 */ /* 0x000fc40000400000 */
[C---:B------:R-:W-:Y:S02]  /*392b0*/  FMUL R9, R2.reuse, R4 ;  /* 0x0000000402097220 */ /* 0x040fe40000400000 */
[----:B------:R-:W5:Y:S01]  /*392c0*/  LDL.LU R4, [R1+0x6d8] ;  /* 0x0006d80001047983 */ /* 0x000f620000300800 */
[----:B------:R0:W-:Y:S03]  /*392d0*/  STL [R1+0xa8], R0 ;  /* 0x0000a80001007387 */ /* 0x0001e60000100800 */
[----:B0-----:R-:W5:Y:S01]  /*392e0*/  LDL.LU R0, [R1+0x6dc] ;  /* 0x0006dc0001007983 */ /* 0x001f620000300800 */
[----:B------:R0:W-:Y:S02]  /*392f0*/  STL [R1+0xac], R9 ;  /* 0x0000ac0901007387 */ /* 0x0001e40000100800 */
[----:B------:R-:W5:Y:S02]  /*39300*/  LDL.LU R12, [R1+0x6c8] ;  /* 0x0006c800010c7983 */ /* 0x000f640000300800 */
[----:B--2---:R-:W-:-:S02]  /*39310*/  FMUL R8, R2, R8 ;  /* 0x0000000802087220 */ /* 0x004fc40000400000 */
[----:B---3--:R-:W-:-:S03]  /*39320*/  FMUL R7, R2, R7 ;  /* 0x0000000702077220 */ /* 0x008fc60000400000 */
[----:B------:R1:W-:Y:S01]  /*39330*/  STL [R1+0x108], R8 ;  /* 0x0001080801007387 */ /* 0x0003e20000100800 */
[----:B------:R-:W2:Y:S02]  /*39340*/  LDL.LU R11, [R1+0x6cc] ;  /* 0x0006cc00010b7983 */ /* 0x000ea40000300800 */
[----:B------:R3:W-:Y:S02]  /*39350*/  STL [R1+0x10c], R7 ;  /* 0x00010c0701007387 */ /* 0x0007e40000100800 */
[----:B------:R-:W2:Y:S01]  /*39360*/  LDL.LU R10, [R1+0x318] ;  /* 0x00031800010a7983 */ /* 0x000ea20000300800 */
[----:B0-----:R-:W2:Y:S04]  /*39370*/  LDL.LU R9, [R1+0x31c] ;  /* 0x00031c0001097983 */ /* 0x001ea80000300800 */
[----:B-1----:R-:W2:Y:S01]  /*39380*/  LDL.LU R8, [R1+0x308] ;  /* 0x0003080001087983 */ /* 0x002ea20000300800 */
[----:B---3--:R-:W3:Y:S02]  /*39390*/  LDL.LU R7, [R1+0x30c] ;  /* 0x00030c0001077983 */ /* 0x008ee40000300800 */
[----:B----4-:R-:W-:-:S02]  /*393a0*/  FMUL R19, R2, R17 ;  /* 0x0000001102137220 */ /* 0x010fc40000400000 */
[----:B------:R-:W-:-:S03]  /*393b0*/  FMUL R18, R2, R15 ;  /* 0x0000000f02127220 */ /* 0x000fc60000400000 */
[----:B------:R-:W-:Y:S01]  /*393c0*/  STL [R1+0xf8], R19 ;  /* 0x0000f81301007387 */ /* 0x000fe20000100800 */
[C---:B------:R-:W-:Y:S02]  /*393d0*/  FMUL R17, R2.reuse, R14 ;  /* 0x0000000e02117220 */ /* 0x040fe40000400000 */
[C---:B-----5:R-:W-:Y:S01]  /*393e0*/  FMUL R15, R2.reuse, R13 ;  /* 0x0000000d020f7220 */ /* 0x060fe20000400000 */
[----:B------:R-:W-:Y:S02]  /*393f0*/  STL [R1+0xfc], R18 ;  /* 0x0000fc1201007387 */ /* 0x000fe40000100800 */
[----:B------:R-:W-:Y:S02]  /*39400*/  STL [R1+0xe8], R17 ;  /* 0x0000e81101007387 */ /* 0x000fe40000100800 */
[C---:B------:R-:W-:Y:S02]  /*39410*/  FMUL R14, R2.reuse, R6 ;  /* 0x00000006020e7220 */ /* 0x040fe40000400000 */
[C---:B------:R-:W-:Y:S01]  /*39420*/  FMUL R13, R2.reuse, R5 ;  /* 0x00000005020d7220 */ /* 0x040fe20000400000 */
[----:B------:R-:W-:Y:S01]  /*39430*/  STL [R1+0xec], R15 ;  /* 0x0000ec0f01007387 */ /* 0x000fe20000100800 */
[----:B------:R-:W4:Y:S02]  /*39440*/  LDL.LU R6, [R1+0x2f8] ;  /* 0x0002f80001067983 */ /* 0x000f240000300800 */
[----:B------:R0:W-:Y:S02]  /*39450*/  STL [R1+0xd8], R14 ;  /* 0x0000d80e01007387 */ /* 0x0001e40000100800 */
[----:B------:R-:W5:Y:S01]  /*39460*/  LDL.LU R5, [R1+0x2fc] ;  /* 0x0002fc0001057983 */ /* 0x000f620000300800 */
[----:B------:R1:W-:Y:S01]  /*39470*/  STL [R1+0xdc], R13 ;  /* 0x0000dc0d01007387 */ /* 0x0003e20000100800 */
[----:B0-----:R-:W-:-:S03]  /*39480*/  FMUL R14, R2, R4 ;  /* 0x00000004020e7220 */ /* 0x001fc60000400000 */
[----:B------:R-:W5:Y:S02]  /*39490*/  LDL.LU R4, [R1+0x2e8] ;  /* 0x0002e80001047983 */ /* 0x000f640000300800 */
[----:B------:R-:W-:Y:S02]  /*394a0*/  STL [R1+0xc8], R14 ;  /* 0x0000c80e01007387 */ /* 0x000fe40000100800 */
[C---:B-1----:R-:W-:Y:S02]  /*394b0*/  FMUL R13, R2.reuse, R0 ;  /* 0x00000000020d7220 */ /* 0x042fe40000400000 */
[C---:B------:R-:W-:Y:S01]  /*394c0*/  FMUL R12, R2.reuse, R12 ;  /* 0x0000000c020c7220 */ /* 0x040fe20000400000 */
[----:B------:R-:W5:Y:S02]  /*394d0*/  LDL.LU R0, [R1+0x2ec] ;  /* 0x0002ec0001007983 */ /* 0x000f640000300800 */
[----:B------:R0:W-:Y:S02]  /*394e0*/  STL [R1+0xcc], R13 ;  /* 0x0000cc0d01007387 */ /* 0x0001e40000100800 */
[----:B------:R1:W-:Y:S01]  /*394f0*/  STL [R1+0xb8], R12 ;  /* 0x0000b80c01007387 */ /* 0x0003e20000100800 */
[----:B--2---:R-:W-:-:S02]  /*39500*/  FMUL R11, R2, R11 ;  /* 0x0000000b020b7220 */ /* 0x004fc40000400000 */
[C---:B------:R-:W-:Y:S02]  /*39510*/  FMUL R10, R2.reuse, R10 ;  /* 0x0000000a020a7220 */ /* 0x040fe40000400000 */
[C---:B------:R-:W-:Y:S01]  /*39520*/  FMUL R9, R2.reuse, R9 ;  /* 0x0000000902097220 */ /* 0x040fe20000400000 */
[----:B------:R-:W-:Y:S02]  /*39530*/  STL [R1+0xbc], R11 ;  /* 0x0000bc0b01007387 */ /* 0x000fe40000100800 */
[----:B------:R-:W-:Y:S02]  /*39540*/  STL [R1+0x318], R10 ;  /* 0x0003180a01007387 */ /* 0x000fe40000100800 */
[C---:B------:R-:W-:Y:S02]  /*39550*/  FMUL R8, R2.reuse, R8 ;  /* 0x0000000802087220 */ /* 0x040fe40000400000 */
[C---:B---3--:R-:W-:Y:S01]  /*39560*/  FMUL R7, R2.reuse, R7 ;  /* 0x0000000702077220 */ /* 0x048fe20000400000 */
[----:B------:R2:W-:Y:S01]  /*39570*/  STL [R1+0x31c], R9 ;  /* 0x00031c0901007387 */ /* 0x0005e20000100800 */
[----:B------:R-:W3:Y:S02]  /*39580*/  LDL.LU R18, [R1+0x2d8] ;  /* 0x0002d80001127983 */ /* 0x000ee40000300800 */
[----:B------:R2:W-:Y:S02]  /*39590*/  STL [R1+0x308], R8 ;  /* 0x0003080801007387 */ /* 0x0005e40000100800 */
[----:B------:R-:W3:Y:S01]  /*395a0*/  LDL.LU R17, [R1+0x2dc] ;  /* 0x0002dc0001117983 */ /* 0x000ee20000300800 */
[----:B------:R-:W-:Y:S01]  /*395b0*/  STL [R1+0x30c], R7 ;  /* 0x00030c0701007387 */ /* 0x000fe20000100800 */
[----:B0-----:R-:W3:Y:S02]  /*395c0*/  LDL.LU R13, [R1+0x2c8] ;  /* 0x0002c800010d7983 */ /* 0x001ee40000300800 */
[----:B-1----:R-:W3:Y:S01]  /*395d0*/  LDL.LU R12, [R1+0x2cc] ;  /* 0x0002cc00010c7983 */ /* 0x002ee20000300800 */
[----:B--2---:R-:W2:Y:S01]  /*395e0*/  LDL.LU R9, [R1+0x2b8] ;  /* 0x0002b80001097983 */ /* 0x004ea20000300800 */
[----:B------:R-:W2:Y:S02]  /*395f0*/  LDL.LU R8, [R1+0x2bc] ;  /* 0x0002bc0001087983 */ /* 0x000ea40000300800 */
[----:B------:R-:W2:Y:S02]  /*39600*/  LDL.LU R15, [R1+0x2a8] ;  /* 0x0002a800010f7983 */ /* 0x000ea40000300800 */
[----:B----4-:R-:W-:-:S02]  /*39610*/  FMUL R6, R2, R6 ;  /* 0x0000000602067220 */ /* 0x010fc40000400000 */
[----:B-----5:R-:W-:-:S03]  /*39620*/  FMUL R5, R2, R5 ;  /* 0x0000000502057220 */ /* 0x020fc60000400000 */
[----:B------:R-:W-:Y:S01]  /*39630*/  STL [R1+0x2f8], R6 ;  /* 0x0002f80601007387 */ /* 0x000fe20000100800 */
[----:B------:R-:W4:Y:S03]  /*39640*/  LDL.LU R14, [R1+0x2ac] ;  /* 0x0002ac00010e7983 */ /* 0x000f260000300800 */
[----:B------:R-:W-:Y:S01]  /*39650*/  STL [R1+0x2fc], R5 ;  /* 0x0002fc0501007387 */ /* 0x000fe20000100800 */
[----:B------:R-:W5:Y:S02]  /*39660*/  LDL.LU R11, [R1+0x298] ;  /* 0x00029800010b7983 */ /* 0x000f640000300800 */
[----:B------:R-:W-:-:S05]  /*39670*/  FMUL R4, R2, R4 ;  /* 0x0000000402047220 */ /* 0x000fca0000400000 */
[----:B------:R-:W-:Y:S01]  /*39680*/  STL [R1+0x2e8], R4 ;  /* 0x0002e80401007387 */ /* 0x000fe20000100800 */
[----:B------:R-:W5:Y:S02]  /*39690*/  LDL.LU R10, [R1+0x29c] ;  /* 0x00029c00010a7983 */ /* 0x000f640000300800 */
[----:B------:R-:W-:-:S05]  /*396a0*/  FMUL R0, R2, R0 ;  /* 0x0000000002007220 */ /* 0x000fca0000400000 */
[----:B------:R0:W-:Y:S04]  /*396b0*/  STL [R1+0x2ec], R0 ;  /* 0x0002ec0001007387 */ /* 0x0001e80000100800 */
[----:B0-----:R-:W5:Y:S01]  /*396c0*/  LDL.LU R0, [R1+0xa58] ;  /* 0x000a580001007983 */ /* 0x001f620000300800 */
[----:B------:R-:W5:Y:S02]  /*396d0*/  LDL.64 R6, [R1+0xc70] ;  /* 0x000c700001067983 */ /* 0x000f640000100a00 */
[----:B------:R-:W5:Y:S02]  /*396e0*/  LDL.64 R4, [R1+0xc40] ;  /* 0x000c400001047983 */ /* 0x000f640000100a00 */
[C---:B---3--:R-:W-:Y:S02]  /*396f0*/  FMUL R20, R2.reuse, R18 ;  /* 0x0000001202147220 */ /* 0x048fe40000400000 */
[C---:B------:R-:W-:Y:S01]  /*39700*/  FMUL R17, R2.reuse, R17 ;  /* 0x0000001102117220 */ /* 0x040fe20000400000 */
[----:B------:R-:W3:Y:S01]  /*39710*/  LDL.64 R18, [R1+0xc38] ;  /* 0x000c380001127983 */ /* 0x000ee20000100a00 */
[----:B------:R-:W-:-:S02]  /*39720*/  FMUL R13, R2, R13 ;  /* 0x0000000d020d7220 */ /* 0x000fc40000400000 */
[C---:B------:R-:W-:Y:S02]  /*39730*/  FMUL R12, R2.reuse, R12 ;  /* 0x0000000c020c7220 */ /* 0x040fe40000400000 */
[----:B------:R-:W-:Y:S01]  /*39740*/  STL [R1+0x2d8], R20 ;  /* 0x0002d81401007387 */ /* 0x000fe20000100800 */
[----:B------:R0:W-:Y:S01]  /*39750*/  STL [R1+0x2dc], R17 ;  /* 0x0002dc1101007387 */ /* 0x0001e20000100800 */
[C---:B--2---:R-:W-:Y:S02]  /*39760*/  FMUL R9, R2.reuse, R9 ;  /* 0x0000000902097220 */ /* 0x044fe40000400000 */
[----:B------:R-:W-:Y:S01]  /*39770*/  STL [R1+0x2c8], R13 ;  /* 0x0002c80d01007387 */ /* 0x000fe20000100800 */
[----:B------:R1:W-:Y:S01]  /*39780*/  STL [R1+0x2cc], R12 ;  /* 0x0002cc0c01007387 */ /* 0x0003e20000100800 */
[----:B0-----:R-:W-:-:S03]  /*39790*/  FMUL R17, R2, R8 ;  /* 0x0000000802117220 */ /* 0x001fc60000400000 */
[----:B-1----:R-:W2:Y:S01]  /*397a0*/  LDL.64 R12, [R1+0xc18] ;  /* 0x000c1800010c7983 */ /* 0x002ea20000100a00 */
[----:B------:R0:W-:Y:S03]  /*397b0*/  STL [R1+0x2b8], R9 ;  /* 0x0002b80901007387 */ /* 0x0001e60000100800 */
[----:B0-----:R-:W2:Y:S01]  /*397c0*/  LDL.64 R8, [R1+0xc10] ;  /* 0x000c100001087983 */ /* 0x001ea20000100a00 */
[C---:B------:R-:W-:Y:S02]  /*397d0*/  FMUL R15, R2.reuse, R15 ;  /* 0x0000000f020f7220 */ /* 0x040fe40000400000 */
[C---:B----4-:R-:W-:Y:S02]  /*397e0*/  FMUL R14, R2.reuse, R14 ;  /* 0x0000000e020e7220 */ /* 0x050fe40000400000 */
[C---:B-----5:R-:W-:Y:S01]  /*397f0*/  FMUL R11, R2.reuse, R11 ;  /* 0x0000000b020b7220 */ /* 0x060fe20000400000 */
[----:B------:R-:W-:Y:S01]  /*39800*/  STL [R1+0x2bc], R17 ;  /* 0x0002bc1101007387 */ /* 0x000fe20000100800 */
[----:B------:R-:W4:Y:S02]  /*39810*/  LDL.64 R20, [R1+0xc08] ;  /* 0x000c080001147983 */ /* 0x000f240000100a00 */
[----:B------:R-:W-:Y:S02]  /*39820*/  STL [R1+0x2a8], R15 ;  /* 0x0002a80f01007387 */ /* 0x000fe40000100800 */
[C---:B------:R-:W-:Y:S01]  /*39830*/  FMUL R10, R2.reuse, R10 ;  /* 0x0000000a020a7220 */ /* 0x040fe20000400000 */
[----:B------:R-:W-:Y:S01]  /*39840*/  STL [R1+0x2ac], R14 ;  /* 0x0002ac0e01007387 */ /* 0x000fe20000100800 */
[----:B------:R-:W-:Y:S03]  /*39850*/  STL [R1+0x298], R11 ;  /* 0x0002980b01007387 */ /* 0x000fe60000100800 */
[----:B------:R0:W-:Y:S04]  /*39860*/  STL [R1+0x29c], R10 ;  /* 0x00029c0a01007387 */ /* 0x0001e80000100800 */
[----:B0-----:R-:W5:Y:S01]  /*39870*/  LDL.64 R10, [R1+0xc68] ;  /* 0x000c6800010a7983 */ /* 0x001f620000100a00 */
[----:B------:R-:W-:-:S02]  /*39880*/  FFMA R0, R2, R0, R3 ;  /* 0x0000000002007223 */ /* 0x000fc40000000003 */
[----:B------:R-:W-:-:S04]  /*39890*/  IMAD.WIDE R6, R16, 0x2, R6 ;  /* 0x0000000210067825 */ /* 0x000fc800078e0206 */
[C---:B------:R-:W-:Y:S01]  /*398a0*/  IMAD.WIDE R4, R16.reuse, 0x2, R4 ;  /* 0x0000000210047825 */ /* 0x040fe200078e0204 */
[----:B------:R0:W-:Y:S03]  /*398b0*/  STL [R1+0xa58], R0 ;  /* 0x000a580001007387 */ /* 0x0001e60000100800 */
[----:B------:R-:W5:Y:S01]  /*398c0*/  LDL.64 R14, [R1+0xc00] ;  /* 0x000c0000010e7983 */ /* 0x000f620000100a00 */
[----:B------:R1:W5:Y:S04]  /*398d0*/  LDG.E.U16 R17, [R4.64] ;  /* 0x0000000404117981 */ /* 0x000368000c1e1500 */
[----:B0-----:R2:W5:Y:S01]  /*398e0*/  LDG.E.U16 R0, [R6.64] ;  /* 0x0000000406007981 */ /* 0x001562000c1e1500 */
[----:B---3--:R-:W-:-:S03]  /*398f0*/  IMAD.WIDE R2, R16, 0x2, R18 ;  /* 0x0000000210027825 */ /* 0x008fc600078e0212 */
[----:B------:R-:W3:Y:S04]  /*39900*/  LDL.64 R18, [R1+0xbf8] ;  /* 0x000bf80001127983 */ /* 0x000ee80000100a00 */
[----:B------:R4:W3:Y:S01]  /*39910*/  LDG.E.U16 R27, [R2.64] ;  /* 0x00000004021b7981 */ /* 0x0008e2000c1e1500 */
[----:B--2---:R-:W-:-:S03]  /*39920*/  IMAD.WIDE R6, R16, 0x2, R12 ;  /* 0x0000000210067825 */ /* 0x004fc600078e020c */
[----:B------:R-:W2:Y:S04]  /*39930*/  LDL.64 R12, [R1+0xbf0] ;  /* 0x000bf000010c7983 */ /* 0x000ea80000100a00 */
[----:B------:R5:W2:Y:S01]  /*39940*/  LDG.E.U16 R26, [R6.64] ;  /* 0x00000004061a7981 */ /* 0x000aa2000c1e1500 */
[----:B-1----:R-:W-:-:S03]  /*39950*/  IMAD.WIDE R4, R16, 0x2, R8 ;  /* 0x0000000210047825 */ /* 0x002fc600078e0208 */
[----:B------:R-:W2:Y:S04]  /*39960*/  LDL.64 R8, [R1+0xbe8] ;  /* 0x000be80001087983 */ /* 0x000ea80000100a00 */
[----:B------:R0:W2:Y:S01]  /*39970*/  LDG.E.U16 R22, [R4.64] ;  /* 0x0000000404167981 */ /* 0x0000a2000c1e1500 */
[----:B----4-:R-:W-:-:S03]  /*39980*/  IMAD.WIDE R2, R16, 0x2, R20 ;  /* 0x0000000210027825 */ /* 0x010fc600078e0214 */
[----:B------:R-:W4:Y:S04]  /*39990*/  LDL.64 R20, [R1+0xbe0] ;  /* 0x000be00001147983 */ /* 0x000f280000100a00 */
[----:B------:R3:W4:Y:S01]  /*399a0*/  LDG.E.U16 R23, [R2.64] ;  /* 0x0000000402177981 */ /* 0x000722000c1e1500 */
[----:B-----5:R-:W-:-:S03]  /*399b0*/  IMAD.WIDE R6, R16, 0x2, R10 ;  /* 0x0000000210067825 */ /* 0x020fc600078e020a */
[----:B------:R-:W5:Y:S04]  /*399c0*/  LDL.64 R10, [R1+0xbd8] ;  /* 0x000bd800010a7983 */ /* 0x000f680000100a00 */
[----:B------:R2:W5:Y:S01]  /*399d0*/  LDG.E.U16 R29, [R6.64] ;  /* 0x00000004061d7981 */ /* 0x000562000c1e1500 */
[----:B0-----:R-:W-:-:S03]  /*399e0*/  IMAD.WIDE R4, R16, 0x2, R14 ;  /* 0x0000000210047825 */ /* 0x001fc600078e020e */
[----:B------:R-:W5:Y:S04]  /*399f0*/  LDL.64 R14, [R1+0xbd0] ;  /* 0x000bd000010e7983 */ /* 0x000f680000100a00 */
[----:B------:R0:W5:Y:S01]  /*39a00*/  LDG.E.U16 R24, [R4.64] ;  /* 0x0000000404187981 */ /* 0x000162000c1e1500 */
[----:B---3--:R-:W-:-:S03]  /*39a10*/  IMAD.WIDE R2, R16, 0x2, R18 ;  /* 0x0000000210027825 */ /* 0x008fc600078e0212 */
[----:B------:R-:W3:Y:S04]  /*39a20*/  LDL.64 R18, [R1+0xc60] ;  /* 0x000c600001127983 */ /* 0x000ee80000100a00 */
[----:B------:R4:W3:Y:S01]  /*39a30*/  LDG.E.U16 R25, [R2.64] ;  /* 0x0000000402197981 */ /* 0x0008e2000c1e1500 */
[----:B--2---:R-:W-:-:S03]  /*39a40*/  IMAD.WIDE R6, R16, 0x2, R12 ;  /* 0x0000000210067825 */ /* 0x004fc600078e020c */
[----:B------:R-:W2:Y:S01]  /*39a50*/  LDL.64 R12, [R1+0xbc8] ;  /* 0x000bc800010c7983 */ /* 0x000ea20000100a00 */
[----:B0-----:R-:W-:-:S03]  /*39a60*/  IMAD.WIDE R4, R16, 0x2, R8 ;  /* 0x0000000210047825 */ /* 0x001fc600078e0208 */
[----:B------:R-:W2:Y:S01]  /*39a70*/  LDL.64 R8, [R1+0xbc0] ;  /* 0x000bc00001087983 */ /* 0x000ea20000100a00 */
[----:B----4-:R-:W-:-:S03]  /*39a80*/  IMAD.WIDE R2, R16, 0x2, R20 ;  /* 0x0000000210027825 */ /* 0x010fc600078e0214 */
[----:B------:R-:W4:Y:S01]  /*39a90*/  LDL.64 R20, [R1+0xbb8] ;  /* 0x000bb80001147983 */ /* 0x000f220000100a00 */
[----:B------:R0:W-:Y:S02]  /*39aa0*/  STL [R1+0x6ec], R0 ;  /* 0x0006ec0001007387 */ /* 0x0001e40000100800 */
[----:B------:R1:W-:Y:S02]  /*39ab0*/  STL [R1+0x6e8], R17 ;  /* 0x0006e81101007387 */ /* 0x0003e40000100800 */
[----:B------:R1:W-:Y:S01]  /*39ac0*/  STL [R1+0x6e4], R27 ;  /* 0x0006e41b01007387 */ /* 0x0003e20000100800 */
[----:B0-----:R5:W4:Y:S04]  /*39ad0*/  LDG.E.U16 R0, [R6.64] ;  /* 0x0000000406007981 */ /* 0x001b28000c1e1500 */
[----:B-1----:R0:W4:Y:S04]  /*39ae0*/  LDG.E.U16 R17, [R4.64] ;  /* 0x0000000404117981 */ /* 0x002128000c1e1500 */
[----:B------:R3:W4:Y:S01]  /*39af0*/  LDG.E.U16 R27, [R2.64] ;  /* 0x00000004021b7981 */ /* 0x000722000c1e1500 */
[----:B-----5:R-:W-:-:S03]  /*39b00*/  IMAD.WIDE R6, R16, 0x2, R10 ;  /* 0x0000000210067825 */ /* 0x020fc600078e020a */
[----:B------:R-:W5:Y:S01]  /*39b10*/  LDL.64 R10, [R1+0xbb0] ;  /* 0x000bb000010a7983 */ /* 0x000f620000100a00 */
[----:B0-----:R-:W-:-:S03]  /*39b20*/  IMAD.WIDE R4, R16, 0x2, R14 ;  /* 0x0000000210047825 */ /* 0x001fc600078e020e */
[----:B------:R-:W5:Y:S01]  /*39b30*/  LDL.64 R14, [R1+0xba8] ;  /* 0x000ba800010e7983 */ /* 0x000f620000100a00 */
[----:B---3--:R-:W-:-:S03]  /*39b40*/  IMAD.WIDE R2, R16, 0x2, R18 ;  /* 0x0000000210027825 */ /* 0x008fc600078e0212 */
[----:B------:R-:W3:Y:S01]  /*39b50*/  LDL.64 R18, [R1+0xba0] ;  /* 0x000ba00001127983 */ /* 0x000ee20000100a00 */
[----:B------:R0:W-:Y:S02]  /*39b60*/  STL [R1+0x6e0], R26 ;  /* 0x0006e01a01007387 */ /* 0x0001e40000100800 */
[----:B------:R1:W-:Y:S02]  /*39b70*/  STL [R1+0x6dc], R22 ;  /* 0x0006dc1601007387 */ /* 0x0003e40000100800 */
[----:B------:R1:W-:Y:S01]  /*39b80*/  STL [R1+0x6d8], R23 ;  /* 0x0006d81701007387 */ /* 0x0003e20000100800 */
[----:B0-----:R2:W3:Y:S04]  /*39b90*/  LDG.E.U16 R26, [R6.64] ;  /* 0x00000004061a7981 */ /* 0x0014e8000c1e1500 */
[----:B-1----:R0:W3:Y:S04]  /*39ba0*/  LDG.E.U16 R22, [R4.64] ;  /* 0x0000000404167981 */ /* 0x0020e8000c1e1500 */
        /* <DEDUP_REMOVED lines=17> */
[----:B------:R0:W-:Y:S03]  /*39cc0*/  STL [R1+0x6c8], R0 ;  /* 0x0006c80001007387 */ /* 0x0001e60000100800 */
[----:B0-----:R2:W5:Y:S01]  /*39cd0*/  LDG.E.U16 R0, [R6.64] ;  /* 0x0000000406007981 */ /* 0x001562000c1e1500 */
[----:B---3--:R-:W-:-:S03]  /*39ce0*/  IMAD.WIDE R2, R16, 0x2, R18 ;  /* 0x0000000210027825 */ /* 0x008fc600078e0212 */
[----:B------:R-:W3:Y:S01]  /*39cf0*/  LDL.64 R18, [R1+0xb78] ;  /* 0x000b780001127983 */ /* 0x000ee20000100a00 */
[----:B------:R0:W-:Y:S02]  /*39d00*/  STL [R1+0x6c4], R17 ;  /* 0x0006c41101007387 */ /* 0x0001e40000100800 */
[----:B------:R1:W-:Y:S01]  /*39d10*/  STL [R1+0x6c0], R27 ;  /* 0x0006c01b01007387 */ /* 0x0003e20000100800 */
[----:B0-----:R0:W3:Y:S04]  /*39d20*/  LDG.E.U16 R17, [R4.64] ;  /* 0x0000000404117981 */ /* 0x0010e8000c1e1500 */
[----:B-1----:R4:W3:Y:S01]  /*39d30*/  LDG.E.U16 R27, [R2.64] ;  /* 0x00000004021b7981 */ /* 0x0028e2000c1e1500 */
[----:B--2---:R-:W-:-:S03]  /*39d40*/  IMAD.WIDE R6, R16, 0x2, R12 ;  /* 0x0000000210067825 */ /* 0x004fc600078e020c */
[----:B------:R-:W2:Y:S01]  /*39d50*/  LDL.64 R12, [R1+0xb70] ;  /* 0x000b7000010c7983 */ /* 0x000ea20000100a00 */
[----:B0-----:R-:W-:-:S03]  /*39d60*/  IMAD.WIDE R4, R16, 0x2, R8 ;  /* 0x0000000210047825 */ /* 0x001fc600078e0208 */
[----:B------:R-:W2:Y:S01]  /*39d70*/  LDL.64 R8, [R1+0xb68] ;  /* 0x000b680001087983 */ /* 0x000ea20000100a00 */
[----:B------:R0:W-:Y:S02]  /*39d80*/  STL [R1+0x6bc], R26 ;  /* 0x0006bc1a01007387 */ /* 0x0001e40000100800 */
[----:B------:R-:W-:Y:S02]  /*39d90*/  STL [R1+0x6b4], R23 ;  /* 0x0006b41701007387 */ /* 0x000fe40000100800 */
[C---:B----4-:R-:W-:Y:S01]  /*39da0*/  IMAD.WIDE R2, R16.reuse, 0x2, R20 ;  /* 0x0000000210027825 */ /* 0x050fe200078e0214 */
[----:B------:R1:W-:Y:S04]  /*39db0*/  STL [R1+0x6b8], R22 ;  /* 0x0006b81601007387 */ /* 0x0003e80000100800 */
[----:B0-----:R5:W4:Y:S04]  /*39dc0*/  LDG.E.U16 R26, [R6.64] ;  /* 0x00000004061a7981 */ /* 0x001b28000c1e1500 */
[----:B-1----:R-:W4:Y:S01]  /*39dd0*/  LDL.64 R22, [R1+0xb60] ;  /* 0x000b600001167983 */ /* 0x002f220000100a00 */
[----:B------:R0:W-:Y:S02]  /*39de0*/  STL [R1+0x6b0], R29 ;  /* 0x0006b01d01007387 */ /* 0x0001e40000100800 */
[----:B------:R1:W-:Y:S02]  /*39df0*/  STL [R1+0x6ac], R24 ;  /* 0x0006ac1801007387 */ /* 0x0003e40000100800 */
[----:B------:R-:W4:Y:S01]  /*39e00*/  LDL.64 R20, [R1+0xb58] ;  /* 0x000b580001147983 */ /* 0x000f220000100a00 */
[----:B0-----:R0:W4:Y:S04]  /*39e10*/  LDG.E.U16 R29, [R4.64] ;  /* 0x00000004041d7981 */ /* 0x001128000c1e1500 */
[----:B-1----:R3:W4:Y:S01]  /*39e20*/  LDG.E.U16 R24, [R2.64] ;  /* 0x0000000402187981 */ /* 0x002722000c1e1500 */
[----:B-----5:R-:W-:-:S03]  /*39e30*/  IMAD.WIDE R6, R16, 0x2, R10 ;  /* 0x0000000210067825 */ /* 0x020fc600078e020a */
[----:B------:R-:W5:Y:S01]  /*39e40*/  LDL.64 R10, [R1+0xc50] ;  /* 0x000c5000010a7983 */ /* 0x000f620000100a00 */
[----:B0-----:R-:W-:-:S03]  /*39e50*/  IMAD.WIDE R4, R16, 0x2, R14 ;  /* 0x0000000210047825 */ /* 0x001fc600078e020e */
[----:B------:R-:W5:Y:S01]  /*39e60*/  LDL.64 R14, [R1+0xb50] ;  /* 0x000b5000010e7983 */ /* 0x000f620000100a00 */
[----:B------:R0:W-:Y:S03]  /*39e70*/  STL [R1+0x6a8], R25 ;  /* 0x0006a81901007387 */ /* 0x0001e60000100800 */
[----:B------:R1:W-:Y:S04]  /*39e80*/  STL [R1+0x6a4], R0 ;  /* 0x0006a40001007387 */ /* 0x0003e80000100800 */
[----:B0-----:R2:W5:Y:S04]  /*39e90*/  LDG.E.U16 R25, [R6.64] ;  /* 0x0000000406197981 */ /* 0x001568000c1e1500 */
[----:B-1----:R0:W5:Y:S01]  /*39ea0*/  LDG.E.U16 R0, [R4.64] ;  /* 0x0000000404007981 */ /* 0x002162000c1e1500 */
[----:B---3--:R-:W-:-:S03]  /*39eb0*/  IMAD.WIDE R2, R16, 0x2, R18 ;  /* 0x0000000210027825 */ /* 0x008fc600078e0212 */
[----:B------:R1:W-:Y:S01]  /*39ec0*/  STL [R1+0x6a0], R17 ;  /* 0x0006a01101007387 */ /* 0x0003e20000100800 */
[----:B------:R-:W3:Y:S03]  /*39ed0*/  LDL.64 R18, [R1+0xb40] ;  /* 0x000b400001127983 */ /* 0x000ee60000100a00 */
[----:B-1----:R4:W3:Y:S01]  /*39ee0*/  LDG.E.U16 R17, [R2.64] ;  /* 0x0000000402117981 */ /* 0x0028e2000c1e1500 */
[----:B--2---:R-:W-:-:S03]  /*39ef0*/  IMAD.WIDE R6, R16, 0x2, R12 ;  /* 0x0000000210067825 */ /* 0x004fc600078e020c */
[----:B------:R-:W2:Y:S01]  /*39f00*/  LDL.64 R12, [R1+0xb48] ;  /* 0x000b4800010c7983 */ /* 0x000ea20000100a00 */
[----:B0-----:R-:W-:-:S03]  /*39f10*/  IMAD.WIDE R4, R16, 0x2, R8 ;  /* 0x0000000210047825 */ /* 0x001fc600078e0208 */
[----:B------:R-:W2:Y:S01]  /*39f20*/  LDL.64 R8, [R1+0xb38] ;  /* 0x000b380001087983 */ /* 0x000ea20000100a00 */
[----:B------:R0:W-:Y:S03]  /*39f30*/  STL [R1+0x69c], R27 ;  /* 0x00069c1b01007387 */ /* 0x0001e60000100800 */
[----:B0-----:R5:W2:Y:S01]  /*39f40*/  LDG.E.U16 R27, [R6.64] ;  /* 0x00000004061b7981 */ /* 0x001aa2000c1e1500 */
[----:B----4-:R-:W-:-:S03]  /*39f50*/  IMAD.WIDE R2, R16, 0x2, R22 ;  /* 0x0000000210027825 */ /* 0x010fc600078e0216 */
[----:B------:R0:W-:Y:S04]  /*39f60*/  STL [R1+0x698], R26 ;  /* 0x0006981a01007387 */ /* 0x0001e80000100800 */
[----:B------:R1:W-:Y:S04]  /*39f70*/  STL [R1+0x694], R29 ;  /* 0x0006941d01007387 */ /* 0x0003e80000100800 */
[----:B0-----:R0:W4:Y:S01]  /*39f80*/  LDG.E.U16 R26, [R4.64] ;  /* 0x00000004041a7981 */ /* 0x001122000c1e1500 */
[----:B-----5:R-:W-:-:S03]  /*39f90*/  IMAD.WIDE R6, R16, 0x2, R10 ;  /* 0x0000000210067825 */ /* 0x020fc600078e020a */
[----:B------:R-:W5:Y:S04]  /*39fa0*/  LDL.64 R10, [R1+0xb30] ;  /* 0x000b3000010a7983 */ /* 0x000f680000100a00 */
[----:B-1----:R1:W5:Y:S01]  /*39fb0*/  LDG.E.U16 R29, [R2.64] ;  /* 0x00000004021d7981 */ /* 0x002362000c1e1500 */
[----:B0-----:R-:W-:-:S03]  /*39fc0*/  IMAD.WIDE R4, R16, 0x2, R20 ;  /* 0x0000000210047825 */ /* 0x001fc600078e0214 */
[----:B------:R2:W5:Y:S01]  /*39fd0*/  LDG.E.U16 R21, [R6.64] ;  /* 0x0000000406157981 */ /* 0x000562000c1e1500 */
[----:B-1----:R-:W-:-:S03]  /*39fe0*/  IMAD.WIDE R2, R16, 0x2, R14 ;  /* 0x0000000210027825 */ /* 0x002fc600078e020e */
[----:B------:R-:W-:Y:S01]  /*39ff0*/  STL [R1+0x68c], R25 ;  /* 0x00068c1901007387 */ /* 0x000fe20000100800 */
[----:B------:R0:W-:Y:S02]  /*3a000*/  STL [R1+0x690], R24 ;  /* 0x0006901801007387 */ /* 0x0001e40000100800 */
[----:B------:R-:W5:Y:S01]  /*3a010*/  LDL.64 R14, [R1+0xc48] ;  /* 0x000c4800010e7983 */ /* 0x000f620000100a00 */
[----:B0-----:R-:W5:Y:S01]  /*3a020*/  LDL.64 R24, [R1+0xb28] ;  /* 0x000b280001187983 */ /* 0x001f620000100a00 */
[----:B------:R0:W-:Y:S03]  /*3a030*/  STL [R1+0x688], R0 ;  /* 0x0006880001007387 */ /* 0x0001e60000100800 */
[----:B0-----:R0:W5:Y:S04]  /*3a040*/  LDG.E.U16 R0, [R4.64] ;  /* 0x0000000404007981 */ /* 0x001168000c1e1500 */
[----:B---3--:R1:W-:Y:S01]  /*3a050*/  STL [R1+0x684], R17 ;  /* 0x0006841101007387 */ /* 0x0083e20000100800 */
[----:B------:R-:W3:Y:S02]  /*3a060*/  LDL.64 R22, [R1+0xb18] ;  /* 0x000b180001167983 */ /* 0x000ee40000100a00 */
[----:B--2---:R-:W-:-:S02]  /*3a070*/  IMAD.WIDE R6, R16, 0x2, R12 ;  /* 0x0000000210067825 */ /* 0x004fc400078e020c */
[----:B------:R-:W2:Y:S04]  /*3a080*/  LDL.64 R12, [R1+0xb20] ;  /* 0x000b2000010c7983 */ /* 0x000ea80000100a00 */
[----:B-1----:R1:W2:Y:S02]  /*3a090*/  LDG.E.U16 R17, [R2.64] ;  /* 0x0000000402117981 */ /* 0x0022a4000c1e1500 */
[C---:B-1----:R-:W-:Y:S02]  /*3a0a0*/  IMAD.WIDE R2, R16.reuse, 0x2, R8 ;  /* 0x0000000210027825 */ /* 0x042fe400078e0208 */
[----:B------:R-:W3:Y:S02]  /*3a0b0*/  LDL.64 R8, [R1+0xb10] ;  /* 0x000b100001087983 */ /* 0x000ee40000100a00 */
[----:B------:R1:W-:Y:S02]  /*3a0c0*/  STL [R1+0x680], R27 ;  /* 0x0006801b01007387 */ /* 0x0003e40000100800 */
[----:B-1----:R1:W3:Y:S01]  /*3a0d0*/  LDG.E.U16 R27, [R6.64] ;  /* 0x00000004061b7981 */ /* 0x0022e2000c1e1500 */
[----:B0-----:R-:W-:-:S03]  /*3a0e0*/  IMAD.WIDE R4, R16, 0x2, R18 ;  /* 0x0000000210047825 */ /* 0x001fc600078e0212 */
[----:B----4-:R0:W-:Y:S04]  /*3a0f0*/  STL [R1+0x67c], R26 ;  /* 0x00067c1a01007387 */ /* 0x0101e80000100800 */
[----:B-----5:R4:W-:Y:S01]  /*3a100*/  STL [R1+0x678], R29 ;  /* 0x0006781d01007387 */ /* 0x0209e20000100800 */
[----:B-1----:R-:W-:-:S03]  /*3a110*/  IMAD.WIDE R6, R16, 0x2, R10 ;  /* 0x0000000210067825 */ /* 0x002fc600078e020a */
[----:B0-----:R0:W5:Y:S04]  /*3a120*/  LDG.E.U16 R26, [R4.64] ;  /* 0x00000004041a7981 */ /* 0x001168000c1e1500 */
[----:B------:R1:W-:Y:S04]  /*3a130*/  STL [R1+0x674], R21 ;  /* 0x0006741501007387 */ /* 0x0003e80000100800 */
[----:B----4-:R4:W5:Y:S01]  /*3a140*/  LDG.E.U16 R29, [R2.64] ;  /* 0x00000004021d7981 */ /* 0x010962000c1e1500 */
[----:B------:R-:W5:Y:S02]  /*3a150*/  LDL.64 R18, [R1+0xb00] ;  /* 0x000b000001127983 */ /* 0x000f640000100a00 */
[----:B------:R-:W5:Y:S01]  /*3a160*/  LDL.64 R10, [R1+0xaf8] ;  /* 0x000af800010a7983 */ /* 0x000f620000100a00 */
[----:B-1----:R-:W5:Y:S01]  /*3a170*/  LDL.64 R20, [R1+0xb08] ;  /* 0x000b080001147983 */ /* 0x002f620000100a00 */
[----:B----4-:R-:W-:-:S04]  /*3a180*/  IMAD.WIDE R2, R16, 0x2, R14 ;  /* 0x0000000210027825 */ /* 0x010fc800078e020e */
[C---:B0-----:R-:W-:Y:S01]  /*3a190*/  IMAD.WIDE R4, R16.reuse, 0x2, R24 ;  /* 0x0000000210047825 */ /* 0x041fe200078e0218 */
[----:B------:R0:W-:Y:S04]  /*3a1a0*/  STL [R1+0x670], R0 ;  /* 0x0006700001007387 */ /* 0x0001e80000100800 */
[----:B0-----:R0:W4:Y:S04]  /*3a1b0*/  LDG.E.U16 R0, [R6.64] ;  /* 0x0000000406007981 */ /* 0x001128000c1e1500 */
[----:B--2---:R1:W-:Y:S04]  /*3a1c0*/  STL [R1+0x66c], R17 ;  /* 0x00066c1101007387 */ /* 0x0043e80000100800 */
[----:B-1----:R1:W2:Y:S04]  /*3a1d0*/  LDG.E.U16 R17, [R4.64] ;  /* 0x0000000404117981 */ /* 0x0022a8000c1e1500 */
[----:B---3--:R3:W-:Y:S01]  /*3a1e0*/  STL [R1+0x668], R27 ;  /* 0x0006681b01007387 */ /* 0x0087e20000100800 */
[----:B------:R-:W2:Y:S03]  /*3a1f0*/  LDL.64 R14, [R1+0xaf0] ;  /* 0x000af000010e7983 */ /* 0x000ea60000100a00 */
[----:B---3--:R3:W2:Y:S02]  /*3a200*/  LDG.E.U16 R27, [R2.64] ;  /* 0x00000004021b7981 */ /* 0x0086a4000c1e1500 */
[----:B---3--:R-:W-:-:S02]  /*3a210*/  IMAD.WIDE R2, R16, 0x2, R8 ;  /* 0x0000000210027825 */ /* 0x008fc400078e0208 */
[----:B------:R-:W3:Y:S02]  /*3a220*/  LDL.64 R8, [R1+0xae8] ;  /* 0x000ae80001087983 */ /* 0x000ee40000100a00 */
[----:B0-----:R-:W-:-:S04]  /*3a230*/  IMAD.WIDE R6, R16, 0x2, R12 ;  /* 0x0000000210067825 */ /* 0x001fc800078e020c */
[----:B-1----:R-:W-:-:S04]  /*3a240*/  IMAD.WIDE R4, R16, 0x2, R22 ;  /* 0x0000000210047825 */ /* 0x002fc800078e0216 */
[----:B------:R-:W3:Y:S01]  /*3a250*/  LDL.64 R12, [R1+0xc30] ;  /* 0x000c3000010c7983 */ /* 0x000ee20000100a00 */
[----:B-----5:R0:W-:Y:S04]  /*3a260*/  STL [R1+0x664], R26 ;  /* 0x0006641a01007387 */ /* 0x0201e80000100800 */
[----:B------:R1:W5:Y:S01]  /*3a270*/  LDG.E.U16 R23, [R4.64] ;  /* 0x0000000404177981 */ /* 0x000362000c1e1500 */
[----:B------:R1:W-:Y:S02]  /*3a280*/  STL [R1+0x660], R29 ;  /* 0x0006601d01007387 */ /* 0x0003e40000100800 */
[----:B------:R-:W5:Y:S01]  /*3a290*/  LDL.64 R24, [R1+0xae0] ;  /* 0x000ae00001187983 */ /* 0x000f620000100a00 */
[----:B0-----:R0:W5:Y:S04]  /*3a2a0*/  LDG.E.U16 R26, [R6.64] ;  /* 0x00000004061a7981 */ /* 0x001168000c1e1500 */
[----:B-1----:R1:W5:Y:S01]  /*3a2b0*/  LDG.E.U16 R29, [R2.64] ;  /* 0x00000004021d7981 */ /* 0x002362000c1e1500 */
[----:B------:R-:W-:-:S05]  /*3a2c0*/  IMAD.WIDE R4, R16, 0x2, R18 ;  /* 0x0000000210047825 */ /* 0x000fca00078e0212 */
[----:B------:R2:W5:Y:S01]  /*3a2d0*/  LDG.E.U16 R22, [R4.64] ;  /* 0x0000000404167981 */ /* 0x000562000c1e1500 */
[----:B0-----:R-:W-:-:S04]  /*3a2e0*/  IMAD.WIDE R6, R16, 0x2, R20 ;  /* 0x0000000210067825 */ /* 0x001fc800078e0214 */
[C---:B-1----:R-:W-:Y:S01]  /*3a2f0*/  IMAD.WIDE R2, R16.reuse, 0x2, R10 ;  /* 0x0000000210027825 */ /* 0x042fe200078e020a */
[----:B------:R-:W5:Y:S04]  /*3a300*/  LDL.64 R20, [R1+0xad8] ;  /* 0x000ad80001147983 */ /* 0x000f680000100a00 */
[----:B------:R-:W5:Y:S04]  /*3a310*/  LDL.64 R10, [R1+0xad0] ;  /* 0x000ad000010a7983 */ /* 0x000f680000100a00 */
[----:B----4-:R0:W-:Y:S04]  /*3a320*/  STL [R1+0x4c], R0 ;  /* 0x00004c0001007387 */ /* 0x0101e80000100800 */
[----:B0-----:R0:W4:Y:S04]  /*3a330*/  LDG.E.U16 R0, [R6.64] ;  /* 0x0000000406007981 */ /* 0x001128000c1e1500 */
[----:B--2---:R1:W-:Y:S01]  /*3a340*/  STL [R1+0x48], R17 ;  /* 0x0000481101007387 */ /* 0x0043e20000100800 */
[----:B------:R-:W2:Y:S03]  /*3a350*/  LDL.64 R18, [R1+0xac8] ;  /* 0x000ac80001127983 */ /* 0x000ea60000100a00 */
[----:B-1----:R3:W2:Y:S01]  /*3a360*/  LDG.E.U16 R17, [R2.64] ;  /* 0x0000000402117981 */ /* 0x0026a2000c1e1500 */
[----:B0-----:R-:W-:-:S03]  /*3a370*/  IMAD.WIDE R6, R16, 0x2, R14 ;  /* 0x0000000210067825 */ /* 0x001fc600078e020e */
[----:B------:R-:W2:Y:S04]  /*3a380*/  LDL.64 R14, [R1+0xac0] ;  /* 0x000ac000010e7983 */ /* 0x000ea80000100a00 */
[----:B------:R0:W-:Y:S04]  /*3a390*/  STL [R1+0x44], R27 ;  /* 0x0000441b01007387 */ /* 0x0001e80000100800 */
[----:B0-----:R5:W2:Y:S01]  /*3a3a0*/  LDG.E.U16 R27, [R6.64] ;  /* 0x00000004061b7981 */ /* 0x001aa2000c1e1500 */
[----:B---3--:R-:W-:-:S03]  /*3a3b0*/  IMAD.WIDE R2, R16, 0x2, R8 ;  /* 0x0000000210027825 */ /* 0x008fc600078e0208 */
[----:B------:R-:W3:Y:S01]  /*3a3c0*/  LDL.64 R8, [R1+0xab8] ;  /* 0x000ab80001087983 */ /* 0x000ee20000100a00 */
[----:B------:R-:W-:-:S04]  /*3a3d0*/  IMAD.WIDE R4, R16, 0x2, R12 ;  /* 0x0000000210047825 */ /* 0x000fc800078e020c */
[C---:B-----5:R-:W-:Y:S01]  /*3a3e0*/  IMAD.WIDE R6, R16.reuse, 0x2, R24 ;  /* 0x0000000210067825 */ /* 0x060fe200078e0218 */
[----:B------:R0:W-:Y:S03]  /*3a3f0*/  STL [R1+0x40], R26 ;  /* 0x0000401a01007387 */ /* 0x0001e60000100800 */
[----:B------:R-:W5:Y:S02]  /*3a400*/  LDL.LU R13, [R1+0xa04] ;  /* 0x000a0400010d7983 */ /* 0x000f640000300800 */
[----:B------:R1:W-:Y:S01]  /*3a410*/  STL [R1+0x3c], R23 ;  /* 0x00003c1701007387 */ /* 0x0003e20000100800 */
[----:B0-----:R0:W5:Y:S04]  /*3a420*/  LDG.E.U16 R26, [R4.64] ;  /* 0x00000004041a7981 */ /* 0x001168000c1e1500 */
[----:B-1----:R-:W5:Y:S01]  /*3a430*/  LDL R23, [R1+0x8f8] ;  /* 0x0008f80001177983 */ /* 0x002f620000100800 */
[----:B------:R1:W-:Y:S02]  /*3a440*/  STL [R1+0x38], R29 ;  /* 0x0000381d01007387 */ /* 0x0003e40000100800 */
[C---:B0-----:R-:W-:Y:S01]  /*3a450*/  IMAD.WIDE R4, R16.reuse, 0x2, R20 ;  /* 0x0000000210047825 */ /* 0x041fe200078e0214 */
[----:B-1----:R0:W5:Y:S04]  /*3a460*/  LDG.E.U16 R29, [R2.64] ;  /* 0x00000004021d7981 */ /* 0x002168000c1e1500 */
[----:B----4-:R1:W-:Y:S01]  /*3a470*/  STL [R1+0x34], R0 ;  /* 0x0000340001007387 */ /* 0x0103e20000100800 */
[----:B------:R-:W4:Y:S02]  /*3a480*/  LDL.64 R24, [R1+0xab0] ;  /* 0x000ab00001187983 */ /* 0x000f240000100a00 */
[----:B0-----:R-:W-:-:S02]  /*3a490*/  IMAD.WIDE R2, R16, 0x2, R10 ;  /* 0x0000000210027825 */ /* 0x001fc400078e020a */
[----:B------:R-:W5:Y:S04]  /*3a4a0*/  LDL.64 R10, [R1+0xaa8] ;  /* 0x000aa800010a7983 */ /* 0x000f680000100a00 */
[----:B-1----:R2:W5:Y:S01]  /*3a4b0*/  LDG.E.U16 R0, [R6.64] ;  /* 0x0000000406007981 */ /* 0x002562000c1e1500 */
[----:B------:R0:W-:Y:S03]  /*3a4c0*/  STL [R1+0x30], R22 ;  /* 0x0000301601007387 */ /* 0x0001e60000100800 */
[----:B0-----:R0:W5:Y:S01]  /*3a4d0*/  LDG.E.U16 R22, [R4.64] ;  /* 0x0000000404167981 */ /* 0x001162000c1e1500 */
[----:B--2---:R-:W-:-:S03]  /*3a4e0*/  IMAD.WIDE R6, R16, 0x2, R18 ;  /* 0x0000000210067825 */ /* 0x004fc600078e0212 */
[----:B------:R1:W-:Y:S01]  /*3a4f0*/  STL [R1+0x2c], R17 ;  /* 0x00002c1101007387 */ /* 0x0003e20000100800 */
[----:B------:R-:W2:Y:S02]  /*3a500*/  LDL.LU R12, [R1+0xa08] ;  /* 0x000a0800010c7983 */ /* 0x000ea40000300800 */
[----:B------:R-:W2:Y:S02]  /*3a510*/  LDL.64 R20, [R1+0xa98] ;  /* 0x000a980001147983 */ /* 0x000ea40000100a00 */
[----:B------:R-:W2:Y:S02]  /*3a520*/  LDL.64 R18, [R1+0xa90] ;  /* 0x000a900001127983 */ /* 0x000ea40000100a00 */
[C---:B0-----:R-:W-:Y:S02]  /*3a530*/  IMAD.WIDE R4, R16.reuse, 0x2, R14 ;  /* 0x0000000210047825 */ /* 0x041fe400078e020e */
[----:B------:R0:W2:Y:S04]  /*3a540*/  LDG.E.U16 R15, [R6.64] ;  /* 0x00000004060f7981 */ /* 0x0000a8000c1e1500 */
[----:B-1----:R3:W2:Y:S04]  /*3a550*/  LDG.E.U16 R17, [R2.64] ;  /* 0x0000000402117981 */ /* 0x0026a8000c1e1500 */
[----:B------:R-:W2:Y:S04]  /*3a560*/  LDL R14, [R1+0x934] ;  /* 0x00093400010e7983 */ /* 0x000ea80000100800 */
[----:B0-----:R-:W2:Y:S04]  /*3a570*/  LDL.64 R6, [R1+0xc28] ;  /* 0x000c280001067983 */ /* 0x001ea80000100a00 */
[----:B------:R0:W-:Y:S01]  /*3a580*/  STL [R1+0x28], R27 ;  /* 0x0000281b01007387 */ /* 0x0001e20000100800 */
[----:B---3--:R-:W-:-:S03]  /*3a590*/  IMAD.WIDE R2, R16, 0x2, R8 ;  /* 0x0000000210027825 */ /* 0x008fc600078e0208 */
[----:B------:R4:W3:Y:S04]  /*3a5a0*/  LDG.E.U16 R9, [R4.64] ;  /* 0x0000000404097981 */ /* 0x0008e8000c1e1500 */
[----:B------:R-:W1:Y:S04]  /*3a5b0*/  LDS R8, [R28+0x20200] ;  /* 0x020200001c087984 */ /* 0x000e680000000800 */
[----:B0-----:R5:W3:Y:S01]  /*3a5c0*/  LDG.E.U16 R27, [R2.64] ;  /* 0x00000004021b7981 */ /* 0x001ae2000c1e1500 */
[----:B----4-:R-:W-:-:S05]  /*3a5d0*/  IMAD.WIDE R4, R16, 0x2, R24 ;  /* 0x0000000210047825 */ /* 0x010fca00078e0218 */
[----:B------:R-:W4:Y:S01]  /*3a5e0*/  LDG.E.U16 R25, [R4.64] ;  /* 0x0000000404197981 */ /* 0x000f22000c1e1500 */
[----:B-----5:R-:W-:-:S04]  /*3a5f0*/  IMAD.WIDE R2, R16, 0x2, R10 ;  /* 0x0000000210027825 */ /* 0x020fc800078e020a */
[C---:B--2---:R-:W-:Y:S01]  /*3a600*/  IMAD.WIDE R6, R16.reuse, 0x2, R6 ;  /* 0x0000000210067825 */ /* 0x044fe200078e0206 */
[----:B---3--:R-:W-:Y:S03]  /*3a610*/  STL [R1+0x1e48], R27 ;  /* 0x001e481b01007387 */ /* 0x008fe60000100800 */
[----:B------:R-:W2:Y:S02]  /*3a620*/  LDL.64 R10, [R1+0xa88] ;  /* 0x000a8800010a7983 */ /* 0x000ea40000100a00 */
[----:B------:R0:W-:Y:S02]  /*3a630*/  STL [R1+0x24], R26 ;  /* 0x0000241a01007387 */ /* 0x0001e40000100800 */
[----:B0-----:R0:W3:Y:S04]  /*3a640*/  LDG.E.U16 R26, [R6.64] ;  /* 0x00000004061a7981 */ /* 0x0010e8000c1e1500 */
[----:B0-----:R-:W5:Y:S04]  /*3a650*/  LDL.64 R6, [R1+0xaa0] ;  /* 0x000aa00001067983 */ /* 0x001f680000100a00 */
[----:B---3--:R-:W-:Y:S01]  /*3a660*/  STL [R1+0x1e4c], R26 ;  /* 0x001e4c1a01007387 */ /* 0x008fe20000100800 */
[----:B----4-:R-:W-:Y:S02]  /*3a670*/  STL [R1+0x1e50], R25 ;  /* 0x001e501901007387 */ /* 0x010fe40000100800 */
[----:B------:R0:W-:Y:S02]  /*3a680*/  STL [R1+0x20], R29 ;  /* 0x0000201d01007387 */ /* 0x0001e40000100800 */
[----:B0-----:R5:W3:Y:S02]  /*3a690*/  LDG.E.U16 R29, [R2.64] ;  /* 0x00000004021d7981 */ /* 0x001ae4000c1e1500 */
[----:B-----5:R-:W-:-:S02]  /*3a6a0*/  IMAD.WIDE R2, R16, 0x2, R6 ;  /* 0x0000000210027825 */ /* 0x020fc400078e0206 */
[----:B---3--:R-:W-:Y:S02]  /*3a6b0*/  STL [R1+0x1e54], R29 ;  /* 0x001e541d01007387 */ /* 0x008fe40000100800 */
[----:B------:R0:W-:Y:S02]  /*3a6c0*/  STL [R1+0x1c], R0 ;  /* 0x00001c0001007387 */ /* 0x0001e40000100800 */
[----:B0-----:R-:W-:Y:S02]  /*3a6d0*/  FADD R0, -R23, R13 ;  /* 0x0000000d17007221 */ /* 0x001fe40000000100 */
[----:B------:R0:W3:Y:S01]  /*3a6e0*/  LDG.E.U16 R23, [R2.64] ;  /* 0x0000000402177981 */ /* 0x0000e2000c1e1500 */
[----:B------:R-:W-:-:S04]  /*3a6f0*/  IMAD.WIDE R4, R16, 0x2, R20 ;  /* 0x0000000210047825 */ /* 0x000fc800078e0214 */
[----:B0-----:R-:W-:-:S05]  /*3a700*/  IMAD.WIDE R2, R16, 0x2, R18 ;  /* 0x0000000210027825 */ /* 0x001fca00078e0212 */
[----:B------:R2:W4:Y:S04]  /*3a710*/  LDG.E.U16 R21, [R2.64] ;  /* 0x0000000402157981 */ /* 0x000528000c1e1500 */
[----:B---3--:R-:W-:Y:S01]  /*3a720*/  STL [R1+0x1e58], R23 ;  /* 0x001e581701007387 */ /* 0x008fe20000100800 */
[----:B------:R0:W-:Y:S03]  /*3a730*/  STL [R1+0x18], R22 ;  /* 0x0000181601007387 */ /* 0x0001e60000100800 */
[----:B0-----:R0:W3:Y:S01]  /*3a740*/  LDG.E.U16 R22, [R4.64] ;  /* 0x0000000404167981 */ /* 0x0010e2000c1e1500 */
[----:B------:R5:W-:Y:S02]  /*3a750*/  STL [R1+0x14], R17 ;  /* 0x0000141101007387 */ /* 0x000be40000100800 */
[----:B------:R-:W1:Y:S02]  /*3a760*/  LDL.LU R24, [R1+0xa5c] ;  /* 0x000a5c0001187983 */ /* 0x000e640000300800 */
[----:B------:R-:W5:Y:S02]  /*3a770*/  LDL.LU R23, [R1+0x280] ;  /* 0x0002800001177983 */ /* 0x000f640000300800 */
[----:B--2---:R-:W-:-:S05]  /*3a780*/  IMAD.WIDE R2, R16, 0x2, R10 ;  /* 0x0000000210027825 */ /* 0x004fca00078e020a */
[----:B------:R2:W2:Y:S01]  /*3a790*/  LDG.E.U16 R20, [R2.64] ;  /* 0x0000000402147981 */ /* 0x0004a2000c1e1500 */
[----:B0-----:R-:W-:Y:S02]  /*3a7a0*/  FADD R4, -R14, R12 ;  /* 0x0000000c0e047221 */ /* 0x001fe40000000100 */
[----:B------:R-:W-:Y:S01]  /*3a7b0*/  FMUL R0, R0, 1.4426950216293334961 ;  /* 0x3fb8aa3b00007820 */ /* 0x000fe20000400000 */
[----:B---3--:R-:W-:Y:S01]  /*3a7c0*/  STL [R1+0x1e5c], R22 ;  /* 0x001e5c1601007387 */ /* 0x008fe20000100800 */
[----:B------:R0:W-:Y:S02]  /*3a7d0*/  STL [R1+0x10], R15 ;  /* 0x0000100f01007387 */ /* 0x0001e40000100800 */
[----:B----4-:R-:W-:Y:S02]  /*3a7e0*/  STL [R1+0x1e60], R21 ;  /* 0x001e601501007387 */ /* 0x010fe40000100800 */
[----:B------:R3:W-:Y:S01]  /*3a7f0*/  STL [R1+0xc], R9 ;  /* 0x00000c0901007387 */ /* 0x0007e20000100800 */
[----:B------:R-:W4:Y:S01]  /*3a800*/  LDL.LU R19, [R1+0x284] ;  /* 0x0002840001137983 */ /* 0x000f220000300800 */
[----:B------:R-:W4:Y:S02]  /*3a810*/  LDL.LU R18, [R1+0x270] ;  /* 0x0002700001127983 */ /* 0x000f240000300800 */
[----:B-----5:R-:W5:Y:S01]  /*3a820*/  LDL.LU R17, [R1+0x274] ;  /* 0x0002740001117983 */ /* 0x020f620000300800 */
[----:B--2---:R-:W2:Y:S04]  /*3a830*/  LDS R3, [R28+0x20240] ;  /* 0x020240001c037984 */ /* 0x004ea80000000800 */
[----:B0-----:R-:W2:Y:S01]  /*3a840*/  LDL.LU R15, [R1+0x260] ;  /* 0x00026000010f7983 */ /* 0x001ea20000300800 */
[----:B------:R-:W2:Y:S02]  /*3a850*/  LDL.LU R14, [R1+0x264] ;  /* 0x00026400010e7983 */ /* 0x000ea40000300800 */
[----:B------:R-:W2:Y:S02]  /*3a860*/  LDL.LU R7, [R1+0x250] ;  /* 0x0002500001077983 */ /* 0x000ea40000300800 */
[----:B------:R-:W2:Y:S01]  /*3a870*/  LDL.LU R6, [R1+0x254] ;  /* 0x0002540001067983 */ /* 0x000ea20000300800 */
[----:B------:R-:W2:Y:S01]  /*3a880*/  LDL.LU R13, [R1+0x240] ;  /* 0x00024000010d7983 */ /* 0x000ea20000300800 */
[----:B---3--:R-:W3:Y:S01]  /*3a890*/  LDL.LU R9, [R1+0x244] ;  /* 0x0002440001097983 */ /* 0x008ee20000300800 */
[----:B------:R-:W1:Y:S01]  /*3a8a0*/  MUFU.EX2 R0, R0 ;  /* 0x0000000000007308 */ /* 0x000e620000000800 */
[----:B------:R-:W3:Y:S01]  /*3a8b0*/  LDL.LU R12, [R1+0x230] ;  /* 0x00023000010c7983 */ /* 0x000ee20000300800 */
[----:B------:R-:W3:Y:S01]  /*3a8c0*/  LDL.LU R11, [R1+0x234] ;  /* 0x00023400010b7983 */ /* 0x000ee20000300800 */
[----:B------:R-:W3:Y:S02]  /*3a8d0*/  LDL.LU R10, [R1+0x220] ;  /* 0x00022000010a7983 */ /* 0x000ee40000300800 */
[----:B------:R-:W3:Y:S02]  /*3a8e0*/  LDL.LU R5, [R1+0x224] ;  /* 0x0002240001057983 */ /* 0x000ee40000300800 */
[----:B------:R-:W-:Y:S01]  /*3a8f0*/  FMUL R2, R4, 1.4426950216293334961 ;  /* 0x3fb8aa3b04027820 */ /* 0x000fe20000400000 */
[----:B------:R-:W-:Y:S01]  /*3a900*/  STL [R1+0x1e64], R20 ;  /* 0x001e641401007387 */ /* 0x000fe20000100800 */
[----:B-1----:R-:W-:-:S02]  /*3a910*/  FFMA R24, R0, R24, R8 ;  /* 0x0000001800187223 */ /* 0x002fc40000000008 */
[----:B------:R-:W-:-:S03]  /*3a920*/  FMUL R8, R0, R23 ;  /* 0x0000001700087220 */ /* 0x000fc60000400000 */
[----:B------:R-:W-:Y:S02]  /*3a930*/  STL [R1+0xa5c], R24 ;  /* 0x000a5c1801007387 */ /* 0x000fe40000100800 */
[----:B------:R5:W-:Y:S02]  /*3a940*/  STL [R1+0x280], R8 ;  /* 0x0002800801007387 */ /* 0x000be40000100800 */
[C---:B----4-:R-:W-:Y:S02]  /*3a950*/  FMUL R4, R0.reuse, R19 ;  /* 0x0000001300047220 */ /* 0x050fe40000400000 */
[C---:B------:R-:W-:Y:S02]  /*3a960*/  FMUL R18, R0.reuse, R18 ;  /* 0x0000001200127220 */ /* 0x040fe40000400000 */
[C---:B-----5:R-:W-:Y:S01]  /*3a970*/  FMUL R8, R0.reuse, R17 ;  /* 0x0000001100087220 */ /* 0x060fe20000400000 */
[----:B------:R0:W-:Y:S02]  /*3a980*/  STL [R1+0x284], R4 ;  /* 0x0002840401007387 */ /* 0x0001e40000100800 */
[----:B------:R-:W-:Y:S02]  /*3a990*/  STL [R1+0x270], R18 ;  /* 0x0002701201007387 */ /* 0x000fe40000100800 */
[C---:B--2---:R-:W-:Y:S01]  /*3a9a0*/  FMUL R14, R0.reuse, R14 ;  /* 0x0000000e000e7220 */ /* 0x044fe20000400000 */
[----:B------:R1:W-:Y:S01]  /*3a9b0*/  STL [R1+0x274], R8 ;  /* 0x0002740801007387 */ /* 0x0003e20000100800 */
[----:B0-----:R-:W-:-:S02]  /*3a9c0*/  FMUL R4, R0, R15 ;  /* 0x0000000f00047220 */ /* 0x001fc40000400000 */
[----:B-1----:R-:W-:-:S03]  /*3a9d0*/  FMUL R8, R0, R7 ;  /* 0x0000000700087220 */ /* 0x002fc60000400000 */
[----:B------:R0:W-:Y:S01]  /*3a9e0*/  STL [R1+0x260], R4 ;  /* 0x0002600401007387 */ /* 0x0001e20000100800 */
[----:B------:R-:W-:Y:S02]  /*3a9f0*/  STL [R1+0x264], R14 ;  /* 0x0002640e01007387 */ /* 0x000fe40000100800 */
[----:B------:R-:W2:Y:S01]  /*3aa00*/  LDL.LU R7, [R1+0x210] ;  /* 0x0002100001077983 */ /* 0x000ea20000300800 */
[----:B------:R1:W-:Y:S01]  /*3aa10*/  STL [R1+0x250], R8 ;  /* 0x0002500801007387 */ /* 0x0003e20000100800 */
[----:B0-----:R-:W-:-:S03]  /*3aa20*/  FMUL R4, R0, R6 ;  /* 0x0000000600047220 */ /* 0x001fc60000400000 */
[----:B------:R-:W4:Y:S02]  /*3aa30*/  LDL.LU R6, [R1+0x214] ;  /* 0x0002140001067983 */ /* 0x000f240000300800 */
[----:B------:R0:W-:Y:S02]  /*3aa40*/  STL [R1+0x254], R4 ;  /* 0x0002540401007387 */ /* 0x0001e40000100800 */
[C---:B-1----:R-:W-:Y:S02]  /*3aa50*/  FMUL R8, R0.reuse, R13 ;  /* 0x0000000d00087220 */ /* 0x042fe40000400000 */
[C---:B---3--:R-:W-:Y:S02]  /*3aa60*/  FMUL R11, R0.reuse, R11 ;  /* 0x0000000b000b7220 */ /* 0x048fe40000400000 */
[C---:B0-----:R-:W-:Y:S02]  /*3aa70*/  FMUL R4, R0.reuse, R9 ;  /* 0x0000000900047220 */ /* 0x041fe40000400000 */
[----:B------:R-:W3:Y:S01]  /*3aa80*/  LDL.LU R9, [R1+0x200] ;  /* 0x0002000001097983 */ /* 0x000ee20000300800 */
[----:B------:R0:W-:Y:S02]  /*3aa90*/  STL [R1+0x240], R8 ;  /* 0x0002400801007387 */ /* 0x0001e40000100800 */
[C---:B------:R-:W-:Y:S01]  /*3aaa0*/  FMUL R10, R0.reuse, R10 ;  /* 0x0000000a000a7220 */ /* 0x040fe20000400000 */
[----:B0-----:R-:W5:Y:S01]  /*3aab0*/  LDL.LU R8, [R1+0x204] ;  /* 0x0002040001087983 */ /* 0x001f620000300800 */
[----:B------:R0:W-:Y:S02]  /*3aac0*/  STL [R1+0x244], R4 ;  /* 0x0002440401007387 */ /* 0x0001e40000100800 */
[----:B0-----:R-:W-:-:S05]  /*3aad0*/  FMUL R4, R0, R12 ;  /* 0x0000000c00047220 */ /* 0x001fca0000400000 */
[----:B------:R0:W-:Y:S01]  /*3aae0*/  STL [R1+0x230], R4 ;  /* 0x0002300401007387 */ /* 0x0001e20000100800 */
[----:B------:R-:W-:Y:S02]  /*3aaf0*/  STL [R1+0x234], R11 ;  /* 0x0002340b01007387 */ /* 0x000fe40000100800 */
[----:B------:R-:W5:Y:S02]  /*3ab00*/  LDL.LU R18, [R1+0x1f0] ;  /* 0x0001f00001127983 */ /* 0x000f640000300800 */
[----:B------:R-:W-:Y:S01]  /*3ab10*/  STL [R1+0x220], R10 ;  /* 0x0002200a01007387 */ /* 0x000fe20000100800 */
[----:B------:R-:W5:Y:S01]  /*3ab20*/  LDL.LU R17, [R1+0x1f4] ;  /* 0x0001f40001117983 */ /* 0x000f620000300800 */
[----:B0-----:R-:W-:-:S05]  /*3ab30*/  FMUL R4, R0, R5 ;  /* 0x0000000500047220 */ /* 0x001fca0000400000 */
[----:B------:R0:W-:Y:S01]  /*3ab40*/  STL [R1+0x224], R4 ;  /* 0x0002240401007387 */ /* 0x0001e20000100800 */
[----:B------:R-:W5:Y:S02]  /*3ab50*/  LDL.LU R15, [R1+0x1e0] ;  /* 0x0001e000010f7983 */ /* 0x000f640000300800 */
[----:B------:R-:W5:Y:S02]  /*3ab60*/  LDL.LU R14, [R1+0x1e4] ;  /* 0x0001e400010e7983 */ /* 0x000f640000300800 */
[----:B------:R-:W5:Y:S01]  /*3ab70*/  LDL.LU R13, [R1+0x1d0] ;  /* 0x0001d000010d7983 */ /* 0x000f620000300800 */
[----:B------:R-:W5:Y:S01]  /*3ab80*/  LDL.LU R12, [R1+0x1d4] ;  /* 0x0001d400010c7983 */ /* 0x000f620000300800 */
[----:B------:R-:W5:Y:S03]  /*3ab90*/  LDL.LU R5, [R1+0x1c0] ;  /* 0x0001c00001057983 */ /* 0x000f660000300800 */
[----:B0-----:R-:W5:Y:S01]  /*3aba0*/  LDL.LU R4, [R1+0x1c4] ;  /* 0x0001c40001047983 */ /* 0x001f620000300800 */
[----:B--2---:R-:W-:-:S03]  /*3abb0*/  FMUL R11, R0, R7 ;  /* 0x00000007000b7220 */ /* 0x004fc60000400000 */
[----:B------:R-:W2:Y:S02]  /*3abc0*/  LDL.LU R7, [R1+0x1b0] ;  /* 0x0001b00001077983 */ /* 0x000ea40000300800 */
[----:B------:R0:W-:Y:S02]  /*3abd0*/  STL [R1+0x210], R11 ;  /* 0x0002100b01007387 */ /* 0x0001e40000100800 */
[C---:B----4-:R-:W-:Y:S02]  /*3abe0*/  FMUL R10, R0.reuse, R6 ;  /* 0x00000006000a7220 */ /* 0x050fe40000400000 */
[----:B------:R-:W4:Y:S03]  /*3abf0*/  LDL.LU R6, [R1+0x1b4] ;  /* 0x0001b40001067983 */ /* 0x000f260000300800 */
[----:B------:R1:W-:Y:S02]  /*3ac00*/  STL [R1+0x214], R10 ;  /* 0x0002140a01007387 */ /* 0x0003e40000100800 */
[----:B0-----:R-:W4:Y:S02]  /*3ac10*/  LDL.LU R11, [R1+0x1a0] ;  /* 0x0001a000010b7983 */ /* 0x001f240000300800 */
[----:B---3--:R-:W-:-:S05]  /*3ac20*/  FMUL R9, R0, R9 ;  /* 0x0000000900097220 */ /* 0x008fca0000400000 */
[----:B------:R0:W-:Y:S01]  /*3ac30*/  STL [R1+0x200], R9 ;  /* 0x0002000901007387 */ /* 0x0001e20000100800 */
[----:B-1----:R-:W3:Y:S02]  /*3ac40*/  LDL.LU R10, [R1+0x1a4] ;  /* 0x0001a400010a7983 */ /* 0x002ee40000300800 */
[----:B-----5:R-:W-:-:S05]  /*3ac50*/  FMUL R8, R0, R8 ;  /* 0x0000000800087220 */ /* 0x020fca0000400000 */
[----:B------:R1:W-:Y:S01]  /*3ac60*/  STL [R1+0x204], R8 ;  /* 0x0002040801007387 */ /* 0x0003e20000100800 */
[----:B0-----:R-:W5:Y:S03]  /*3ac70*/  LDL.LU R9, [R1+0x190] ;  /* 0x0001900001097983 */ /* 0x001f660000300800 */
[----:B-1----:R-:W5:Y:S01]  /*3ac80*/  LDL.LU R8, [R1+0x194] ;  /* 0x0001940001087983 */ /* 0x002f620000300800 */
[C---:B------:R-:W-:Y:S02]  /*3ac90*/  FMUL R20, R0.reuse, R18 ;  /* 0x0000001200147220 */ /* 0x040fe40000400000 */
[----:B------:R-:W-:-:S03]  /*3aca0*/  FMUL R19, R0, R17 ;  /* 0x0000001100137220 */ /* 0x000fc60000400000 */
[----:B------:R-:W-:Y:S02]  /*3acb0*/  STL [R1+0x1f0], R20 ;  /* 0x0001f01401007387 */ /* 0x000fe40000100800 */
[----:B------:R-:W-:Y:S02]  /*3acc0*/  STL [R1+0x1f4], R19 ;  /* 0x0001f41301007387 */ /* 0x000fe40000100800 */
[C---:B------:R-:W-:Y:S02]  /*3acd0*/  FMUL R18, R0.reuse, R15 ;  /* 0x0000000f00127220 */ /* 0x040fe40000400000 */
[C---:B------:R-:W-:Y:S02]  /*3ace0*/  FMUL R17, R0.reuse, R14 ;  /* 0x0000000e00117220 */ /* 0x040fe40000400000 */
[C---:B------:R-:W-:Y:S02]  /*3acf0*/  FMUL R15, R0.reuse, R13 ;  /* 0x0000000d000f7220 */ /* 0x040fe40000400000 */
[C---:B------:R-:W-:Y:S01]  /*3ad00*/  FMUL R14, R0.reuse, R12 ;  /* 0x0000000c000e7220 */ /* 0x040fe20000400000 */
[----:B------:R-:W-:Y:S01]  /*3ad10*/  STL [R1+0x1e0], R18 ;  /* 0x0001e01201007387 */ /* 0x000fe20000100800 */
[----:B------:R0:W-:Y:S02]  /*3ad20*/  STL [R1+0x1e4], R17 ;  /* 0x0001e41101007387 */ /* 0x0001e40000100800 */
[----:B------:R-:W-:Y:S02]  /*3ad30*/  STL [R1+0x1d0], R15 ;  /* 0x0001d00f01007387 */ /* 0x000fe40000100800 */
[----:B------:R-:W-:-:S02]  /*3ad40*/  FMUL R13, R0, R5 ;  /* 0x00000005000d7220 */ /* 0x000fc40000400000 */
[C---:B------:R-:W-:Y:S01]  /*3ad50*/  FMUL R12, R0.reuse, R4 ;  /* 0x00000004000c7220 */ /* 0x040fe20000400000 */
[----:B------:R-:W-:Y:S01]  /*3ad60*/  STL [R1+0x1d4], R14 ;  /* 0x0001d40e01007387 */ /* 0x000fe20000100800 */
[----:B------:R-:W5:Y:S02]  /*3ad70*/  LDL.64 R4, [R1+0xa80] ;  /* 0x000a800001047983 */ /* 0x000f640000100a00 */
[----:B------:R-:W-:Y:S01]  /*3ad80*/  STL [R1+0x1c0], R13 ;  /* 0x0001c00d01007387 */ /* 0x000fe20000100800 */
[----:B------:R4:W-:Y:S01]  /*3ad90*/  STL [R1+0x1c4], R12 ;  /* 0x0001c40c01007387 */ /* 0x0009e20000100800 */
[----:B0-----:R-:W5:Y:S02]  /*3ada0*/  LDL.LU R17, [R1+0xa60] ;  /* 0x000a600001117983 */ /* 0x001f640000300800 */
[----:B--2---:R-:W-:-:S05]  /*3adb0*/  FMUL R7, R0, R7 ;  /* 0x0000000700077220 */ /* 0x004fca0000400000 */
[----:B------:R0:W-:Y:S01]  /*3adc0*/  STL [R1+0x1b0], R7 ;  /* 0x0001b00701007387 */ /* 0x0001e20000100800 */
[----:B----4-:R-:W-:-:S03]  /*3add0*/  FMUL R12, R0, R6 ;  /* 0x00000006000c7220 */ /* 0x010fc60000400000 */
[----:B0-----:R-:W2:Y:S01]  /*3ade0*/  LDL.64 R6, [R1+0xc20] ;  /* 0x000c200001067983 */ /* 0x001ea20000100a00 */
[C---:B------:R-:W-:Y:S02]  /*3adf0*/  FMUL R11, R0.reuse, R11 ;  /* 0x0000000b000b7220 */ /* 0x040fe40000400000 */
[----:B------:R0:W-:Y:S03]  /*3ae00*/  STL [R1+0x1b4], R12 ;  /* 0x0001b40c01007387 */ /* 0x0001e60000100800 */
[----:B------:R1:W-:Y:S01]  /*3ae10*/  STL [R1+0x1a0], R11 ;  /* 0x0001a00b01007387 */ /* 0x0003e20000100800 */
[----:B---3--:R-:W-:-:S05]  /*3ae20*/  FMUL R10, R0, R10 ;  /* 0x0000000a000a7220 */ /* 0x008fca0000400000 */
[----:B------:R3:W-:Y:S01]  /*3ae30*/  STL [R1+0x1a4], R10 ;  /* 0x0001a40a01007387 */ /* 0x0007e20000100800 */
[----:B------:R-:W4:Y:S02]  /*3ae40*/  LDL.LU R15, [R1+0x288] ;  /* 0x00028800010f7983 */ /* 0x000f240000300800 */
[----:B-----5:R-:W-:-:S05]  /*3ae50*/  FMUL R9, R0, R9 ;  /* 0x0000000900097220 */ /* 0x020fca0000400000 */
[----:B------:R5:W-:Y:S01]  /*3ae60*/  STL [R1+0x190], R9 ;  /* 0x0001900901007387 */ /* 0x000be20000100800 */
[----:B------:R-:W4:Y:S02]  /*3ae70*/  LDL.LU R14, [R1+0x28c] ;  /* 0x00028c00010e7983 */ /* 0x000f240000300800 */
[----:B------:R-:W-:-:S05]  /*3ae80*/  FMUL R0, R0, R8 ;  /* 0x0000000800007220 */ /* 0x000fca0000400000 */
[----:B------:R4:W-:Y:S01]  /*3ae90*/  STL [R1+0x194], R0 ;  /* 0x0001940001007387 */ /* 0x0009e20000100800 */
[----:B------:R-:W4:Y:S02]  /*3aea0*/  LDL.LU R13, [R1+0x278] ;  /* 0x00027800010d7983 */ /* 0x000f240000300800 */
[----:B0-----:R-:W4:Y:S02]  /*3aeb0*/  LDL.LU R12, [R1+0x27c] ;  /* 0x00027c00010c7983 */ /* 0x001f240000300800 */
[----:B-1----:R-:W4:Y:S01]  /*3aec0*/  LDL.LU R11, [R1+0x268] ;  /* 0x00026800010b7983 */ /* 0x002f220000300800 */
[----:B---3--:R-:W3:Y:S01]  /*3aed0*/  LDL.LU R10, [R1+0x26c] ;  /* 0x00026c00010a7983 */ /* 0x008ee20000300800 */
[----:B------:R-:W0:Y:S01]  /*3aee0*/  MUFU.EX2 R2, R2 ;  /* 0x0000000200027308 */ /* 0x000e220000000800 */
[----:B-----5:R-:W5:Y:S02]  /*3aef0*/  LDL.LU R9, [R1+0x258] ;  /* 0x0002580001097983 */ /* 0x020f640000300800 */
[----:B------:R-:W3:Y:S02]  /*3af00*/  LDL.LU R8, [R1+0x25c] ;  /* 0x00025c0001087983 */ /* 0x000ee40000300800 */
[----:B------:R-:W-:-:S05]  /*3af10*/  IMAD.WIDE R4, R16, 0x2, R4 ;  /* 0x0000000210047825 */ /* 0x000fca00078e0204 */
[----:B------:R2:W3:Y:S02]  /*3af20*/  LDG.E.U16 R19, [R4.64] ;  /* 0x0000000404137981 */ /* 0x0004e4000c1e1500 */
[----:B--2---:R-:W-:-:S05]  /*3af30*/  IMAD.WIDE R4, R16, 0x2, R6 ;  /* 0x0000000210047825 */ /* 0x004fca00078e0206 */
[----:B------:R1:W2:Y:S01]  /*3af40*/  LDG.E.U16 R18, [R4.64] ;  /* 0x0000000404127981 */ /* 0x0002a2000c1e1500 */
[C---:B0-----:R-:W-:Y:S02]  /*3af50*/  FFMA R17, R2.reuse, R17, R3 ;  /* 0x0000001102117223 */ /* 0x041fe40000000003 */
[C---:B----4-:R-:W-:Y:S02]  /*3af60*/  FMUL R0, R2.reuse, R15 ;  /* 0x0000000f02007220 */ /* 0x050fe40000400000 */
[C---:B-1----:R-:W-:Y:S02]  /*3af70*/  FMUL R4, R2.reuse, R14 ;  /* 0x0000000e02047220 */ /* 0x042fe40000400000 */
[C---:B------:R-:W-:Y:S01]  /*3af80*/  FMUL R3, R2.reuse, R13 ;  /* 0x0000000d02037220 */ /* 0x040fe20000400000 */
[----:B---3--:R-:W-:Y:S01]  /*3af90*/  STL [R1+0x1e68], R19 ;  /* 0x001e681301007387 */ /* 0x008fe20000100800 */
[----:B------:R-:W3:Y:S02]  /*3afa0*/  LDL.LU R7, [R1+0x248] ;  /* 0x0002480001077983 */ /* 0x000ee40000300800 */
[----:B------:R-:W4:Y:S02]  /*3afb0*/  LDL.LU R6, [R1+0x24c] ;  /* 0x00024c0001067983 */ /* 0x000f240000300800 */
[----:B------:R-:W-:Y:S01]  /*3afc0*/  STL [R1+0xa60], R17 ;  /* 0x000a601101007387 */ /* 0x000fe20000100800 */
[----:B--2---:R-:W-:Y:S01]  /*3afd0*/  STL [R1+0x1e6c], R18 ;  /* 0x001e6c1201007387 */ /* 0x004fe20000100800 */
[----:B------:R0:W-:Y:S02]  /*3afe0*/  STL [R1+0x288], R0 ;  /* 0x0002880001007387 */ /* 0x0001e40000100800 */
[----:B------:R-:W-:Y:S02]  /*3aff0*/  STL [R1+0x28c], R4 ;  /* 0x00028c0401007387 */ /* 0x000fe40000100800 */
[----:B------:R-:W2:Y:S01]  /*3b000*/  LDL.LU R5, [R1+0x238] ;  /* 0x0002380001057983 */ /* 0x000ea20000300800 */
[----:B------:R1:W-:Y:S01]  /*3b010*/  STL [R1+0x278], R3 ;  /* 0x0002780301007387 */ /* 0x0003e20000100800 */
[----:B0-----:R-:W-:-:S02]  /*3b020*/  FMUL R0, R2, R12 ;  /* 0x0000000c02007220 */ /* 0x001fc40000400000 */
[----:B-1----:R-:W-:-:S03]  /*3b030*/  FMUL R3, R2, R11 ;  /* 0x0000000b02037220 */ /* 0x002fc60000400000 */
[----:B------:R0:W-:Y:S01]  /*3b040*/  STL [R1+0x27c], R0 ;  /* 0x00027c0001007387 */ /* 0x0001e20000100800 */
[----:B------:R-:W2:Y:S02]  /*3b050*/  LDL.LU R4, [R1+0x23c] ;  /* 0x00023c0001047983 */ /* 0x000ea40000300800 */
[----:B------:R1:W-:Y:S02]  /*3b060*/  STL [R1+0x268], R3 ;  /* 0x0002680301007387 */ /* 0x0003e40000100800 */
[C---:B0-----:R-:W-:Y:S01]  /*3b070*/  FMUL R0, R2.reuse, R10 ;  /* 0x0000000a02007220 */ /* 0x041fe20000400000 */
[----:B-1----:R-:W2:Y:S04]  /*3b080*/  LDL.LU R3, [R1+0x228] ;  /* 0x0002280001037983 */ /* 0x002ea80000300800 */
[----:B------:R0:W-:Y:S02]  /*3b090*/  STL [R1+0x26c], R0 ;  /* 0x00026c0001007387 */ /* 0x0001e40000100800 */
[----:B0-----:R-:W2:Y:S01]  /*3b0a0*/  LDL.LU R0, [R1+0x22c] ;  /* 0x00022c0001007983 */ /* 0x001ea20000300800 */
[----:B-----5:R-:W-:-:S02]  /*3b0b0*/  FMUL R9, R2, R9 ;  /* 0x0000000902097220 */ /* 0x020fc40000400000 */
[----:B------:R-:W-:-:S03]  /*3b0c0*/  FMUL R8, R2, R8 ;  /* 0x0000000802087220 */ /* 0x000fc60000400000 */
[----:B------:R0:W-:Y:S01]  /*3b0d0*/  STL [R1+0x258], R9 ;  /* 0x0002580901007387 */ /* 0x0001e20000100800 */
[----:B------:R-:W5:Y:S02]  /*3b0e0*/  LDL.LU R15, [R1+0x218] ;  /* 0x00021800010f7983 */ /* 0x000f640000300800 */
[----:B------:R1:W-:Y:S02]  /*3b0f0*/  STL [R1+0x25c], R8 ;  /* 0x00025c0801007387 */ /* 0x0003e40000100800 */
[----:B------:R-:W5:Y:S02]  /*3b100*/  LDL.LU R14, [R1+0x21c] ;  /* 0x00021c00010e7983 */ /* 0x000f640000300800 */
[C---:B---3--:R-:W-:Y:S02]  /*3b110*/  FMUL R7, R2.reuse, R7 ;  /* 0x0000000702077220 */ /* 0x048fe40000400000 */
[----:B----4-:R-:W-:-:S03]  /*3b120*/  FMUL R6, R2, R6 ;  /* 0x0000000602067220 */ /* 0x010fc60000400000 */
[----:B------:R3:W-:Y:S01]  /*3b130*/  STL [R1+0x248], R7 ;  /* 0x0002480701007387 */ /* 0x0007e20000100800 */
[----:B------:R-:W4:Y:S02]  /*3b140*/  LDL.LU R13, [R1+0x208] ;  /* 0x00020800010d7983 */ /* 0x000f240000300800 */
[----:B------:R3:W-:Y:S02]  /*3b150*/  STL [R1+0x24c], R6 ;  /* 0x00024c0601007387 */ /* 0x0007e40000100800 */
[----:B------:R-:W4:Y:S01]  /*3b160*/  LDL.LU R12, [R1+0x20c] ;  /* 0x00020c00010c7983 */ /* 0x000f220000300800 */
[----:B------:R-:W4:Y:S01]  /*3b170*/  LDL.LU R11, [R1+0x1f8] ;  /* 0x0001f800010b7983 */ /* 0x000f220000300800 */
[----:B------:R-:W4:Y:S02]  /*3b180*/  LDL.LU R10, [R1+0x1fc] ;  /* 0x0001fc00010a7983 */ /* 0x000f240000300800 */
[----:B0-----:R-:W4:Y:S02]  /*3b190*/  LDL.LU R9, [R1+0x1e8] ;  /* 0x0001e80001097983 */ /* 0x001f240000300800 */
[----:B-1----:R-:W4:Y:S01]  /*3b1a0*/  LDL.LU R8, [R1+0x1ec] ;  /* 0x0001ec0001087983 */ /* 0x002f220000300800 */
[----:B---3--:R-:W3:Y:S01]  /*3b1b0*/  LDL.LU R7, [R1+0x1d8] ;  /* 0x0001d80001077983 */ /* 0x008ee20000300800 */
[----:B------:R-:W3:Y:S02]  /*3b1c0*/  LDL.LU R6, [R1+0x1dc] ;  /* 0x0001dc0001067983 */ /* 0x000ee40000300800 */
[----:B--2---:R-:W-:-:S02]  /*3b1d0*/  FMUL R17, R2, R5 ;  /* 0x0000000502117220 */ /* 0x004fc40000400000 */
[----:B------:R-:W2:Y:S03]  /*3b1e0*/  LDL.LU R5, [R1+0x1c8] ;  /* 0x0001c80001057983 */ /* 0x000ea60000300800 */
[----:B------:R0:W-:Y:S02]  /*3b1f0*/  STL [R1+0x238], R17 ;  /* 0x0002381101007387 */ /* 0x0001e40000100800 */
[C---:B------:R-:W-:Y:S02]  /*3b200*/  FMUL R16, R2.reuse, R4 ;  /* 0x0000000402107220 */ /* 0x040fe40000400000 */
[----:B------:R-:W2:Y:S03]  /*3b210*/  LDL.LU R4, [R1+0x1cc] ;  /* 0x0001cc0001047983 */ /* 0x000ea60000300800 */
[----:B------:R1:W-:Y:S02]  /*3b220*/  STL [R1+0x23c], R16 ;  /* 0x00023c1001007387 */ /* 0x0003e40000100800 */
[----:B0-----:R-:W-:-:S02]  /*3b230*/  FMUL R17, R2, R3 ;  /* 0x0000000302117220 */ /* 0x001fc40000400000 */
[----:B------:R-:W2:Y:S03]  /*3b240*/  LDL.LU R3, [R1+0x1b8] ;  /* 0x0001b80001037983 */ /* 0x000ea60000300800 */
[----:B------:R0:W-:Y:S02]  /*3b250*/  STL [R1+0x228], R17 ;  /* 0x0002281101007387 */ /* 0x0001e40000100800 */
[C---:B-1----:R-:W-:Y:S02]  /*3b260*/  FMUL R16, R2.reuse, R0 ;  /* 0x0000000002107220 */ /* 0x042fe40000400000 */
[----:B------:R-:W2:Y:S03]  /*3b270*/  LDL.LU R0, [R1+0x1bc] ;  /* 0x0001bc0001007983 */ /* 0x000ea60000300800 */
[----:B------:R-:W-:Y:S02]  /*3b280*/  STL [R1+0x22c], R16 ;  /* 0x00022c1001007387 */ /* 0x000fe40000100800 */
[----:B-----5:R-:W-:-:S02]  /*3b290*/  FMUL R15, R2, R15 ;  /* 0x0000000f020f7220 */ /* 0x020fc40000400000 */
[----:B------:R-:W-:-:S03]  /*3b2a0*/  FMUL R14, R2, R14 ;  /* 0x0000000e020e7220 */ /* 0x000fc60000400000 */
[----:B------:R-:W-:Y:S02]  /*3b2b0*/  STL [R1+0x218], R15 ;  /* 0x0002180f01007387 */ /* 0x000fe40000100800 */
[----:B------:R-:W-:Y:S02]  /*3b2c0*/  STL [R1+0x21c], R14 ;  /* 0x00021c0e01007387 */ /* 0x000fe40000100800 */
[C---:B----4-:R-:W-:Y:S02]  /*3b2d0*/  FMUL R13, R2.reuse, R13 ;  /* 0x0000000d020d7220 */ /* 0x050fe40000400000 */
        /* <DEDUP_REMOVED lines=8> */
[C---:B---3--:R-:W-:Y:S01]  /*3b360*/  FMUL R7, R2.reuse, R7 ;  /* 0x0000000702077220 */ /* 0x048fe20000400000 */
[----:B------:R-:W-:Y:S01]  /*3b370*/  STL [R1+0x1fc], R10 ;  /* 0x0001fc0a01007387 */ /* 0x000fe20000100800 */
[----:B------:R-:W-:Y:S02]  /*3b380*/  STL [R1+0x1e8], R9 ;  /* 0x0001e80901007387 */ /* 0x000fe40000100800 */
[----:B------:R-:W-:-:S02]  /*3b390*/  FMUL R6, R2, R6 ;  /* 0x0000000602067220 */ /* 0x000fc40000400000 */
[----:B------:R-:W-:Y:S01]  /*3b3a0*/  STL [R1+0x1ec], R8 ;  /* 0x0001ec0801007387 */ /* 0x000fe20000100800 */
[----:B------:R-:W3:Y:S01]  /*3b3b0*/  LDL.LU R24, [R1+0xa0c] ;  /* 0x000a0c0001187983 */ /* 0x000ee20000300800 */
[----:B------:R-:W-:Y:S02]  /*3b3c0*/  STL [R1+0x1d8], R7 ;  /* 0x0001d80701007387 */ /* 0x000fe40000100800 */
[----:B0-----:R-:W3:Y:S02]  /*3b3d0*/  LDL R17, [R1+0x930] ;  /* 0x0009300001117983 */ /* 0x001ee40000100800 */
[----:B------:R2:W-:Y:S02]  /*3b3e0*/  STL [R1+0x1dc], R6 ;  /* 0x0001dc0601007387 */ /* 0x0005e40000100800 */
[C---:B--2---:R-:W-:Y:S02]  /*3b3f0*/  FMUL R6, R2.reuse, R5 ;  /* 0x0000000502067220 */ /* 0x044fe40000400000 */
[----:B------:R-:W-:-:S02]  /*3b400*/  FMUL R5, R2, R4 ;  /* 0x0000000402057220 */ /* 0x000fc40000400000 */
[----:B------:R-:W2:Y:S01]  /*3b410*/  LDL.LU R4, [R1+0x9d4] ;  /* 0x0009d40001047983 */ /* 0x000ea20000300800 */
[----:B------:R0:W-:Y:S02]  /*3b420*/  STL [R1+0x1c8], R6 ;  /* 0x0001c80601007387 */ /* 0x0001e40000100800 */
[----:B------:R-:W2:Y:S02]  /*3b430*/  LDL.LU R16, [R1+0x9dc] ;  /* 0x0009dc0001107983 */ /* 0x000ea40000300800 */
[----:B------:R-:W-:Y:S01]  /*3b440*/  STL [R1+0x1cc], R5 ;  /* 0x0001cc0501007387 */ /* 0x000fe20000100800 */
[----:B------:R-:W4:Y:S01]  /*3b450*/  LDL.LU R18, [R1+0x1a8] ;  /* 0x0001a80001127983 */ /* 0x000f220000300800 */
[----:B------:R-:W-:-:S05]  /*3b460*/  FMUL R3, R2, R3 ;  /* 0x0000000302037220 */ /* 0x000fca0000400000 */
[----:B------:R1:W-:Y:S01]  /*3b470*/  STL [R1+0x1b8], R3 ;  /* 0x0001b80301007387 */ /* 0x0003e20000100800 */
[----:B0-----:R-:W5:Y:S02]  /*3b480*/  LDL.LU R6, [R1+0x1ac] ;  /* 0x0001ac0001067983 */ /* 0x001f640000300800 */
[----:B------:R-:W-:-:S05]  /*3b490*/  FMUL R0, R2, R0 ;  /* 0x0000000002007220 */ /* 0x000fca0000400000 */
[----:B------:R0:W-:Y:S01]  /*3b4a0*/  STL [R1+0x1bc], R0 ;  /* 0x0001bc0001007387 */ /* 0x0001e20000100800 */
[----:B-1----:R-:W2:Y:S03]  /*3b4b0*/  LDL.LU R3, [R1+0x198] ;  /* 0x0001980001037983 */ /* 0x002ea60000300800 */
[----:B0-----:R-:W3:Y:S01]  /*3b4c0*/  LDL.LU R0, [R1+0x19c] ;  /* 0x00019c0001007983 */ /* 0x001ee20000300800 */
        /* <DEDUP_REMOVED lines=18> */
[----:B----4-:R-:W-:-:S05]  /*3b5f0*/  FMUL R18, R2, R18 ;  /* 0x0000001202127220 */ /* 0x010fca0000400000 */
[----:B------:R-:W-:Y:S01]  /*3b600*/  STL [R1+0x1a8], R18 ;  /* 0x0001a81201007387 */ /* 0x000fe20000100800 */
[----:B-----5:R-:W-:-:S05]  /*3b610*/  FMUL R6, R2, R6 ;  /* 0x0000000602067220 */ /* 0x020fca0000400000 */
[----:B------:R0:W-:Y:S01]  /*3b620*/  STL [R1+0x1ac], R6 ;  /* 0x0001ac0601007387 */ /* 0x0001e20000100800 */
[----:B--2---:R-:W-:-:S03]  /*3b630*/  FMUL R3, R2, R3 ;  /* 0x0000000302037220 */ /* 0x004fc60000400000 */
[----:B0-----:R-:W2:Y:S02]  /*3b640*/  LDL.LU R6, [R1+0x944] ;  /* 0x0009440001067983 */ /* 0x001ea40000300800 */
[----:B------:R-:W-:Y:S02]  /*3b650*/  STL [R1+0x198], R3 ;  /* 0x0001980301007387 */ /* 0x000fe40000100800 */
[----:B------:R-:W2:Y:S01]  /*3b660*/  LDL.LU R27, [R1+0x968] ;  /* 0x00096800011b7983 */ /* 0x000ea20000300800 */
[----:B------:R-:W-:Y:S01]  /*3b670*/  F2FP.PACK_AB R16, R4, R16 ;  /* 0x000000100410723e */ /* 0x000fe200000000ff */
[----:B------:R-:W0:Y:S01]  /*3b680*/  LDS R3, [R28+0x20280] ;  /* 0x020280001c037984 */ /* 0x000e220000000800 */
[----:B---3--:R-:W-:Y:S01]  /*3b690*/  FMUL R0, R2, R0 ;  /* 0x0000000002007220 */ /* 0x008fe20000400000 */
[----:B------:R-:W-:Y:S02]  /*3b6a0*/  F2FP.PACK_AB R15, R5, R15 ;  /* 0x0000000f050f723e */ /* 0x000fe400000000ff */
[----:B------:R-:W-:-:S02]  /*3b6b0*/  F2FP.PACK_AB R14, R19, R14 ;  /* 0x0000000e130e723e */ /* 0x000fc400000000ff */
[----:B------:R1:W-:Y:S01]  /*3b6c0*/  STL [R1+0x19c], R0 ;  /* 0x00019c0001007387 */ /* 0x0003e20000100800 */
[----:B------:R-:W-:Y:S02]  /*3b6d0*/  F2FP.PACK_AB R13, R8, R13 ;  /* 0x0000000d080d723e */ /* 0x000fe400000000ff */
[----:B------:R-:W-:Y:S02]  /*3b6e0*/  F2FP.PACK_AB R12, R20, R12 ;  /* 0x0000000c140c723e */ /* 0x000fe400000000ff */
[----:B------:R-:W-:Y:S01]  /*3b6f0*/  F2FP.PACK_AB R11, R21, R11 ;  /* 0x0000000b150b723e */ /* 0x000fe200000000ff */
[----:B-1----:R-:W-:Y:S02]  /*3b700*/  FADD R0, -R17, R24 ;  /* 0x0000001811007221 */ /* 0x002fe40000000100 */
[----:B------:R-:W3:Y:S01]  /*3b710*/  LDL.LU R24, [R1+0xa10] ;  /* 0x000a100001187983 */ /* 0x000ee20000300800 */
[----:B------:R-:W3:Y:S02]  /*3b720*/  LDL R17, [R1+0x92c] ;  /* 0x00092c0001117983 */ /* 0x000ee40000100800 */
[----:B------:R1:W-:Y:S02]  /*3b730*/  STL [R1+0x1e70], R16 ;  /* 0x001e701001007387 */ /* 0x0003e40000100800 */
[----:B------:R4:W-:Y:S01]  /*3b740*/  STL [R1+0x1e74], R15 ;  /* 0x001e740f01007387 */ /* 0x0009e20000100800 */
[----:B------:R-:W-:Y:S01]  /*3b750*/  F2FP.PACK_AB R10, R22, R10 ;  /* 0x0000000a160a723e */ /* 0x000fe200000000ff */
[----:B------:R5:W-:Y:S01]  /*3b760*/  STL [R1+0x1e78], R14 ;  /* 0x001e780e01007387 */ /* 0x000be20000100800 */
[----:B------:R-:W-:Y:S01]  /*3b770*/  F2FP.PACK_AB R9, R23, R9 ;  /* 0x000000091709723e */ /* 0x000fe200000000ff */
[----:B------:R5:W-:Y:S02]  /*3b780*/  STL [R1+0x1e7c], R13 ;  /* 0x001e7c0d01007387 */ /* 0x000be40000100800 */
[----:B------:R5:W-:Y:S01]  /*3b790*/  STL [R1+0x1e80], R12 ;  /* 0x001e800c01007387 */ /* 0x000be20000100800 */
[----:B------:R-:W-:Y:S01]  /*3b7a0*/  STL [R1+0x1e84], R11 ;  /* 0x001e840b01007387 */ /* 0x000fe20000100800 */
[----:B------:R-:W-:Y:S01]  /*3b7b0*/  STL [R1+0x1e88], R10 ;  /* 0x001e880a01007387 */ /* 0x000fe20000100800 */
[----:B------:R-:W-:Y:S01]  /*3b7c0*/  F2FP.PACK_AB R8, R29, R25 ;  /* 0x000000191d08723e */ /* 0x000fe200000000ff */
[----:B------:R0:W-:Y:S01]  /*3b7d0*/  STL [R1+0x1e8c], R9 ;  /* 0x001e8c0901007387 */ /* 0x0001e20000100800 */
[----:B-1----:R-:W3:Y:S01]  /*3b7e0*/  LDL.LU R16, [R1+0xa64] ;  /* 0x000a640001107983 */ /* 0x002ee20000300800 */
[----:B------:R-:W-:-:S02]  /*3b7f0*/  F2FP.PACK_AB R7, R26, R7 ;  /* 0x000000071a07723e */ /* 0x000fc400000000ff */
[----:B------:R1:W-:Y:S02]  /*3b800*/  STL [R1+0x1e90], R8 ;  /* 0x001e900801007387 */ /* 0x0003e40000100800 */
[----:B----4-:R-:W4:Y:S01]  /*3b810*/  LDL.LU R15, [R1+0x180] ;  /* 0x00018000010f7983 */ /* 0x010f220000300800 */
[----:B-----5:R-:W5:Y:S01]  /*3b820*/  LDL.LU R14, [R1+0x184] ;  /* 0x00018400010e7983 */ /* 0x020f620000300800 */
[----:B------:R-:W4:Y:S02]  /*3b830*/  LDL.LU R13, [R1+0x170] ;  /* 0x00017000010d7983 */ /* 0x000f240000300800 */
[----:B------:R2:W-:Y:S02]  /*3b840*/  STL [R1+0x1e94], R7 ;  /* 0x001e940701007387 */ /* 0x0005e40000100800 */
[----:B------:R-:W4:Y:S01]  /*3b850*/  LDL.LU R12, [R1+0x174] ;  /* 0x00017400010c7983 */ /* 0x000f220000300800 */
[----:B0-----:R-:W5:Y:S01]  /*3b860*/  LDL.LU R9, [R1+0x160] ;  /* 0x0001600001097983 */ /* 0x001f620000300800 */
[----:B-1----:R-:W5:Y:S01]  /*3b870*/  LDL.LU R8, [R1+0x164] ;  /* 0x0001640001087983 */ /* 0x002f620000300800 */
[----:B--2---:R-:W-:-:S05]  /*3b880*/  F2FP.PACK_AB R6, R6, R27 ;  /* 0x0000001b0606723e */ /* 0x004fca00000000ff */
[----:B------:R0:W-:Y:S01]  /*3b890*/  STL [R1+0x1e98], R6 ;  /* 0x001e980601007387 */ /* 0x0001e20000100800 */
[----:B------:R-:W2:Y:S02]  /*3b8a0*/  LDL.LU R11, [R1+0x150] ;  /* 0x00015000010b7983 */ /* 0x000ea40000300800 */
[----:B------:R-:W2:Y:S02]  /*3b8b0*/  LDL.LU R10, [R1+0x154] ;  /* 0x00015400010a7983 */ /* 0x000ea40000300800 */
[----:B------:R-:W2:Y:S01]  /*3b8c0*/  LDL.LU R7, [R1+0x140] ;  /* 0x0001400001077983 */ /* 0x000ea20000300800 */
[----:B------:R-:W2:Y:S04]  /*3b8d0*/  LDL.LU R5, [R1+0x144] ;  /* 0x0001440001057983 */ /* 0x000ea80000300800 */
[----:B0-----:R-:W2:Y:S01]  /*3b8e0*/  LDL.LU R6, [R1+0x130] ;  /* 0x0001300001067983 */ /* 0x001ea20000300800 */
[----:B------:R-:W2:Y:S02]  /*3b8f0*/  LDL.LU R4, [R1+0x134] ;  /* 0x0001340001047983 */ /* 0x000ea40000300800 */
[----:B------:R-:W-:-:S06]  /*3b900*/  FMUL R0, R0, 1.4426950216293334961 ;  /* 0x3fb8aa3b00007820 */ /* 0x000fcc0000400000 */
[----:B------:R-:W0:Y:S01]  /*3b910*/  MUFU.EX2 R0, R0 ;  /* 0x0000000000007308 */ /* 0x000e220000000800 */
[----:B---3--:R-:W-:Y:S02]  /*3b920*/  FADD R2, -R17, R24 ;  /* 0x0000001811027221 */ /* 0x008fe40000000100 */
[C---:B0-----:R-:W-:Y:S02]  /*3b930*/  FFMA R16, R0.reuse, R16, R3 ;  /* 0x0000001000107223 */ /* 0x041fe40000000003 */
[C---:B----4-:R-:W-:Y:S02]  /*3b940*/  FMUL R17, R0.reuse, R15 ;  /* 0x0000000f00117220 */ /* 0x050fe40000400000 */
[C---:B------:R-:W-:Y:S01]  /*3b950*/  FMUL R15, R0.reuse, R13 ;  /* 0x0000000d000f7220 */ /* 0x040fe20000400000 */
[----:B------:R-:W0:Y:S04]  /*3b960*/  LDS R3, [R28+0x202c0] ;  /* 0x0202c0001c037984 */ /* 0x000e280000000800 */
[----:B------:R1:W-:Y:S01]  /*3b970*/  STL [R1+0xa64], R16 ;  /* 0x000a641001007387 */ /* 0x0003e20000100800 */
[----:B------:R-:W-:Y:S02]  /*3b980*/  STL [R1+0x180], R17 ;  /* 0x0001801101007387 */ /* 0x000fe40000100800 */
[----:B-----5:R-:W-:-:S02]  /*3b990*/  FMUL R13, R0, R9 ;  /* 0x00000009000d7220 */ /* 0x020fc40000400000 */
[C---:B-1----:R-:W-:Y:S02]  /*3b9a0*/  FMUL R16, R0.reuse, R14 ;  /* 0x0000000e00107220 */ /* 0x042fe40000400000 */
[C---:B------:R-:W-:Y:S02]  /*3b9b0*/  FMUL R14, R0.reuse, R12 ;  /* 0x0000000c000e7220 */ /* 0x040fe40000400000 */
[C---:B------:R-:W-:Y:S01]  /*3b9c0*/  FMUL R12, R0.reuse, R8 ;  /* 0x00000008000c7220 */ /* 0x040fe20000400000 */
[----:B------:R-:W-:Y:S01]  /*3b9d0*/  STL [R1+0x184], R16 ;  /* 0x0001841001007387 */ /* 0x000fe20000100800 */
[----:B------:R-:W-:Y:S02]  /*3b9e0*/  STL [R1+0x170], R15 ;  /* 0x0001700f01007387 */ /* 0x000fe40000100800 */
[----:B------:R-:W-:Y:S02]  /*3b9f0*/  STL [R1+0x174], R14 ;  /* 0x0001740e01007387 */ /* 0x000fe40000100800 */
[----:B------:R-:W3:Y:S01]  /*3ba00*/  LDL.LU R9, [R1+0x120] ;  /* 0x0001200001097983 */ /* 0x000ee20000300800 */
[----:B------:R2:W-:Y:S01]  /*3ba10*/  STL [R1+0x160], R13 ;  /* 0x0001600d01007387 */ /* 0x0005e20000100800 */
[----:B------:R-:W4:Y:S02]  /*3ba20*/  LDL.LU R8, [R1+0x124] ;  /* 0x0001240001087983 */ /* 0x000f240000300800 */
[----:B------:R1:W-:Y:S02]  /*3ba30*/  STL [R1+0x164], R12 ;  /* 0x0001640c01007387 */ /* 0x0003e40000100800 */
[----:B--2---:R-:W-:-:S02]  /*3ba40*/  FMUL R13, R0, R11 ;  /* 0x0000000b000d7220 */ /* 0x004fc40000400000 */
[C---:B-1----:R-:W-:Y:S02]  /*3ba50*/  FMUL R12, R0.reuse, R10 ;  /* 0x0000000a000c7220 */ /* 0x042fe40000400000 */
[C---:B------:R-:W-:Y:S01]  /*3ba60*/  FMUL R11, R0.reuse, R7 ;  /* 0x00000007000b7220 */ /* 0x040fe20000400000 */
[----:B------:R-:W-:Y:S02]  /*3ba70*/  STL [R1+0x150], R13 ;  /* 0x0001500d01007387 */ /* 0x000fe40000100800 */
[----:B------:R-:W-:Y:S02]  /*3ba80*/  STL [R1+0x154], R12 ;  /* 0x0001540c01007387 */ /* 0x000fe40000100800 */
[----:B------:R-:W2:Y:S02]  /*3ba90*/  LDL.LU R7, [R1+0x4b0] ;  /* 0x0004b00001077983 */ /* 0x000ea40000300800 */
[C---:B------:R-:W-:Y:S01]  /*3baa0*/  FMUL R10, R0.reuse, R5 ;  /* 0x00000005000a7220 */ /* 0x040fe20000400000 */
[----:B------:R-:W-:Y:S01]  /*3bab0*/  STL [R1+0x140], R11 ;  /* 0x0001400b01007387 */ /* 0x000fe20000100800 */
[----:B------:R-:W5:Y:S02]  /*3bac0*/  LDL.LU R5, [R1+0x4b4] ;  /* 0x0004b40001057983 */ /* 0x000f640000300800 */
[----:B------:R-:W-:-:S02]  /*3bad0*/  FMUL R6, R0, R6 ;  /* 0x0000000600067220 */ /* 0x000fc40000400000 */
[C---:B------:R-:W-:Y:S01]  /*3bae0*/  FMUL R4, R0.reuse, R4 ;  /* 0x0000000400047220 */ /* 0x040fe20000400000 */
[----:B------:R-:W-:Y:S01]  /*3baf0*/  STL [R1+0x144], R10 ;  /* 0x0001440a01007387 */ /* 0x000fe20000100800 */
[----:B------:R-:W5:Y:S02]  /*3bb00*/  LDL.LU R24, [R1+0xa14] ;  /* 0x000a140001187983 */ /* 0x000f640000300800 */
[----:B------:R-:W5:Y:S02]  /*3bb10*/  LDL R17, [R1+0x928] ;  /* 0x0009280001117983 */ /* 0x000f640000100800 */
[----:B------:R-:W5:Y:S01]  /*3bb20*/  LDL.LU R18, [R1+0x4a0] ;  /* 0x0004a00001127983 */ /* 0x000f620000300800 */
[----:B------:R1:W-:Y:S01]  /*3bb30*/  STL [R1+0x130], R6 ;  /* 0x0001300601007387 */ /* 0x0003e20000100800 */
[----:B------:R-:W5:Y:S02]  /*3bb40*/  LDL.LU R16, [R1+0x4a4] ;  /* 0x0004a40001107983 */ /* 0x000f640000300800 */
[----:B------:R0:W-:Y:S02]  /*3bb50*/  STL [R1+0x134], R4 ;  /* 0x0001340401007387 */ /* 0x0001e40000100800 */
[----:B------:R-:W5:Y:S01]  /*3bb60*/  LDL.LU R15, [R1+0x490] ;  /* 0x00049000010f7983 */ /* 0x000f620000300800 */
[----:B------:R-:W5:Y:S04]  /*3bb70*/  LDL.LU R14, [R1+0x494] ;  /* 0x00049400010e7983 */ /* 0x000f680000300800 */
[----:B-1----:R-:W5:Y:S01]  /*3bb80*/  LDL.LU R6, [R1+0x480] ;  /* 0x0004800001067983 */ /* 0x002f620000300800 */
[----:B0-----:R-:W5:Y:S02]  /*3bb90*/  LDL.LU R4, [R1+0x484] ;  /* 0x0004840001047983 */ /* 0x001f640000300800 */
[----:B------:R-:W5:Y:S02]  /*3bba0*/  LDL.LU R13, [R1+0x470] ;  /* 0x00047000010d7983 */ /* 0x000f640000300800 */
[----:B---3--:R-:W-:-:S02]  /*3bbb0*/  FMUL R9, R0, R9 ;  /* 0x0000000900097220 */ /* 0x008fc40000400000 */
[----:B----4-:R-:W-:-:S03]  /*3bbc0*/  FMUL R8, R0, R8 ;  /* 0x0000000800087220 */ /* 0x010fc60000400000 */
[----:B------:R0:W-:Y:S01]  /*3bbd0*/  STL [R1+0x120], R9 ;  /* 0x0001200901007387 */ /* 0x0001e20000100800 */
[----:B------:R-:W3:Y:S02]  /*3bbe0*/  LDL.LU R12, [R1+0x474] ;  /* 0x00047400010c7983 */ /* 0x000ee40000300800 */
[----:B------:R1:W-:Y:S02]  /*3bbf0*/  STL [R1+0x124], R8 ;  /* 0x0001240801007387 */ /* 0x0003e40000100800 */
[----:B------:R-:W4:Y:S01]  /*3bc00*/  LDL.LU R11, [R1+0x460] ;  /* 0x00046000010b7983 */ /* 0x000f220000300800 */
[----:B------:R-:W4:Y:S04]  /*3bc10*/  LDL.LU R10, [R1+0x464] ;  /* 0x00046400010a7983 */ /* 0x000f280000300800 */
[----:B0-----:R-:W4:Y:S01]  /*3bc20*/  LDL.LU R9, [R1+0x450] ;  /* 0x0004500001097983 */ /* 0x001f220000300800 */
[----:B--2---:R-:W-:-:S02]  /*3bc30*/  FMUL R7, R0, R7 ;  /* 0x0000000700077220 */ /* 0x004fc40000400000 */
[----:B-----5:R-:W-:-:S03]  /*3bc40*/  FMUL R5, R0, R5 ;  /* 0x0000000500057220 */ /* 0x020fc60000400000 */
[----:B------:R0:W-:Y:S01]  /*3bc50*/  STL [R1+0x4b0], R7 ;  /* 0x0004b00701007387 */ /* 0x0001e20000100800 */
[----:B-1----:R-:W2:Y:S03]  /*3bc60*/  LDL.LU R8, [R1+0x454] ;  /* 0x0004540001087983 */ /* 0x002ea60000300800 */
[----:B------:R1:W-:Y:S04]  /*3bc70*/  STL [R1+0x4b4], R5 ;  /* 0x0004b40501007387 */ /* 0x0003e80000100800 */
[----:B0-----:R-:W5:Y:S04]  /*3bc80*/  LDL.LU R7, [R1+0x440] ;  /* 0x0004400001077983 */ /* 0x001f680000300800 */
[----:B-1----:R-:W5:Y:S01]  /*3bc90*/  LDL.LU R5, [R1+0x444] ;  /* 0x0004440001057983 */ /* 0x002f620000300800 */
[----:B------:R-:W-:-:S02]  /*3bca0*/  FMUL R20, R0, R18 ;  /* 0x0000001200147220 */ /* 0x000fc40000400000 */
[C---:B------:R-:W-:Y:S02]  /*3bcb0*/  FMUL R19, R0.reuse, R16 ;  /* 0x0000001000137220 */ /* 0x040fe40000400000 */
[C---:B------:R-:W-:Y:S02]  /*3bcc0*/  FMUL R18, R0.reuse, R15 ;  /* 0x0000000f00127220 */ /* 0x040fe40000400000 */
[C---:B------:R-:W-:Y:S01]  /*3bcd0*/  FMUL R16, R0.reuse, R14 ;  /* 0x0000000e00107220 */ /* 0x040fe20000400000 */
[----:B------:R-:W-:Y:S01]  /*3bce0*/  STL [R1+0x4a0], R20 ;  /* 0x0004a01401007387 */ /* 0x000fe20000100800 */
[----:B------:R-:W-:Y:S02]  /*3bcf0*/  STL [R1+0x4a4], R19 ;  /* 0x0004a41301007387 */ /* 0x000fe40000100800 */
[----:B------:R-:W-:Y:S02]  /*3bd00*/  STL [R1+0x490], R18 ;  /* 0x0004901201007387 */ /* 0x000fe40000100800 */
[C---:B------:R-:W-:Y:S01]  /*3bd10*/  FMUL R15, R0.reuse, R6 ;  /* 0x00000006000f7220 */ /* 0x040fe20000400000 */
[----:B------:R-:W-:Y:S01]  /*3bd20*/  STL [R1+0x494], R16 ;  /* 0x0004941001007387 */ /* 0x000fe20000100800 */
[----:B------:R-:W5:Y:S02]  /*3bd30*/  LDL.LU R6, [R1+0x430] ;  /* 0x0004300001067983 */ /* 0x000f640000300800 */
[C---:B------:R-:W-:Y:S01]  /*3bd40*/  FMUL R14, R0.reuse, R4 ;  /* 0x00000004000e7220 */ /* 0x040fe20000400000 */
[----:B------:R-:W-:Y:S01]  /*3bd50*/  STL [R1+0x480], R15 ;  /* 0x0004800f01007387 */ /* 0x000fe20000100800 */
[----:B------:R-:W5:Y:S02]  /*3bd60*/  LDL.LU R4, [R1+0x434] ;  /* 0x0004340001047983 */ /* 0x000f640000300800 */
[----:B------:R-:W-:-:S02]  /*3bd70*/  FMUL R13, R0, R13 ;  /* 0x0000000d000d7220 */ /* 0x000fc40000400000 */
[----:B------:R0:W-:Y:S03]  /*3bd80*/  STL [R1+0x484], R14 ;  /* 0x0004840e01007387 */ /* 0x0001e60000100800 */
[----:B------:R1:W-:Y:S01]  /*3bd90*/  STL [R1+0x470], R13 ;  /* 0x0004700d01007387 */ /* 0x0003e20000100800 */
[C---:B---3--:R-:W-:Y:S02]  /*3bda0*/  FMUL R12, R0.reuse, R12 ;  /* 0x0000000c000c7220 */ /* 0x048fe40000400000 */
[C---:B----4-:R-:W-:Y:S02]  /*3bdb0*/  FMUL R11, R0.reuse, R11 ;  /* 0x0000000b000b7220 */ /* 0x050fe40000400000 */
[C---:B------:R-:W-:Y:S01]  /*3bdc0*/  FMUL R10, R0.reuse, R10 ;  /* 0x0000000a000a7220 */ /* 0x040fe20000400000 */
[----:B------:R3:W-:Y:S01]  /*3bdd0*/  STL [R1+0x474], R12 ;  /* 0x0004740c01007387 */ /* 0x0007e20000100800 */
[----:B0-----:R-:W4:Y:S02]  /*3bde0*/  LDL.LU R14, [R1+0xa68] ;  /* 0x000a6800010e7983 */ /* 0x001f240000300800 */
[C---:B------:R-:W-:Y:S01]  /*3bdf0*/  FMUL R9, R0.reuse, R9 ;  /* 0x0000000900097220 */ /* 0x040fe20000400000 */
[----:B------:R0:W-:Y:S01]  /*3be00*/  STL [R1+0x460], R11 ;  /* 0x0004600b01007387 */ /* 0x0001e20000100800 */
[----:B------:R0:W-:Y:S03]  /*3be10*/  STL [R1+0x464], R10 ;  /* 0x0004640a01007387 */ /* 0x0001e60000100800 */
[----:B------:R-:W-:Y:S01]  /*3be20*/  STL [R1+0x450], R9 ;  /* 0x0004500901007387 */ /* 0x000fe20000100800 */
[----:B--2---:R-:W-:-:S05]  /*3be30*/  FMUL R8, R0, R8 ;  /* 0x0000000800087220 */ /* 0x004fca0000400000 */
[----:B------:R-:W-:Y:S01]  /*3be40*/  STL [R1+0x454], R8 ;  /* 0x0004540801007387 */ /* 0x000fe20000100800 */
[----:B-1----:R-:W2:Y:S02]  /*3be50*/  LDL.LU R13, [R1+0x188] ;  /* 0x00018800010d7983 */ /* 0x002ea40000300800 */
[C---:B-----5:R-:W-:Y:S02]  /*3be60*/  FMUL R7, R0.reuse, R7 ;  /* 0x0000000700077220 */ /* 0x060fe40000400000 */
[----:B------:R-:W-:-:S03]  /*3be70*/  FMUL R5, R0, R5 ;  /* 0x0000000500057220 */ /* 0x000fc60000400000 */
[----:B------:R1:W-:Y:S01]  /*3be80*/  STL [R1+0x440], R7 ;  /* 0x0004400701007387 */ /* 0x0003e20000100800 */
[----:B---3--:R-:W3:Y:S02]  /*3be90*/  LDL.LU R12, [R1+0x18c] ;  /* 0x00018c00010c7983 */ /* 0x008ee40000300800 */
[----:B------:R5:W-:Y:S02]  /*3bea0*/  STL [R1+0x444], R5 ;  /* 0x0004440501007387 */ /* 0x000be40000100800 */
[----:B0-----:R-:W3:Y:S01]  /*3beb0*/  LDL.LU R11, [R1+0x178] ;  /* 0x00017800010b7983 */ /* 0x001ee20000300800 */
[----:B------:R-:W3:Y:S04]  /*3bec0*/  LDL.LU R10, [R1+0x17c] ;  /* 0x00017c00010a7983 */ /* 0x000ee80000300800 */
[----:B-1----:R-:W3:Y:S01]  /*3bed0*/  LDL.LU R7, [R1+0x168] ;  /* 0x0001680001077983 */ /* 0x002ee20000300800 */
[----:B-----5:R-:W5:Y:S02]  /*3bee0*/  LDL.LU R5, [R1+0x16c] ;  /* 0x00016c0001057983 */ /* 0x020f640000300800 */
[----:B------:R-:W-:-:S02]  /*3bef0*/  FMUL R8, R0, R6 ;  /* 0x0000000600087220 */ /* 0x000fc40000400000 */
[----:B------:R-:W5:Y:S01]  /*3bf00*/  LDL.LU R6, [R1+0x158] ;  /* 0x0001580001067983 */ /* 0x000f620000300800 */
[----:B------:R-:W-:Y:S02]  /*3bf10*/  FMUL R0, R0, R4 ;  /* 0x0000000400007220 */ /* 0x000fe40000400000 */
[----:B------:R0:W-:Y:S02]  /*3bf20*/  STL [R1+0x430], R8 ;  /* 0x0004300801007387 */ /* 0x0001e40000100800 */
[----:B------:R-:W5:Y:S02]  /*3bf30*/  LDL.LU R4, [R1+0x15c] ;  /* 0x00015c0001047983 */ /* 0x000f640000300800 */
[----:B------:R-:W-:-:S06]  /*3bf40*/  FMUL R2, R2, 1.4426950216293334961 ;  /* 0x3fb8aa3b02027820 */ /* 0x000fcc0000400000 */
[----:B------:R-:W4:Y:S01]  /*3bf50*/  MUFU.EX2 R2, R2 ;  /* 0x0000000200027308 */ /* 0x000f220000000800 */
[----:B------:R1:W-:Y:S01]  /*3bf60*/  STL [R1+0x434], R0 ;  /* 0x0004340001007387 */ /* 0x0003e20000100800 */
[----:B------:R-:W5:Y:S02]  /*3bf70*/  LDL.LU R9, [R1+0x148] ;  /* 0x0001480001097983 */ /* 0x000f640000300800 */
[----:B0-----:R-:W5:Y:S02]  /*3bf80*/  LDL.LU R8, [R1+0x14c] ;  /* 0x00014c0001087983 */ /* 0x001f640000300800 */
[----:B-1----:R-:W-:Y:S02]  /*3bf90*/  FADD R0, -R17, R24 ;  /* 0x0000001811007221 */ /* 0x002fe40000000100 */
[----:B------:R0:W1:Y:S02]  /*3bfa0*/  LDS R17, [R28+0x20300] ;  /* 0x020300001c117984 */ /* 0x0000640000000800 */
[----:B------:R-:W-:-:S02]  /*3bfb0*/  FMUL R0, R0, 1.4426950216293334961 ;  /* 0x3fb8aa3b00007820 */ /* 0x000fc40000400000 */
[C---:B----4-:R-:W-:Y:S02]  /*3bfc0*/  FFMA R14, R2.reuse, R14, R3 ;  /* 0x0000000e020e7223 */ /* 0x050fe40000000003 */
[----:B0-----:R0:W1:Y:S03]  /*3bfd0*/  MUFU.EX2 R28, R0 ;  /* 0x00000000001c7308 */ /* 0x0010660000000800 */
[----:B------:R-:W-:Y:S01]  /*3bfe0*/  STL [R1+0xa68], R14 ;  /* 0x000a680e01007387 */ /* 0x000fe20000100800 */
[----:B--2---:R-:W-:-:S05]  /*3bff0*/  FMUL R13, R2, R13 ;  /* 0x0000000d020d7220 */ /* 0x004fca0000400000 */
[----:B------:R-:W-:Y:S01]  /*3c000*/  STL [R1+0x188], R13 ;  /* 0x0001880d01007387 */ /* 0x000fe20000100800 */
[C---:B---3--:R-:W-:Y:S02]  /*3c010*/  FMUL R3, R2.reuse, R12 ;  /* 0x0000000c02037220 */ /* 0x048fe40000400000 */
[C---:B0-----:R-:W-:Y:S02]  /*3c020*/  FMUL R0, R2.reuse, R11 ;  /* 0x0000000b02007220 */ /* 0x041fe40000400000 */
[C---:B------:R-:W-:Y:S01]  /*3c030*/  FMUL R10, R2.reuse, R10 ;  /* 0x0000000a020a7220 */ /* 0x040fe20000400000 */
[----:B------:R0:W-:Y:S02]  /*3c040*/  STL [R1+0x18c], R3 ;  /* 0x00018c0301007387 */ /* 0x0001e40000100800 */
[----:B------:R5:W-:Y:S02]  /*3c050*/  STL [R1+0x178], R0 ;  /* 0x0001780001007387 */ /* 0x000be40000100800 */
[----:B------:R-:W-:Y:S02]  /*3c060*/  STL [R1+0x17c], R10 ;  /* 0x00017c0a01007387 */ /* 0x000fe40000100800 */
[----:B0-----:R-:W-:-:S02]  /*3c070*/  FMUL R3, R2, R7 ;  /* 0x0000000702037220 */ /* 0x001fc40000400000 */
[C---:B-----5:R-:W-:Y:S01]  /*3c080*/  FMUL R0, R2.reuse, R5 ;  /* 0x0000000502007220 */ /* 0x060fe20000400000 */
[----:B------:R-:W2:Y:S02]  /*3c090*/  LDL.LU R7, [R1+0x138] ;  /* 0x0001380001077983 */ /* 0x000ea40000300800 */
[----:B------:R0:W-:Y:S02]  /*3c0a0*/  STL [R1+0x168], R3 ;  /* 0x0001680301007387 */ /* 0x0001e40000100800 */
[----:B------:R-:W3:Y:S01]  /*3c0b0*/  LDL.LU R5, [R1+0x128] ;  /* 0x0001280001057983 */ /* 0x000ee20000300800 */
[----:B------:R4:W-:Y:S01]  /*3c0c0*/  STL [R1+0x16c], R0 ;  /* 0x00016c0001007387 */ /* 0x0009e20000100800 */
[----:B0-----:R-:W-:-:S03]  /*3c0d0*/  FMUL R3, R2, R6 ;  /* 0x0000000602037220 */ /* 0x001fc60000400000 */
[----:B------:R-:W5:Y:S01]  /*3c0e0*/  LDL.LU R6, [R1+0x13c] ;  /* 0x00013c0001067983 */ /* 0x000f620000300800 */
[C---:B----4-:R-:W-:Y:S02]  /*3c0f0*/  FMUL R0, R2.reuse, R4 ;  /* 0x0000000402007220 */ /* 0x050fe40000400000 */
[----:B------:R0:W-:Y:S02]  /*3c100*/  STL [R1+0x158], R3 ;  /* 0x0001580301007387 */ /* 0x0001e40000100800 */
[----:B------:R-:W4:Y:S01]  /*3c110*/  LDL.LU R4, [R1+0x12c] ;  /* 0x00012c0001047983 */ /* 0x000f220000300800 */
[----:B------:R1:W-:Y:S01]  /*3c120*/  STL [R1+0x15c], R0 ;  /* 0x00015c0001007387 */ /* 0x0003e20000100800 */
[----:B------:R-:W-:-:S03]  /*3c130*/  FMUL R8, R2, R8 ;  /* 0x0000000802087220 */ /* 0x000fc60000400000 */
[----:B0-----:R-:W4:Y:S01]  /*3c140*/  LDL.LU R3, [R1+0x4b8] ;  /* 0x0004b80001037983 */ /* 0x001f220000300800 */
[----:B-1----:R-:W-:-:S05]  /*3c150*/  FMUL R0, R2, R9 ;  /* 0x0000000902007220 */ /* 0x002fca0000400000 */
[----:B------:R0:W-:Y:S04]  /*3c160*/  STL [R1+0x148], R0 ;  /* 0x0001480001007387 */ /* 0x0001e80000100800 */
[----:B0-----:R-:W4:Y:S01]  /*3c170*/  LDL.LU R0, [R1+0x4bc] ;  /* 0x0004bc0001007983 */ /* 0x001f220000300800 */
[----:B------:R-:W-:Y:S02]  /*3c180*/  STL [R1+0x14c], R8 ;  /* 0x00014c0801007387 */ /* 0x000fe40000100800 */
        /* <DEDUP_REMOVED lines=9> */
[----:B------:R-:W4:Y:S02]  /*3c220*/  LDL.LU R24, [R1+0x990] ;  /* 0x0009900001187983 */ /* 0x000f240000300800 */
[----:B--2---:R-:W-:-:S02]  /*3c230*/  FMUL R7, R2, R7 ;  /* 0x0000000702077220 */ /* 0x004fc40000400000 */
[----:B---3--:R-:W-:-:S03]  /*3c240*/  FMUL R5, R2, R5 ;  /* 0x0000000502057220 */ /* 0x008fc60000400000 */
[----:B------:R-:W-:Y:S01]  /*3c250*/  STL [R1+0x138], R7 ;  /* 0x0001380701007387 */ /* 0x000fe20000100800 */
[C---:B-----5:R-:W-:Y:S02]  /*3c260*/  FMUL R6, R2.reuse, R6 ;  /* 0x0000000602067220 */ /* 0x060fe40000400000 */
[----:B----4-:R-:W-:-:S03]  /*3c270*/  FMUL R4, R2, R4 ;  /* 0x0000000402047220 */ /* 0x010fc60000400000 */
[----:B------:R0:W-:Y:S01]  /*3c280*/  STL [R1+0x13c], R6 ;  /* 0x00013c0601007387 */ /* 0x0001e20000100800 */
[----:B------:R-:W2:Y:S02]  /*3c290*/  LDL.LU R18, [R1+0x4a8] ;  /* 0x0004a80001127983 */ /* 0x000ea40000300800 */
[----:B------:R1:W-:Y:S02]  /*3c2a0*/  STL [R1+0x128], R5 ;  /* 0x0001280501007387 */ /* 0x0003e40000100800 */
[----:B------:R-:W3:Y:S01]  /*3c2b0*/  LDL.LU R16, [R1+0x4ac] ;  /* 0x0004ac0001107983 */ /* 0x000ee20000300800 */
[----:B------:R4:W-:Y:S01]  /*3c2c0*/  STL [R1+0x12c], R4 ;  /* 0x00012c0401007387 */ /* 0x0009e20000100800 */
[----:B------:R-:W5:Y:S02]  /*3c2d0*/  LDL.LU R15, [R1+0x498] ;  /* 0x00049800010f7983 */ /* 0x000f640000300800 */
[----:B------:R-:W3:Y:S02]  /*3c2e0*/  LDL.LU R14, [R1+0x49c] ;  /* 0x00049c00010e7983 */ /* 0x000ee40000300800 */
[----:B------:R-:W3:Y:S01]  /*3c2f0*/  LDL.LU R13, [R1+0x488] ;  /* 0x00048800010d7983 */ /* 0x000ee20000300800 */
[----:B------:R-:W3:Y:S01]  /*3c300*/  LDL.LU R12, [R1+0x48c] ;  /* 0x00048c00010c7983 */ /* 0x000ee20000300800 */
[----:B------:R-:W3:Y:S02]  /*3c310*/  LDL.LU R11, [R1+0x478] ;  /* 0x00047800010b7983 */ /* 0x000ee40000300800 */
[----:B------:R-:W3:Y:S02]  /*3c320*/  LDL.LU R10, [R1+0x47c] ;  /* 0x00047c00010a7983 */ /* 0x000ee40000300800 */
[----:B------:R-:W3:Y:S01]  /*3c330*/  LDL.LU R9, [R1+0x468] ;  /* 0x0004680001097983 */ /* 0x000ee20000300800 */
[----:B0-----:R-:W3:Y:S01]  /*3c340*/  LDL.LU R6, [R1+0x46c] ;  /* 0x00046c0001067983 */ /* 0x001ee20000300800 */
[----:B------:R-:W-:-:S02]  /*3c350*/  FMUL R3, R2, R3 ;  /* 0x0000000302037220 */ /* 0x000fc40000400000 */
[----:B------:R-:W3:Y:S03]  /*3c360*/  LDL.LU R8, [R1+0x458] ;  /* 0x0004580001087983 */ /* 0x000ee60000300800 */
[----:B------:R0:W-:Y:S01]  /*3c370*/  STL [R1+0x4b8], R3 ;  /* 0x0004b80301007387 */ /* 0x0001e20000100800 */
[----:B------:R-:W5:Y:S02]  /*3c380*/  LDL.LU R7, [R1+0x45c] ;  /* 0x00045c0001077983 */ /* 0x000f640000300800 */
[----:B------:R-:W-:-:S05]  /*3c390*/  FMUL R0, R2, R0 ;  /* 0x0000000002007220 */ /* 0x000fca0000400000 */
[----:B------:R4:W-:Y:S01]  /*3c3a0*/  STL [R1+0x4bc], R0 ;  /* 0x0004bc0001007387 */ /* 0x0009e20000100800 */
[----:B-1----:R-:W5:Y:S02]  /*3c3b0*/  LDL.LU R5, [R1+0x448] ;  /* 0x0004480001057983 */ /* 0x002f640000300800 */
[----:B----4-:R-:W4:Y:S01]  /*3c3c0*/  LDL.LU R4, [R1+0x44c] ;  /* 0x00044c0001047983 */ /* 0x010f220000300800 */
[----:B0-----:R-:W4:Y:S04]  /*3c3d0*/  LDL.LU R3, [R1+0x438] ;  /* 0x0004380001037983 */ /* 0x001f280000300800 */
[----:B------:R-:W4:Y:S01]  /*3c3e0*/  LDL.LU R0, [R1+0x43c] ;  /* 0x00043c0001007983 */ /* 0x000f220000300800 */
[----:B--2---:R-:W-:-:S05]  /*3c3f0*/  FMUL R18, R2, R18 ;  /* 0x0000001202127220 */ /* 0x004fca0000400000 */
[----:B------:R3:W-:Y:S02]  /*3c400*/  STL [R1+0x4a8], R18 ;  /* 0x0004a81201007387 */ /* 0x0007e40000100800 */
[C---:B---3--:R-:W-:Y:S02]  /*3c410*/  FMUL R18, R2.reuse, R16 ;  /* 0x0000001002127220 */ /* 0x048fe40000400000 */
[C---:B-----5:R-:W-:Y:S02]  /*3c420*/  FMUL R16, R2.reuse, R15 ;  /* 0x0000000f02107220 */ /* 0x060fe40000400000 */
        /* <DEDUP_REMOVED lines=9> */
[----:B------:R-:W-:Y:S02]  /*3c4c0*/  STL [R1+0x48c], R13 ;  /* 0x00048c0d01007387 */ /* 0x000fe40000100800 */
[C---:B------:R-:W-:Y:S01]  /*3c4d0*/  FMUL R10, R2.reuse, R9 ;  /* 0x00000009020a7220 */ /* 0x040fe20000400000 */
[----:B------:R-:W-:Y:S01]  /*3c4e0*/  STL [R1+0x478], R12 ;  /* 0x0004780c01007387 */ /* 0x000fe20000100800 */
[----:B------:R-:W-:-:S02]  /*3c4f0*/  FMUL R9, R2, R6 ;  /* 0x0000000602097220 */ /* 0x000fc40000400000 */
[----:B------:R-:W-:Y:S02]  /*3c500*/  STL [R1+0x47c], R11 ;  /* 0x00047c0b01007387 */ /* 0x000fe40000100800 */
[----:B------:R-:W2:Y:S02]  /*3c510*/  LDL.LU R6, [R1+0xa6c] ;  /* 0x000a6c0001067983 */ /* 0x000ea40000300800 */
[C---:B------:R-:W-:Y:S02]  /*3c520*/  FMUL R8, R2.reuse, R8 ;  /* 0x0000000802087220 */ /* 0x040fe40000400000 */
[C---:B------:R-:W-:Y:S02]  /*3c530*/  FMUL R7, R2.reuse, R7 ;  /* 0x0000000702077220 */ /* 0x040fe40000400000 */
[C---:B------:R-:W-:Y:S01]  /*3c540*/  FMUL R5, R2.reuse, R5 ;  /* 0x0000000502057220 */ /* 0x040fe20000400000 */
[----:B------:R-:W-:Y:S01]  /*3c550*/  STL [R1+0x468], R10 ;  /* 0x0004680a01007387 */ /* 0x000fe20000100800 */
[----:B------:R-:W-:Y:S02]  /*3c560*/  STL [R1+0x46c], R9 ;  /* 0x00046c0901007387 */ /* 0x000fe40000100800 */
[----:B------:R-:W-:Y:S02]  /*3c570*/  STL [R1+0x458], R8 ;  /* 0x0004580801007387 */ /* 0x000fe40000100800 */
[C---:B----4-:R-:W-:Y:S01]  /*3c580*/  FMUL R4, R2.reuse, R4 ;  /* 0x0000000402047220 */ /* 0x050fe20000400000 */
[----:B------:R-:W-:Y:S01]  /*3c590*/  STL [R1+0x45c], R7 ;  /* 0x00045c0701007387 */ /* 0x000fe20000100800 */
[----:B------:R-:W-:-:S02]  /*3c5a0*/  FMUL R3, R2, R3 ;  /* 0x0000000302037220 */ /* 0x000fc40000400000 */
[----:B------:R0:W-:Y:S02]  /*3c5b0*/  STL [R1+0x448], R5 ;  /* 0x0004480501007387 */ /* 0x0001e40000100800 */
[----:B------:R-:W-:Y:S01]  /*3c5c0*/  FMUL R0, R2, R0 ;  /* 0x0000000002007220 */ /* 0x000fe20000400000 */
[----:B------:R1:W-:Y:S01]  /*3c5d0*/  STL [R1+0x44c], R4 ;  /* 0x00044c0401007387 */ /* 0x0003e20000100800 */
[----:B------:R3:W-:Y:S01]  /*3c5e0*/  STL [R1+0x438], R3 ;  /* 0x0004380301007387 */ /* 0x0007e20000100800 */
[----:B------:R-:W-:Y:S02]  /*3c5f0*/  F2FP.PACK_AB R2, R25, R26 ;  /* 0x0000001a1902723e */ /* 0x000fe400000000ff */
[----:B0-----:R-:W-:Y:S02]  /*3c600*/  F2FP.PACK_AB R5, R19, R20 ;  /* 0x000000141305723e */ /* 0x001fe400000000ff */
[----:B-1----:R-:W-:Y:S02]  /*3c610*/  F2FP.PACK_AB R4, R21, R22 ;  /* 0x000000161504723e */ /* 0x002fe400000000ff */
[----:B---3--:R-:W-:Y:S01]  /*3c620*/  F2FP.PACK_AB R3, R23, R29 ;  /* 0x0000001d1703723e */ /* 0x008fe200000000ff */
[----:B------:R-:W-:Y:S01]  /*3c630*/  STL [R1+0x1e9c], R5 ;  /* 0x001e9c0501007387 */ /* 0x000fe20000100800 */
[----:B------:R0:W-:Y:S02]  /*3c640*/  STL [R1+0x43c], R0 ;  /* 0x00043c0001007387 */ /* 0x0001e40000100800 */
[----:B------:R1:W-:Y:S02]  /*3c650*/  STL [R1+0x1ea0], R4 ;  /* 0x001ea00401007387 */ /* 0x0003e40000100800 */
[----:B------:R-:W-:Y:S01]  /*3c660*/  STL [R1+0x1ea4], R3 ;  /* 0x001ea40301007387 */ /* 0x000fe20000100800 */
[----:B------:R3:W-:Y:S01]  /*3c670*/  STL [R1+0x1ea8], R2 ;  /* 0x001ea80201007387 */ /* 0x0007e20000100800 */
[----:B0-----:R-:W-:-:S05]  /*3c680*/  F2FP.PACK_AB R0, R27, R24 ;  /* 0x000000181b00723e */ /* 0x001fca00000000ff */
[----:B------:R-:W-:Y:S01]  /*3c690*/  STL [R1+0x1eac], R0 ;  /* 0x001eac0001007387 */ /* 0x000fe20000100800 */
[----:B-1----:R-:W4:Y:S02]  /*3c6a0*/  LDL.LU R4, [R1+0x938] ;  /* 0x0009380001047983 */ /* 0x002f240000300800 */
[----:B------:R-:W5:Y:S01]  /*3c6b0*/  LDL.LU R5, [R1+0x6ec] ;  /* 0x0006ec0001057983 */ /* 0x000f620000300800 */
[----:B------:R-:W3:Y:S02]  /*3c6c0*/  S2R R24, SR_TID.X ;  /* 0x0000000000187919 */ /* 0x000ee40000002100 */
[----:B---3--:R-:W-:Y:S01]  /*3c6d0*/  SHF.L.U32 R2, R24, 0x1, RZ ;  /* 0x0000000118027819 */ /* 0x008fe200000006ff */
[----:B--2---:R-:W-:-:S05]  /*3c6e0*/  FFMA R6, R28, R6, R17 ;  /* 0x000000061c067223 */ /* 0x004fca0000000011 */
[----:B------:R0:W-:Y:S04]  /*3c6f0*/  STL [R1+0xa6c], R6 ;  /* 0x000a6c0601007387 */ /* 0x0001e80000100800 */
[----:B0-----:R-:W2:Y:S01]  /*3c700*/  LDL.LU R6, [R1+0x6e8] ;  /* 0x0006e80001067983 */ /* 0x001ea20000300800 */
        /* <DEDUP_REMOVED lines=19> */
[----:B------:R-:W-:-:S05]  /*3c840*/  LOP3.LUT R3, R2, 0x38, RZ, 0xc0, !PT ;  /* 0x0000003802037812 */ /* 0x000fca00078ec0ff */
[----:B------:R-:W0:Y:S01]  /*3c850*/  LDS R0, [R3+0x20340] ;  /* 0x0203400003007984 */ /* 0x000e220000000800 */
[----:B------:R-:W-:-:S04]  /*3c860*/  SHF.R.S32.HI R24, RZ, 0x6, R24 ;  /* 0x00000006ff187819 */ /* 0x000fc80000011418 */
[----:B------:R-:W-:Y:S01]  /*3c870*/  SGXT R24, R24, 0x1 ;  /* 0x000000011818781a */ /* 0x000fe20000000200 */
[----:B------:R-:W-:Y:S01]  /*3c880*/  STL [R1+0x1840], R28 ;  /* 0x0018401c01007387 */ /* 0x000fe20000100800 */
[----:B------:R-:W3:Y:S02]  /*3c890*/  LDL.LU R26, [R1+0x698] ;  /* 0x00069800011a7983 */ /* 0x000ee40000300800 */
[----:B------:R-:W-:-:S04]  /*3c8a0*/  LOP3.LUT R24, R24, 0x90, RZ, 0xc0, !PT ;  /* 0x0000009018187812 */ /* 0x000fc800078ec0ff */
[----:B------:R-:W-:Y:S02]  /*3c8b0*/  LOP3.LUT R24, R24, 0x7e, R2, 0x78, !PT ;  /* 0x0000007e18187812 */ /* 0x000fe400078e7802 */
[----:B------:R-:W1:Y:S04]  /*3c8c0*/  LDS R2, [R3+0x20380] ;  /* 0x0203800003027984 */ /* 0x000e680000000800 */
[----:B0-----:R-:W-:Y:S02]  /*3c8d0*/  STL [R1+0x96c], R0 ;  /* 0x00096c0001007387 */ /* 0x001fe40000100800 */
[----:B------:R-:W0:Y:S04]  /*3c8e0*/  LDS R0, [R3+0x203c0] ;  /* 0x0203c00003007984 */ /* 0x000e280000000800 */
[----:B------:R-:W-:Y:S06]  /*3c8f0*/  BAR.SYNC.DEFER_BLOCKING 0x0 ;  /* 0x0000000000007b1d */ /* 0x000fec0000010000 */
[----:B----4-:R-:W-:Y:S01]  /*3c900*/  STS.U16 [R24+0x20000], R4 ;  /* 0x0200000418007388 */ /* 0x010fe20000000400 */
[----:B-----5:R-:W-:Y:S03]  /*3c910*/  STS.U16 [R24+0x20100], R5 ;  /* 0x0201000518007388 */ /* 0x020fe60000000400 */
[----:B-1----:R-:W-:Y:S04]  /*3c920*/  STL [R1+0x968], R2 ;  /* 0x0009680201007387 */ /* 0x002fe80000100800 */
[----:B0-----:R-:W-:Y:S04]  /*3c930*/  STL [R1+0x944], R0 ;  /* 0x0009440001007387 */ /* 0x001fe80000100800 */
[----:B--2---:R-:W-:Y:S01]  /*3c940*/  STS.U16 [R24+0x20200], R6 ;  /* 0x0202000618007388 */ /* 0x004fe20000000400 */
[----:B---3--:R-:W-:Y:S03]  /*3c950*/  STS.U16 [R24+0x20300], R7 ;  /* 0x0203000718007388 */ /* 0x008fe60000000400 */
[----:B------:R-:W-:Y:S01]  /*3c960*/  STS.U16 [R24+0x20400], R8 ;  /* 0x0204000818007388 */ /* 0x000fe20000000400 */
[----:B------:R-:W-:Y:S03]  /*3c970*/  STS.U16 [R24+0x20500], R9 ;  /* 0x0205000918007388 */ /* 0x000fe60000000400 */
        /* <DEDUP_REMOVED lines=15> */
[----:B------:R0:W-:Y:S02]  /*3ca70*/  STS.U16 [R24+0x21500], R27 ;  /* 0x0215001b18007388 */ /* 0x0001e40000000400 */
[----:B0-----:R-:W2:Y:S01]  /*3ca80*/  LDL.LU R27, [R1+0x694] ;  /* 0x00069400011b7983 */ /* 0x001ea20000300800 */
[----:B------:R-:W3:Y:S03]  /*3ca90*/  LDL.LU R0, [R1+0x688] ;  /* 0x0006880001007983 */ /* 0x000ee60000300800 */
[----:B---3--:R0:W-:Y:S04]  /*3caa0*/  STL [R1+0x1eb0], R0 ;  /* 0x001eb00001007387 */ /* 0x0081e80000100800 */
[----:B0-----:R-:W3:Y:S04]  /*3cab0*/  LDL.LU R0, [R1+0x68c] ;  /* 0x00068c0001007983 */ /* 0x001ee80000300800 */
[----:B------:R-:W-:Y:S04]  /*3cac0*/  STS.U16 [R24+0x21600], R26 ;  /* 0x0216001a18007388 */ /* 0x000fe80000000400 */
        /* <DEDUP_REMOVED lines=25> */
[----:B------:R-:W4:Y:S04]  /*3cc60*/  LDL.LU R17, [R1+0x18] ;  /* 0x0000180001117983 */ /* 0x000f280000300800 */
[----:B--2---:R0:W-:Y:S01]  /*3cc70*/  STS.U16 [R24+0x21700], R27 ;  /* 0x0217001b18007388 */ /* 0x0041e20000000400 */
[----:B------:R-:W5:Y:S03]  /*3cc80*/  LDL.LU R26, [R1+0x14] ;  /* 0x00001400011a7983 */ /* 0x000f660000300800 */
[----:B0-----:R-:W5:Y:S01]  /*3cc90*/  LDL.LU R27, [R1+0x10] ;  /* 0x00001000011b7983 */ /* 0x001f620000300800 */
[----:B------:R-:W5:Y:S03]  /*3cca0*/  LDL.LU R28, [R1+0xc] ;  /* 0x00000c00011c7983 */ /* 0x000f660000300800 */
        /* <DEDUP_REMOVED lines=54> */
[----:B------:R1:W-:Y:S01]  /*3d010*/  STS.U16 [R24+0x23400], R27 ;  /* 0x0234001b18007388 */ /* 0x0003e20000000400 */
[----:B0-----:R-:W2:Y:S01]  /*3d020*/  LDL R17, [R1+0x65c] ;  /* 0x00065c0001117983 */ /* 0x001ea20000100800 */
[----:B-1----:R-:W2:Y:S02]  /*3d030*/  LDL.LU R26, [R1+0x1e4c] ;  /* 0x001e4c00011a7983 */ /* 0x002ea40000300800 */
[----:B------:R-:W2:Y:S02]  /*3d040*/  LDL.LU R27, [R1+0x1e48] ;  /* 0x001e4800011b7983 */ /* 0x000ea40000300800 */
[----:B------:R-:W-:Y:S01]  /*3d050*/  STS.U16 [R24+0x23500], R28 ;  /* 0x0235001c18007388 */ /* 0x000fe20000000400 */
[----:B--2---:R-:W-:Y:S01]  /*3d060*/  STS.U16 [R24+0x23600], R27 ;  /* 0x0236001b18007388 */ /* 0x004fe20000000400 */
[----:B------:R-:W-:Y:S02]  /*3d070*/  STS.U16 [R24+0x23700], R26 ;  /* 0x0237001a18007388 */ /* 0x000fe40000000400 */
[----:B------:R-:W-:Y:S02]  /*3d080*/  STS.U16 [R24+0x23800], R25 ;  /* 0x0238001918007388 */ /* 0x000fe40000000400 */
[----:B------:R0:W-:Y:S01]  /*3d090*/  STS.U16 [R24+0x23900], R29 ;  /* 0x0239001d18007388 */ /* 0x0001e20000000400 */
[----:B------:R-:W-:Y:S01]  /*3d0a0*/  STS.U16 [R24+0x23a00], R23 ;  /* 0x023a001718007388 */ /* 0x000fe20000000400 */
[----:B------:R-:W-:Y:S02]  /*3d0b0*/  STS.U16 [R24+0x23b00], R22 ;  /* 0x023b001618007388 */ /* 0x000fe40000000400 */
[----:B------:R-:W-:Y:S02]  /*3d0c0*/  STS.U16 [R24+0x23c00], R21 ;  /* 0x023c001518007388 */ /* 0x000fe40000000400 */
[----:B------:R-:W-:Y:S01]  /*3d0d0*/  STS.U16 [R24+0x23d00], R20 ;  /* 0x023d001418007388 */ /* 0x000fe20000000400 */
[----:B------:R-:W-:Y:S01]  /*3d0e0*/  STS.U16 [R24+0x23e00], R19 ;  /* 0x023e001318007388 */ /* 0x000fe20000000400 */
[----:B------:R1:W-:Y:S03]  /*3d0f0*/  STS.U16 [R24+0x23f00], R18 ;  /* 0x023f001218007388 */ /* 0x0003e60000000400 */
[----:B0-----:R-:W2:Y:S04]  /*3d100*/  LDL R29, [R1+0x93c] ;  /* 0x00093c00011d7983 */ /* 0x001ea80000100800 */
[----:B-1----:R-:W2:Y:S01]  /*3d110*/  LDL R24, [R1+0x940] ;  /* 0x0009400001187983 */ /* 0x002ea20000100800 */
[----:B------:R-:W-:Y:S02]  /*3d120*/  STS [R17+0x24000], R16 ;  /* 0x0240001011007388 */ /* 0x000fe40000000800 */
[----:B------:R-:W-:Y:S02]  /*3d130*/  STS [R17+0x24100], R15 ;  /* 0x0241000f11007388 */ /* 0x000fe40000000800 */
[----:B------:R-:W-:Y:S01]  /*3d140*/  STS [R17+0x24200], R14 ;  /* 0x0242000e11007388 */ /* 0x000fe20000000800 */
[----:B------:R-:W-:Y:S01]  /*3d150*/  STS [R17+0x24300], R13 ;  /* 0x0243000d11007388 */ /* 0x000fe20000000800 */
[----:B------:R-:W-:Y:S02]  /*3d160*/  STS [R17+0x24400], R12 ;  /* 0x0244000c11007388 */ /* 0x000fe40000000800 */
[----:B------:R-:W-:Y:S02]  /*3d170*/  STS [R17+0x24500], R11 ;  /* 0x0245000b11007388 */ /* 0x000fe40000000800 */
[----:B------:R-:W-:Y:S01]  /*3d180*/  STS [R17+0x24600], R10 ;  /* 0x0246000a11007388 */ /* 0x000fe20000000800 */
[----:B------:R-:W-:Y:S01]  /*3d190*/  STS [R17+0x24700], R9 ;  /* 0x0247000911007388 */ /* 0x000fe20000000800 */
[----:B------:R-:W-:Y:S02]  /*3d1a0*/  STS [R17+0x24800], R8 ;  /* 0x0248000811007388 */ /* 0x000fe40000000800 */
[----:B------:R-:W-:Y:S02]  /*3d1b0*/  STS [R17+0x24900], R7 ;  /* 0x0249000711007388 */ /* 0x000fe40000000800 */
[----:B------:R-:W-:Y:S01]  /*3d1c0*/  STS [R17+0x24a00], R6 ;  /* 0x024a000611007388 */ /* 0x000fe20000000800 */
[----:B-----5:R-:W-:Y:S01]  /*3d1d0*/  STS [R17+0x24b00], R5 ;  /* 0x024b000511007388 */ /* 0x020fe20000000800 */
[----:B----4-:R-:W-:Y:S02]  /*3d1e0*/  STS [R17+0x24c00], R4 ;  /* 0x024c000411007388 */ /* 0x010fe40000000800 */
[----:B---3--:R-:W-:Y:S02]  /*3d1f0*/  STS [R17+0x24d00], R3 ;  /* 0x024d000311007388 */ /* 0x008fe40000000800 */
[----:B------:R-:W-:Y:S01]  /*3d200*/  STS [R17+0x24e00], R2 ;  /* 0x024e000211007388 */ /* 0x000fe20000000800 */
[----:B------:R-:W-:Y:S01]  /*3d210*/  STS [R17+0x24f00], R0 ;  /* 0x024f000011007388 */ /* 0x000fe20000000800 */
[----:B------:R-:W-:Y:S06]  /*3d220*/  BAR.SYNC.DEFER_BLOCKING 0x0 ;  /* 0x0000000000007b1d */ /* 0x000fec0000010000 */
[----:B--2---:R-:W-:Y:S04]  /*3d230*/  LDSM.16.M88.4 R4, [R29+0x24000] ;  /* 0x024000001d04783b */ /* 0x004fe80000000200 */
[----:B------:R-:W0:Y:S04]  /*3d240*/  LDSM.16.M88.4 R16, [R24+0x20000] ;  /* 0x020000001810783b */ /* 0x000e280000000200 */
[----:B------:R-:W1:Y:S04]  /*3d250*/  LDSM.16.M88.4 R12, [R24+0x20800] ;  /* 0x02080000180c783b */ /* 0x000e680000000200 */
[----:B------:R-:W2:Y:S04]  /*3d260*/  LDSM.16.M88.4 R8, [R24+0x21000] ;  /* 0x021000001808783b */ /* 0x000ea80000000200 */
[----:B0-----:R-:W-:Y:S01]  /*3d270*/  STL.64 [R1+0x40], R16 ;  /* 0x0000401001007387 */ /* 0x001fe20000100a00 */
[----:B------:R-:W-:Y:S02]  /*3d280*/  STL.64 [R1+0x48], R18 ;  /* 0x0000481201007387 */ /* 0x000fe40000100a00 */
[----:B-1----:R-:W-:Y:S02]  /*3d290*/  STL.64 [R1+0x30], R12 ;  /* 0x0000300c01007387 */ /* 0x002fe40000100a00 */
[----:B------:R-:W-:Y:S01]  /*3d2a0*/  STL.64 [R1+0x38], R14 ;  /* 0x0000380e01007387 */ /* 0x000fe20000100a00 */
[----:B--2---:R-:W-:Y:S01]  /*3d2b0*/  STL.64 [R1+0x20], R8 ;  /* 0x0000200801007387 */ /* 0x004fe20000100a00 */
[----:B------:R-:W-:Y:S01]  /*3d2c0*/  IMAD.MOV.U32 R20, RZ, RZ, R8 ;  /* 0x000000ffff147224 */ /* 0x000fe200078e0008 */
[----:B------:R-:W-:-:S02]  /*3d2d0*/  MOV R3, R9 ;  /* 0x0000000900037202 */ /* 0x000fc40000000f00 */
[----:B------:R-:W-:Y:S01]  /*3d2e0*/  MOV R2, R10 ;  /* 0x0000000a00027202 */ /* 0x000fe20000000f00 */
[----:B------:R-:W-:Y:S01]  /*3d2f0*/  STL.64 [R1+0x28], R10 ;  /* 0x0000280a01007387 */ /* 0x000fe20000100a00 */
[----:B------:R-:W-:Y:S02]  /*3d300*/  MOV R0, R11 ;  /* 0x0000000b00007202 */ /* 0x000fe40000000f00 */
[----:B------:R-:W0:Y:S01]  /*3d310*/  LDSM.16.M88.4 R8, [R24+0x21800] ;  /* 0x021800001808783b */ /* 0x000e220000000200 */
[----:B------:R-:W1:Y:S04]  /*3d320*/  LDSM.16.M88.4 R16, [R24+0x22800] ;  /* 0x022800001810783b */ /* 0x000e680000000200 */
[----:B------:R-:W-:Y:S04]  /*3d330*/  LDSM.16.M88.4 R12, [R24+0x23000] ;  /* 0x02300000180c783b */ /* 0x000fe80000000200 */
[----:B0-----:R-:W-:Y:S01]  /*3d340*/  STL.64 [R1+0x10], R8 ;  /* 0x0000100801007387 */ /* 0x001fe20000100a00 */
[----:B------:R-:W-:Y:S01]  /*3d350*/  IMAD.MOV.U32 R28, RZ, RZ, R8 ;  /* 0x000000ffff1c7224 */ /* 0x000fe200078e0008 */
[----:B------:R-:W-:-:S02]  /*3d360*/  MOV R23, R9 ;  /* 0x0000000900177202 */ /* 0x000fc40000000f00 */
[----:B------:R-:W-:Y:S01]  /*3d370*/  MOV R22, R10 ;  /* 0x0000000a00167202 */ /* 0x000fe20000000f00 */
[----:B------:R-:W-:Y:S01]  /*3d380*/  STL.64 [R1+0x18], R10 ;  /* 0x0000180a01007387 */ /* 0x000fe20000100a00 */
[----:B------:R-:W-:Y:S02]  /*3d390*/  MOV R21, R11 ;  /* 0x0000000b00157202 */ /* 0x000fe40000000f00 */
[----:B------:R-:W0:Y:S04]  /*3d3a0*/  LDSM.16.M88.4 R8, [R24+0x22000] ;  /* 0x022000001808783b */ /* 0x000e280000000200 */
[----:B-1----:R-:W-:Y:S01]  /*3d3b0*/  STL.64 [R1+0x1d78], R18 ;  /* 0x001d781201007387 */ /* 0x002fe20000100a00 */
[----:B0-----:R-:W-:Y:S01]  /*3d3c0*/  STL.64 [R1], R8 ;  /* 0x0000000801007387 */ /* 0x001fe20000100a00 */
[----:B------:R-:W-:Y:S02]  /*3d3d0*/  STL.64 [R1+0x8], R10 ;  /* 0x0000080a01007387 */ /* 0x000fe40000100a00 */
[----:B------:R-:W-:Y:S02]  /*3d3e0*/  STL.64 [R1+0x1d70], R16 ;  /* 0x001d701001007387 */ /* 0x000fe40000100a00 */
[----:B------:R-:W-:Y:S01]  /*3d3f0*/  STL [R1+0x1d58], R14 ;  /* 0x001d580e01007387 */ /* 0x000fe20000100800 */
[----:B------:R-:W-:Y:S01]  /*3d400*/  STL [R1+0x1d54], R15 ;  /* 0x001d540f01007387 */ /* 0x000fe20000100800 */
[----:B------:R-:W-:Y:S03]  /*3d410*/  STL.64 [R1+0x1e10], R12 ;  /* 0x001e100c01007387 */ /* 0x000fe60000100a00 */
[----:B------:R0:W1:Y:S04]  /*3d420*/  LDSM.16.M88.4 R8, [R24+0x23800] ;  /* 0x023800001808783b */ /* 0x0000680000000200 */
[----:B0-----:R-:W2:Y:S01]  /*3d430*/  LDL.LU R24, [R1+0x80] ;  /* 0x0000800001187983 */ /* 0x001ea20000300800 */
[----:B------:R-:W2:Y:S02]  /*3d440*/  LDL.LU R25, [R1+0x84] ;  /* 0x0000840001197983 */ /* 0x000ea40000300800 */
[----:B------:R-:W3:Y:S02]  /*3d450*/  LDL.LU R26, [R1+0x88] ;  /* 0x00008800011a7983 */ /* 0x000ee40000300800 */
[----:B------:R-:W3:Y:S01]  /*3d460*/  LDL.LU R27, [R1+0x8c] ;  /* 0x00008c00011b7983 */ /* 0x000ee20000300800 */
[----:B------:R-:W4:Y:S04]  /*3d470*/  LDL.64 R18, [R1+0x8] ;  /* 0x0000080001127983 */ /* 0x000f280000100a00 */
[----:B------:R-:W5:Y:S04]  /*3d480*/  LDL.64 R16, [R1] ;  /* 0x0000000001107983 */ /* 0x000f680000100a00 */
[----:B----4-:R-:W-:Y:S01]  /*3d490*/  STL.64 [R1+0x1da8], R18 ;  /* 0x001da81201007387 */ /* 0x010fe20000100a00 */
[----:B-----5:R-:W-:Y:S02]  /*3d4a0*/  STL.64 [R1+0x1da0], R16 ;  /* 0x001da01001007387 */ /* 0x020fe40000100a00 */
[----:B---3--:R-:W-:Y:S02]  /*3d4b0*/  STL.64 [R1+0x1d68], R26 ;  /* 0x001d681a01007387 */ /* 0x008fe40000100a00 */
[----:B--2---:R0:W-:Y:S02]  /*3d4c0*/  STL.64 [R1+0x1d60], R24 ;  /* 0x001d601801007387 */ /* 0x0041e40000100a00 */
[----:B0-----:R-:W2:Y:S01]  /*3d4d0*/  LDL.LU R24, [R1+0x110] ;  /* 0x0001100001187983 */ /* 0x001ea20000300800 */
[----:B------:R-:W2:Y:S02]  /*3d4e0*/  LDL.LU R25, [R1+0x114] ;  /* 0x0001140001197983 */ /* 0x000ea40000300800 */
[----:B------:R-:W3:Y:S02]  /*3d4f0*/  LDL.LU R26, [R1+0x118] ;  /* 0x00011800011a7983 */ /* 0x000ee40000300800 */
[----:B------:R-:W3:Y:S01]  /*3d500*/  LDL.LU R27, [R1+0x11c] ;  /* 0x00011c00011b7983 */ /* 0x000ee20000300800 */
[----:B------:R-:W-:-:S02]  /*3d510*/  MOV R18, R22 ;  /* 0x0000001600127202 */ /* 0x000fc40000000f00 */
[----:B------:R-:W-:Y:S01]  /*3d520*/  MOV R19, R21 ;  /* 0x0000001500137202 */ /* 0x000fe20000000f00 */
[----:B---3--:R-:W-:Y:S01]  /*3d530*/  STL.64 [R1+0x1d88], R26 ;  /* 0x001d881a01007387 */ /* 0x008fe20000100a00 */
[----:B--2---:R0:W-:Y:S03]  /*3d540*/  STL.64 [R1+0x1d80], R24 ;  /* 0x001d801801007387 */ /* 0x0041e60000100a00 */
[----:B0-----:R-:W2:Y:S01]  /*3d550*/  LDL.LU R24, [R1+0x520] ;  /* 0x0005200001187983 */ /* 0x001ea20000300800 */
[----:B------:R-:W2:Y:S02]  /*3d560*/  LDL.LU R25, [R1+0x524] ;  /* 0x0005240001197983 */ /* 0x000ea40000300800 */
[----:B------:R-:W3:Y:S02]  /*3d570*/  LDL.LU R26, [R1+0x528] ;  /* 0x00052800011a7983 */ /* 0x000ee40000300800 */
[----:B------:R-:W3:Y:S02]  /*3d580*/  LDL.LU R27, [R1+0x52c] ;  /* 0x00052c00011b7983 */ /* 0x000ee40000300800 */
[----:B------:R-:W-:Y:S01]  /*3d590*/  IMAD.MOV.U32 R16, RZ, RZ, R28 ;  /* 0x000000ffff107224 */ /* 0x000fe200078e001c */
[----:B------:R-:W-:Y:S01]  /*3d5a0*/  MOV R17, R23 ;  /* 0x0000001700117202 */ /* 0x000fe20000000f00 */
[----:B------:R-:W-:Y:S04]  /*3d5b0*/  STL.64 [R1+0x1dd8], R18 ;  /* 0x001dd81201007387 */ /* 0x000fe80000100a00 */
[----:B------:R-:W-:Y:S04]  /*3d5c0*/  STL.64 [R1+0x1dd0], R16 ;  /* 0x001dd01001007387 */ /* 0x000fe80000100a00 */
[----:B---3--:R-:W-:Y:S01]  /*3d5d0*/  STL.64 [R1+0x1d98], R26 ;  /* 0x001d981a01007387 */ /* 0x008fe20000100a00 */
[----:B--2---:R0:W-:Y:S03]  /*3d5e0*/  STL.64 [R1+0x1d90], R24 ;  /* 0x001d901801007387 */ /* 0x0041e60000100a00 */
        /* <DEDUP_REMOVED lines=15> */
[----:B------:R-:W0:Y:S04]  /*3d6e0*/  LDSM.16.M88.4 R20, [R29+0x24200] ;  /* 0x024200001d14783b */ /* 0x000e280000000200 */
[----:B------:R-:W-:Y:S04]  /*3d6f0*/  STL.64 [R1+0x1e00], R16 ;  /* 0x001e001001007387 */ /* 0x000fe80000100a00 */
[----:B---3--:R-:W-:Y:S01]  /*3d700*/  STL.64 [R1+0x1dc8], R26 ;  /* 0x001dc81a01007387 */ /* 0x008fe20000100a00 */
[----:B--2---:R2:W-:Y:S03]  /*3d710*/  STL.64 [R1+0x1dc0], R24 ;  /* 0x001dc01801007387 */ /* 0x0045e60000100a00 */
[----:B--2---:R-:W2:Y:S01]  /*3d720*/  LDL.LU R24, [R1+0x550] ;  /* 0x0005500001187983 */ /* 0x004ea20000300800 */
[----:B------:R-:W2:Y:S02]  /*3d730*/  LDL.LU R25, [R1+0x554] ;  /* 0x0005540001197983 */ /* 0x000ea40000300800 */
[----:B------:R-:W3:Y:S02]  /*3d740*/  LDL.LU R26, [R1+0x558] ;  /* 0x00055800011a7983 */ /* 0x000ee40000300800 */
[----:B------:R-:W3:Y:S01]  /*3d750*/  LDL.LU R27, [R1+0x55c] ;  /* 0x00055c00011b7983 */ /* 0x000ee20000300800 */
[----:B------:R-:W4:Y:S01]  /*3d760*/  LDL.LU R12, [R1+0x620] ;  /* 0x00062000010c7983 */ /* 0x000f220000300800 */
[----:B------:R-:W4:Y:S02]  /*3d770*/  LDL.LU R13, [R1+0x624] ;  /* 0x00062400010d7983 */ /* 0x000f240000300800 */
[----:B------:R-:W5:Y:S02]  /*3d780*/  LDL.LU R14, [R1+0x628] ;  /* 0x00062800010e7983 */ /* 0x000f640000300800 */
[----:B------:R-:W5:Y:S02]  /*3d790*/  LDL.LU R15, [R1+0x62c] ;  /* 0x00062c00010f7983 */ /* 0x000f640000300800 */
[----:B-----5:R5:W-:Y:S01]  /*3d7a0*/  STL.64 [R1+0x1e20], R14 ;  /* 0x001e200e01007387 */ /* 0x020be20000100a00 */
[----:B----4-:R4:W-:Y:S03]  /*3d7b0*/  STL.64 [R1+0x1e18], R12 ;  /* 0x001e180c01007387 */ /* 0x0109e60000100a00 */
[----:B-----5:R-:W5:Y:S04]  /*3d7c0*/  LDL.64 R14, [R1+0x48] ;  /* 0x00004800010e7983 */ /* 0x020f680000100a00 */
[----:B----4-:R-:W4:Y:S01]  /*3d7d0*/  LDL.64 R12, [R1+0x40] ;  /* 0x00004000010c7983 */ /* 0x010f220000100a00 */
[----:B------:R-:W2:Y:S02]  /*3d7e0*/  LDL.LU R16, [R1+0x610] ;  /* 0x0006100001107983 */ /* 0x000ea40000300800 */
[----:B------:R-:W2:Y:S02]  /*3d7f0*/  LDL.LU R17, [R1+0x614] ;  /* 0x0006140001117983 */ /* 0x000ea40000300800 */
[----:B------:R-:W2:Y:S01]  /*3d800*/  LDL.LU R18, [R1+0x618] ;  /* 0x0006180001127983 */ /* 0x000ea20000300800 */
[----:B------:R-:W2:Y:S04]  /*3d810*/  LDL.LU R19, [R1+0x61c] ;  /* 0x00061c0001137983 */ /* 0x000ea80000300800 */
[----:B--2---:R-:W-:Y:S01]  /*3d820*/  STL.64 [R1+0x1e30], R18 ;  /* 0x001e301201007387 */ /* 0x004fe20000100a00 */
[----:B------:R2:W-:Y:S03]  /*3d830*/  STL.64 [R1+0x1e28], R16 ;  /* 0x001e281001007387 */ /* 0x0005e60000100a00 */
[----:B--2---:R-:W2:Y:S01]  /*3d840*/  LDL.LU R16, [R1+0x630] ;  /* 0x0006300001107983 */ /* 0x004ea20000300800 */
[----:B------:R-:W2:Y:S02]  /*3d850*/  LDL.LU R17, [R1+0x634] ;  /* 0x0006340001117983 */ /* 0x000ea40000300800 */
[----:B------:R-:W2:Y:S02]  /*3d860*/  LDL.LU R18, [R1+0x638] ;  /* 0x0006380001127983 */ /* 0x000ea40000300800 */
[----:B------:R-:W2:Y:S02]  /*3d870*/  LDL.LU R19, [R1+0x63c] ;  /* 0x00063c0001137983 */ /* 0x000ea40000300800 */
[----:B--2---:R-:W-:Y:S01]  /*3d880*/  STL.64 [R1+0x1e40], R18 ;  /* 0x001e401201007387 */ /* 0x004fe20000100a00 */
[----:B------:R2:W-:Y:S03]  /*3d890*/  STL.64 [R1+0x1e38], R16 ;  /* 0x001e381001007387 */ /* 0x0005e60000100a00 */
[----:B--2---:R-:W4:Y:S01]  /*3d8a0*/  LDL.LU R16, [R1+0x640] ;  /* 0x0006400001107983 */ /* 0x004f220000300800 */
[----:B------:R-:W4:Y:S02]  /*3d8b0*/  LDL.LU R17, [R1+0x644] ;  /* 0x0006440001117983 */ /* 0x000f240000300800 */
[----:B------:R-:W4:Y:S02]  /*3d8c0*/  LDL.LU R18, [R1+0x648] ;  /* 0x0006480001127983 */ /* 0x000f240000300800 */
[----:B------:R-:W4:Y:S01]  /*3d8d0*/  LDL.LU R19, [R1+0x64c] ;  /* 0x00064c0001137983 */ /* 0x000f220000300800 */
[----:B---3--:R-:W-:Y:S01]  /*3d8e0*/  STL.64 [R1+0x1de8], R26 ;  /* 0x001de81a01007387 */ /* 0x008fe20000100a00 */
[----:B------:R2:W-:Y:S03]  /*3d8f0*/  STL.64 [R1+0x1de0], R24 ;  /* 0x001de01801007387 */ /* 0x0005e60000100a00 */
[----:B--2---:R-:W2:Y:S01]  /*3d900*/  LDL.LU R24, [R1+0x560] ;  /* 0x0005600001187983 */ /* 0x004ea20000300800 */
[----:B------:R-:W2:Y:S02]  /*3d910*/  LDL.LU R25, [R1+0x564] ;  /* 0x0005640001197983 */ /* 0x000ea40000300800 */
[----:B------:R-:W3:Y:S02]  /*3d920*/  LDL.LU R26, [R1+0x568] ;  /* 0x00056800011a7983 */ /* 0x000ee40000300800 */
[----:B------:R-:W3:Y:S01]  /*3d930*/  LDL.LU R27, [R1+0x56c] ;  /* 0x00056c00011b7983 */ /* 0x000ee20000300800 */
[----:B----4-:R-:W-:Y:S01]  /*3d940*/  HMMA.16816.F32 R16, R4, R12, R16 ;  /* 0x0000000c0410723c */ /* 0x010fe20000001810 */
[----:B---3--:R-:W-:Y:S01]  /*3d950*/  STL.64 [R1+0x1df8], R26 ;  /* 0x001df81a01007387 */ /* 0x008fe20000100a00 */
[----:B--2---:R2:W-:Y:S03]  /*3d960*/  STL.64 [R1+0x1df0], R24 ;  /* 0x001df01801007387 */ /* 0x0045e60000100a00 */
[----:B--2---:R-:W2:Y:S01]  /*3d970*/  LDL.LU R24, [R1+0x570] ;  /* 0x0005700001187983 */ /* 0x004ea20000300800 */
[----:B------:R-:W2:Y:S02]  /*3d980*/  LDL.LU R25, [R1+0x574] ;  /* 0x0005740001197983 */ /* 0x000ea40000300800 */
[----:B------:R-:W2:Y:S02]  /*3d990*/  LDL.LU R26, [R1+0x578] ;  /* 0x00057800011a7983 */ /* 0x000ea40000300800 */
[----:B------:R-:W2:Y:S01]  /*3d9a0*/  LDL.LU R27, [R1+0x57c] ;  /* 0x00057c00011b7983 */ /* 0x000ea20000300800 */
[----:B-1----:R1:W-:Y:S01]  /*3d9b0*/  STL.64 [R1+0x1d48], R10 ;  /* 0x001d480a01007387 */ /* 0x0023e20000100a00 */
[----:B------:R3:W-:Y:S03]  /*3d9c0*/  STL.64 [R1+0x1d40], R8 ;  /* 0x001d400801007387 */ /* 0x0007e60000100a00 */
[----:B-1----:R-:W4:Y:S04]  /*3d9d0*/  LDL.64 R10, [R1+0x38] ;  /* 0x00003800010a7983 */ /* 0x002f280000100a00 */
[----:B---3--:R-:W3:Y:S01]  /*3d9e0*/  LDL.64 R8, [R1+0x30] ;  /* 0x0000300001087983 */ /* 0x008ee20000100a00 */
[----:B------:R-:W-:Y:S02]  /*3d9f0*/  STL [R1+0x1d50], R29 ;  /* 0x001d501d01007387 */ /* 0x000fe40000100800 */
[----:B0-----:R-:W-:Y:S02]  /*3da00*/  STL.64 [R1+0x1d38], R22 ;  /* 0x001d381601007387 */ /* 0x001fe40000100a00 */
[----:B------:R0:W-:Y:S02]  /*3da10*/  STL.64 [R1+0x1d30], R20 ;  /* 0x001d301401007387 */ /* 0x0001e40000100a00 */
[----:B0-----:R-:W2:Y:S01]  /*3da20*/  LDL.LU R20, [R1+0x90] ;  /* 0x0000900001147983 */ /* 0x001ea20000300800 */
[----:B------:R-:W2:Y:S02]  /*3da30*/  LDL.LU R21, [R1+0x94] ;  /* 0x0000940001157983 */ /* 0x000ea40000300800 */
[----:B------:R-:W2:Y:S02]  /*3da40*/  LDL.LU R22, [R1+0x98] ;  /* 0x0000980001167983 */ /* 0x000ea40000300800 */
[----:B------:R-:W2:Y:S01]  /*3da50*/  LDL.LU R23, [R1+0x9c] ;  /* 0x00009c0001177983 */ /* 0x000ea20000300800 */
[----:B------:R-:W-:Y:S01]  /*3da60*/  STL.64 [R1+0x640], R16 ;  /* 0x0006401001007387 */ /* 0x000fe20000100a00 */
[----:B------:R0:W-:Y:S03]  /*3da70*/  STL.64 [R1+0x648], R18 ;  /* 0x0006481201007387 */ /* 0x0001e60000100a00 */
[----:B0-----:R-:W2:Y:S01]  /*3da80*/  LDL.LU.64 R18, [R1+0x1e40] ;  /* 0x001e400001127983 */ /* 0x001ea20000300a00 */
[----:B------:R-:W2:Y:S01]  /*3da90*/  LDL.LU.64 R16, [R1+0x1e38] ;  /* 0x001e380001107983 */ /* 0x000ea20000300a00 */
[----:B-----5:R-:W-:-:S02]  /*3daa0*/  MOV R2, R14 ;  /* 0x0000000e00027202 */ /* 0x020fc40000000f00 */
[----:B------:R-:W-:Y:S01]  /*3dab0*/  MOV R0, R15 ;  /* 0x0000000f00007202 */ /* 0x000fe20000000f00 */
[----:B------:R-:W-:Y:S01]  /*3dac0*/  IMAD.MOV.U32 R3, RZ, RZ, R13 ;  /* 0x000000ffff037224 */ /* 0x000fe200078e000d */
[C---:B--2---:R-:W-:Y:S11]  /*3dad0*/  HMMA.16816.F32 R16, R4.reuse, R14, R16 ;  /* 0x0000000e0410723c */ /* 0x044ff60000001810 */
[----:B------:R-:W-:Y:S11]  /*3dae0*/  @!UPT UIADD3 URZ, URZ, URZ, URZ ;  /* 0x0000003f3f3ff290 */ /* 0x000ff6000fffe03f */
[----:B------:R-:W-:Y:S01]  /*3daf0*/  @!UPT UIADD3 URZ, URZ, URZ, URZ ;  /* 0x0000003f3f3ff290 */ /* 0x000fe2000fffe03f */
[----:B------:R-:W-:Y:S01]  /*3db00*/  STL.64 [R1+0x630], R16 ;  /* 0x0006301001007387 */ /* 0x000fe20000100a00 */
[----:B------:R0:W-:Y:S03]  /*3db10*/  STL.64 [R1+0x638], R18 ;  /* 0x0006381201007387 */ /* 0x0001e60000100a00 */
[----:B0-----:R-:W4:Y:S01]  /*3db20*/  LDL.LU.64 R18, [R1+0x1e30] ;  /* 0x001e300001127983 */ /* 0x001f220000300a00 */
[----:B------:R-:W4:Y:S02]  /*3db30*/  LDL.LU.64 R16, [R1+0x1e28] ;  /* 0x001e280001107983 */ /* 0x000f240000300a00 */
[----:B------:R-:W3:Y:S02]  /*3db40*/  LDL.LU.64 R14, [R1+0x1e20] ;  /* 0x001e2000010e7983 */ /* 0x000ee40000300a00 */
[----:B------:R-:W3:Y:S02]  /*3db50*/  LDL.LU.64 R12, [R1+0x1e18] ;  /* 0x001e1800010c7983 */ /* 0x000ee40000300a00 */
[C---:B---3--:R-:W-:Y:S08]  /*3db60*/  HMMA.16816.F32 R12, R4.reuse, R8, R12 ;  /* 0x00000008040c723c */ /* 0x048ff0000000180c */
[C---:B----4-:R-:W-:Y:S11]  /*3db70*/  HMMA.16816.F32 R16, R4.reuse, R10, R16 ;  /* 0x0000000a0410723c */ /* 0x050ff60000001810 */
[----:B------:R-:W-:Y:S04]  /*3db80*/  @!UPT UIADD3 URZ, URZ, URZ, URZ ;  /* 0x0000003f3f3ff290 */ /* 0x000fe8000fffe03f */
[----:B------:R0:W-:Y:S01]  /*3db90*/  STL.64 [R1+0x620], R12 ;  /* 0x0006200c01007387 */ /* 0x0001e20000100a00 */
[----:B------:R-:W-:Y:S03]  /*3dba0*/  STL.64 [R1+0x628], R14 ;  /* 0x0006280e01007387 */ /* 0x000fe60000100a00 */
[----:B0-----:R-:W2:Y:S04]  /*3dbb0*/  LDL.LU.64 R12, [R1+0x1e10] ;  /* 0x001e1000010c7983 */ /* 0x001ea80000300a00 */
[----:B------:R-:W-:Y:S02]  /*3dbc0*/  STL.64 [R1+0x610], R16 ;  /* 0x0006101001007387 */ /* 0x000fe40000100a00 */
[----:B------:R0:W-:Y:S02]  /*3dbd0*/  STL.64 [R1+0x618], R18 ;  /* 0x0006181201007387 */ /* 0x0001e40000100a00 */
[----:B0-----:R-:W3:Y:S01]  /*3dbe0*/  LDL.LU.64 R18, [R1+0x1e08] ;  /* 0x001e080001127983 */ /* 0x001ee20000300a00 */
[----:B------:R-:W4:Y:S01]  /*3dbf0*/  LDL.LU.64 R16, [R1+0x1e00] ;  /* 0x001e000001107983 */ /* 0x000f220000300a00 */
[----:B------:R-:W-:Y:S01]  /*3dc00*/  MOV R14, R8 ;  /* 0x00000008000e7202 */ /* 0x000fe20000000f00 */
[----:B------:R-:W-:Y:S01]  /*3dc10*/  IMAD.MOV.U32 R15, RZ, RZ, R9 ;  /* 0x000000ffff0f7224 */ /* 0x000fe200078e0009 */
[----:B------:R-:W5:Y:S01]  /*3dc20*/  LDL.LU R8, [R1+0x70] ;  /* 0x0000700001087983 */ /* 0x000f620000300800 */
[----:B------:R-:W5:Y:S01]  /*3dc30*/  LDL.LU R9, [R1+0x74] ;  /* 0x0000740001097983 */ /* 0x000f620000300800 */
[----:B------:R-:W-:Y:S01]  /*3dc40*/  MOV R29, R11 ;  /* 0x0000000b001d7202 */ /* 0x000fe20000000f00 */
[----:B------:R-:W5:Y:S01]  /*3dc50*/  LDL.LU R10, [R1+0x78] ;  /* 0x00007800010a7983 */ /* 0x000f620000300800 */
[----:B------:R-:W5:Y:S01]  /*3dc60*/  LDL.LU R11, [R1+0x7c] ;  /* 0x00007c00010b7983 */ /* 0x000f620000300800 */
[C---:B----4-:R-:W-:Y:S11]  /*3dc70*/  HMMA.16816.F32 R24, R4.reuse, R16, R24 ;  /* 0x000000100418723c */ /* 0x050ff60000001818 */
[----:B------:R-:W-:Y:S11]  /*3dc80*/  @!UPT UIADD3 URZ, URZ, URZ, URZ ;  /* 0x0000003f3f3ff290 */ /* 0x000ff6000fffe03f */
[----:B------:R-:W-:Y:S01]  /*3dc90*/  @!UPT UIADD3 URZ, URZ, URZ, URZ ;  /* 0x0000003f3f3ff290 */ /* 0x000fe2000fffe03f */
[----:B------:R-:W-:Y:S01]  /*3dca0*/  STL.64 [R1+0x570], R24 ;  /* 0x0005701801007387 */ /* 0x000fe20000100a00 */
[----:B------:R0:W-:Y:S03]  /*3dcb0*/  STL.64 [R1+0x578], R26 ;  /* 0x0005781a01007387 */ /* 0x0001e60000100a00 */
[----:B0-----:R-:W3:Y:S01]  /*3dcc0*/  LDL.LU.64 R26, [R1+0x1df8] ;  /* 0x001df800011a7983 */ /* 0x001ee20000300a00 */
[----:B------:R-:W3:Y:S02]  /*3dcd0*/  LDL.LU.64 R24, [R1+0x1df0] ;  /* 0x001df00001187983 */ /* 0x000ee40000300a00 */
[C---:B---3--:R-:W-:Y:S01]  /*3dce0*/  HMMA.16816.F32 R16, R4.reuse, R18, R24 ;  /* 0x000000120410723c */ /* 0x048fe20000001818 */
[----:B------:R-:W3:Y:S01]  /*3dcf0*/  LDL.LU.64 R26, [R1+0x1de8] ;  /* 0x001de800011a7983 */ /* 0x000ee20000300a00 */
[----:B------:R-:W3:Y:S11]  /*3dd00*/  LDL.LU.64 R24, [R1+0x1de0] ;  /* 0x001de00001187983 */ /* 0x000ef60000300a00 */
[----:B------:R-:W-:Y:S10]  /*3dd10*/  @!UPT UIADD3 URZ, URZ, URZ, URZ ;  /* 0x0000003f3f3ff290 */ /* 0x000ff4000fffe03f */
[----:B------:R-:W-:Y:S01]  /*3dd20*/  STL.64 [R1+0x560], R16 ;  /* 0x0005601001007387 */ /* 0x000fe20000100a00 */
[----:B------:R0:W-:Y:S03]  /*3dd30*/  STL.64 [R1+0x568], R18 ;  /* 0x0005681201007387 */ /* 0x0001e60000100a00 */
[----:B0-----:R-:W4:Y:S01]  /*3dd40*/  LDL.LU.64 R18, [R1+0x1dd8] ;  /* 0x001dd80001127983 */ /* 0x001f220000300a00 */
[----:B------:R-:W3:Y:S02]  /*3dd50*/  LDL.LU.64 R16, [R1+0x1dd0] ;  /* 0x001dd00001107983 */ /* 0x000ee40000300a00 */
[C---:B---3--:R-:W-:Y:S11]  /*3dd60*/  HMMA.16816.F32 R24, R4.reuse, R16, R24 ;  /* 0x000000100418723c */ /* 0x048ff60000001818 */
[----:B------:R-:W-:Y:S11]  /*3dd70*/  @!UPT UIADD3 URZ, URZ, URZ, URZ ;  /* 0x0000003f3f3ff290 */ /* 0x000ff6000fffe03f */
[----:B------:R-:W-:Y:S01]  /*3dd80*/  @!UPT UIADD3 URZ, URZ, URZ, URZ ;  /* 0x0000003f3f3ff290 */ /* 0x000fe2000fffe03f */
[----:B------:R-:W-:Y:S01]  /*3dd90*/  STL.64 [R1+0x550], R24 ;  /* 0x0005501801007387 */ /* 0x000fe20000100a00 */
[----:B------:R0:W-:Y:S03]  /*3dda0*/  STL.64 [R1+0x558], R26 ;  /* 0x0005581a01007387 */ /* 0x0001e60000100a00 */
[----:B0-----:R-:W4:Y:S01]  /*3ddb0*/  LDL.LU.64 R26, [R1+0x1dc8] ;  /* 0x001dc800011a7983 */ /* 0x001f220000300a00 */
[----:B------:R-:W4:Y:S02]  /*3ddc0*/  LDL.LU.64 R24, [R1+0x1dc0] ;  /* 0x001dc00001187983 */ /* 0x000f240000300a00 */
[C---:B----4-:R-:W-:Y:S01]  /*3ddd0*/  HMMA.16816.F32 R16, R4.reuse, R18, R24 ;  /* 0x000000120410723c */ /* 0x050fe20000001818 */
        /* <DEDUP_REMOVED lines=12> */
[----:B0-----:R-:W3:Y:S01]  /*3dea0*/  LDL.LU.64 R26, [R1+0x1d98] ;  /* 0x001d9800011a7983 */ /* 0x001ee20000300a00 */
[----:B------:R-:W3:Y:S01]  /*3deb0*/  LDL.LU.64 R24, [R1+0x1d90] ;  /* 0x001d900001187983 */ /* 0x000ee20000300a00 */
[----:B----4-:R-:W-:Y:S01]  /*3dec0*/  MOV R28, R19 ;  /* 0x00000013001c7202 */ /* 0x010fe20000000f00 */
[C---:B---3--:R-:W-:Y:S11]  /*3ded0*/  HMMA.16816.F32 R24, R4.reuse, R18, R24 ;  /* 0x000000120418723c */ /* 0x048ff60000001818 */
[----:B------:R-:W-:Y:S11]  /*3dee0*/  @!UPT UIADD3 URZ, URZ, URZ, URZ ;  /* 0x0000003f3f3ff290 */ /* 0x000ff6000fffe03f */
[----:B------:R-:W-:Y:S01]  /*3def0*/  @!UPT UIADD3 URZ, URZ, URZ, URZ ;  /* 0x0000003f3f3ff290 */ /* 0x000fe2000fffe03f */
[----:B------:R-:W-:Y:S01]  /*3df00*/  STL.64 [R1+0x520], R24 ;  /* 0x0005201801007387 */ /* 0x000fe20000100a00 */
[----:B------:R0:W-:Y:S03]  /*3df10*/  STL.64 [R1+0x528], R26 ;  /* 0x0005281a01007387 */ /* 0x0001e60000100a00 */
[----:B0-----:R-:W3:Y:S01]  /*3df20*/  LDL.LU.64 R26, [R1+0x1d88] ;  /* 0x001d8800011a7983 */ /* 0x001ee20000300a00 */
[----:B------:R-:W3:Y:S02]  /*3df30*/  LDL.LU.64 R24, [R1+0x1d80] ;  /* 0x001d800001187983 */ /* 0x000ee40000300a00 */
[----:B------:R-:W4:Y:S02]  /*3df40*/  LDL.LU.64 R18, [R1+0x1d78] ;  /* 0x001d780001127983 */ /* 0x000f240000300a00 */
[----:B------:R-:W3:Y:S02]  /*3df50*/  LDL.LU.64 R16, [R1+0x1d70] ;  /* 0x001d700001107983 */ /* 0x000ee40000300a00 */
[C---:B---3--:R-:W-:Y:S11]  /*3df60*/  HMMA.16816.F32 R24, R4.reuse, R16, R24 ;  /* 0x000000100418723c */ /* 0x048ff60000001818 */
[----:B------:R-:W-:Y:S11]  /*3df70*/  @!UPT UIADD3 URZ, URZ, URZ, URZ ;  /* 0x0000003f3f3ff290 */ /* 0x000ff6000fffe03f */
[----:B------:R-:W-:Y:S01]  /*3df80*/  @!UPT UIADD3 URZ, URZ, URZ, URZ ;  /* 0x0000003f3f3ff290 */ /* 0x000fe2000fffe03f */
[----:B------:R-:W-:Y:S01]  /*3df90*/  STL.64 [R1+0x110], R24 ;  /* 0x0001101801007387 */ /* 0x000fe20000100a00 */
[----:B------:R0:W-:Y:S03]  /*3dfa0*/  STL.64 [R1+0x118], R26 ;  /* 0x0001181a01007387 */ /* 0x0001e60000100a00 */
[----:B0-----:R-:W2:Y:S01]  /*3dfb0*/  LDL.LU.64 R26, [R1+0x1d68] ;  /* 0x001d6800011a7983 */ /* 0x001ea20000300a00 */
[----:B------:R-:W2:Y:S01]  /*3dfc0*/  LDL.LU.64 R24, [R1+0x1d60] ;  /* 0x001d600001187983 */ /* 0x000ea20000300a00 */
[C---:B----4-:R-:W-:Y:S01]  /*3dfd0*/  HMMA.16816.F32 R20, R4.reuse, R18, R20 ;  /* 0x000000120414723c */ /* 0x050fe20000001814 */
[----:B------:R-:W-:Y:S01]  /*3dfe0*/  STL.64 [R1+0x1cb0], R18 ;  /* 0x001cb01201007387 */ /* 0x000fe20000100a00 */
[----:B------:R-:W-:Y:S11]  /*3dff0*/  STL.64 [R1+0x1ca8], R16 ;  /* 0x001ca81001007387 */ /* 0x000ff60000100a00 */
[----:B------:R-:W-:Y:S10]  /*3e000*/  @!UPT UIADD3 URZ, URZ, URZ, URZ ;  /* 0x0000003f3f3ff290 */ /* 0x000ff4000fffe03f */
[----:B------:R0:W-:Y:S01]  /*3e010*/  STL.64 [R1+0x6a0], R20 ;  /* 0x0006a01401007387 */ /* 0x0001e20000100a00 */
[----:B------:R1:W-:Y:S03]  /*3e020*/  STL.64 [R1+0x6a8], R22 ;  /* 0x0006a81601007387 */ /* 0x0003e60000100a00 */
[----:B0-----:R-:W3:Y:S01]  /*3e030*/  LDL.LU R20, [R1+0x60] ;  /* 0x0000600001147983 */ /* 0x001ee20000300800 */
[----:B--2---:R-:W-:Y:S11]  /*3e040*/  HMMA.16816.F32 R16, R4, R12, R24 ;  /* 0x0000000c0410723c */ /* 0x004ff60000001818 */
[----:B------:R-:W-:Y:S11]  /*3e050*/  @!UPT UIADD3 URZ, URZ, URZ, URZ ;  /* 0x0000003f3f3ff290 */ /* 0x000ff6000fffe03f */
[----:B------:R-:W-:Y:S01]  /*3e060*/  @!UPT UIADD3 URZ, URZ, URZ, URZ ;  /* 0x0000003f3f3ff290 */ /* 0x000fe2000fffe03f */
[----:B------:R0:W-:Y:S01]  /*3e070*/  STL.64 [R1+0x690], R16 ;  /* 0x0006901001007387 */ /* 0x0001e20000100a00 */
[----:B------:R2:W-:Y:S02]  /*3e080*/  STL.64 [R1+0x698], R18 ;  /* 0x0006981201007387 */ /* 0x0005e40000100a00 */
[----:B------:R-:W3:Y:S02]  /*3e090*/  LDL.LU R21, [R1+0x64] ;  /* 0x0000640001157983 */ /* 0x000ee40000300800 */
[----:B-1----:R-:W3:Y:S01]  /*3e0a0*/  LDL.LU R22, [R1+0x68] ;  /* 0x0000680001167983 */ /* 0x002ee20000300800 */
[----:B------:R-:W3:Y:S01]  /*3e0b0*/  LDL.LU R23, [R1+0x6c] ;  /* 0x00006c0001177983 */ /* 0x000ee20000300800 */
[----:B------:R-:W4:Y:S02]  /*3e0c0*/  LDL.LU R24, [R1+0x50] ;  /* 0x0000500001187983 */ /* 0x000f240000300800 */
[----:B------:R-:W4:Y:S02]  /*3e0d0*/  LDL.LU R25, [R1+0x54] ;  /* 0x0000540001197983 */ /* 0x000f240000300800 */
[----:B------:R-:W4:Y:S01]  /*3e0e0*/  LDL.LU R26, [R1+0x58] ;  /* 0x00005800011a7983 */ /* 0x000f220000300800 */
[----:B------:R-:W4:Y:S01]  /*3e0f0*/  LDL.LU R27, [R1+0x5c] ;  /* 0x00005c00011b7983 */ /* 0x000f220000300800 */
[----:B0-----:R-:W-:Y:S01]  /*3e100*/  MOV R16, R14 ;  /* 0x0000000e00107202 */ /* 0x001fe20000000f00 */
[----:B------:R-:W-:-:S02]  /*3e110*/  IMAD.MOV.U32 R17, RZ, RZ, R15 ;  /* 0x000000ffff117224 */ /* 0x000fc400078e000f */
[----:B------:R-:W5:Y:S01]  /*3e120*/  LDL.LU R14, [R1+0x1d58] ;  /* 0x001d5800010e7983 */ /* 0x000f620000300800 */
[----:B------:R-:W5:Y:S02]  /*3e130*/  LDL.LU R15, [R1+0x1d54] ;  /* 0x001d5400010f7983 */ /* 0x000f640000300800 */
[----:B--2---:R-:W2:Y:S01]  /*3e140*/  LDL R18, [R1+0x38] ;  /* 0x0000380001127983 */ /* 0x004ea20000100800 */
[----:B------:R-:W-:Y:S02]  /*3e150*/  MOV R19, R29 ;  /* 0x0000001d00137202 */ /* 0x000fe40000000f00 */
[----:B------:R-:W3:Y:S01]  /*3e160*/  LDL.LU R29, [R1+0x1d50] ;  /* 0x001d5000011d7983 */ /* 0x000ee20000300800 */
[C---:B-----5:R-:W-:Y:S03]  /*3e170*/  HMMA.16816.F32 R8, R4.reuse, R14, R8 ;  /* 0x0000000e0408723c */ /* 0x060fe60000001808 */
[----:B--2---:R-:W-:Y:S01]  /*3e180*/  STL.64 [R1+0x1d08], R18 ;  /* 0x001d081201007387 */ /* 0x004fe20000100a00 */
[----:B------:R0:W-:Y:S03]  /*3e190*/  STL.64 [R1+0x1d00], R16 ;  /* 0x001d001001007387 */ /* 0x0001e60000100a00 */
[----:B0-----:R-:W2:Y:S11]  /*3e1a0*/  LDL R16, [R1+0x40] ;  /* 0x0000400001107983 */ /* 0x001eb60000100800 */
[----:B------:R-:W-:Y:S05]  /*3e1b0*/  @!UPT UIADD3 URZ, URZ, URZ, URZ ;  /* 0x0000003f3f3ff290 */ /* 0x000fea000fffe03f */
[----:B------:R-:W-:Y:S01]  /*3e1c0*/  STL.64 [R1+0x680], R8 ;  /* 0x0006800801007387 */ /* 0x000fe20000100a00 */
[----:B------:R0:W-:Y:S03]  /*3e1d0*/  STL.64 [R1+0x688], R10 ;  /* 0x0006880a01007387 */ /* 0x0001e60000100a00 */
[----:B0-----:R-:W4:Y:S01]  /*3e1e0*/  LDL.LU.64 R10, [R1+0x1d48] ;  /* 0x001d4800010a7983 */ /* 0x001f220000300a00 */
[----:B------:R-:W3:Y:S02]  /*3e1f0*/  LDL.LU.64 R8, [R1+0x1d40] ;  /* 0x001d400001087983 */ /* 0x000ee40000300a00 */
[----:B------:R-:W-:Y:S02]  /*3e200*/  STL.64 [R1+0x1ca0], R14 ;  /* 0x001ca00e01007387 */ /* 0x000fe40000100a00 */
[----:B------:R0:W-:Y:S02]  /*3e210*/  STL.64 [R1+0x1c98], R12 ;  /* 0x001c980c01007387 */ /* 0x0001e40000100a00 */
[----:B0-----:R-:W5:Y:S01]  /*3e220*/  LDL.LU R12, [R1+0x4f0] ;  /* 0x0004f000010c7983 */ /* 0x001f620000300800 */
[----:B------:R-:W5:Y:S02]  /*3e230*/  LDL.LU R13, [R1+0x4f4] ;  /* 0x0004f400010d7983 */ /* 0x000f640000300800 */
[----:B------:R-:W2:Y:S02]  /*3e240*/  LDL.LU R14, [R1+0x4f8] ;  /* 0x0004f800010e7983 */ /* 0x000ea40000300800 */
[----:B------:R-:W2:Y:S02]  /*3e250*/  LDL.LU R15, [R1+0x4fc] ;  /* 0x0004fc00010f7983 */ /* 0x000ea40000300800 */
[----:B--2---:R-:W-:Y:S01]  /*3e260*/  STL.64 [R1+0x1cf8], R14 ;  /* 0x001cf80e01007387 */ /* 0x004fe20000100a00 */
[----:B-----5:R0:W-:Y:S03]  /*3e270*/  STL.64 [R1+0x1cf0], R12 ;  /* 0x001cf00c01007387 */ /* 0x0201e60000100a00 */
[----:B0-----:R-:W2:Y:S01]  /*3e280*/  LDL.LU R12, [R1+0x500] ;  /* 0x00050000010c7983 */ /* 0x001ea20000300800 */
[----:B------:R-:W2:Y:S02]  /*3e290*/  LDL.LU R13, [R1+0x504] ;  /* 0x00050400010d7983 */ /* 0x000ea40000300800 */
[----:B------:R-:W5:Y:S02]  /*3e2a0*/  LDL.LU R14, [R1+0x508] ;  /* 0x00050800010e7983 */ /* 0x000f640000300800 */
[----:B------:R-:W5:Y:S01]  /*3e2b0*/  LDL.LU R15, [R1+0x50c] ;  /* 0x00050c00010f7983 */ /* 0x000f620000300800 */
[C---:B---3--:R-:W-:Y:S08]  /*3e2c0*/  HMMA.16816.F32 R20, R4.reuse, R8, R20 ;  /* 0x000000080414723c */ /* 0x048ff00000001814 */
[----:B----4-:R-:W-:Y:S01]  /*3e2d0*/  HMMA.16816.F32 R4, R4, R10, R24 ;  /* 0x0000000a0404723c */ /* 0x010fe20000001818 */
[----:B-----5:R-:W-:Y:S01]  /*3e2e0*/  STL.64 [R1+0x1d18], R14 ;  /* 0x001d180e01007387 */ /* 0x020fe20000100a00 */
[----:B--2---:R0:W-:Y:S03]  /*3e2f0*/  STL.64 [R1+0x1d10], R12 ;  /* 0x001d100c01007387 */ /* 0x0041e60000100a00 */
[----:B0-----:R-:W2:Y:S01]  /*3e300*/  LDL.LU R12, [R1+0x510] ;  /* 0x00051000010c7983 */ /* 0x001ea20000300800 */
[----:B------:R-:W2:Y:S02]  /*3e310*/  LDL.LU R13, [R1+0x514] ;  /* 0x00051400010d7983 */ /* 0x000ea40000300800 */
[----:B------:R-:W2:Y:S02]  /*3e320*/  LDL.LU R14, [R1+0x518] ;  /* 0x00051800010e7983 */ /* 0x000ea40000300800 */
[----:B------:R-:W2:Y:S05]  /*3e330*/  LDL.LU R15, [R1+0x51c] ;  /* 0x00051c00010f7983 */ /* 0x000eaa0000300800 */
[----:B------:R-:W-:Y:S01]  /*3e340*/  STL.64 [R1+0x670], R20 ;  /* 0x0006701401007387 */ /* 0x000fe20000100a00 */
[----:B------:R0:W-:Y:S03]  /*3e350*/  STL.64 [R1+0x678], R22 ;  /* 0x0006781601007387 */ /* 0x0001e60000100a00 */
[----:B0-----:R-:W3:Y:S01]  /*3e360*/  LDL.LU.64 R22, [R1+0x1d38] ;  /* 0x001d380001167983 */ /* 0x001ee20000300a00 */
[----:B------:R-:W3:Y:S02]  /*3e370*/  LDL.LU.64 R20, [R1+0x1d30] ;  /* 0x001d300001147983 */ /* 0x000ee40000300a00 */
[----:B------:R-:W3:Y:S02]  /*3e380*/  LDL.LU.64 R26, [R1+0x1d28] ;  /* 0x001d2800011a7983 */ /* 0x000ee40000300a00 */
[----:B------:R-:W3:Y:S01]  /*3e390*/  LDL.LU.64 R24, [R1+0x1d20] ;  /* 0x001d200001187983 */ /* 0x000ee20000300a00 */
[----:B------:R-:W-:Y:S01]  /*3e3a0*/  MOV R17, R3 ;  /* 0x0000000300117202 */ /* 0x000fe20000000f00 */
[----:B------:R-:W-:Y:S01]  /*3e3b0*/  STL.64 [R1+0x1c80], R10 ;  /* 0x001c800a01007387 */ /* 0x000fe20000100a00 */
[----:B------:R0:W-:Y:S02]  /*3e3c0*/  STL.64 [R1+0x1c78], R8 ;  /* 0x001c780801007387 */ /* 0x0001e40000100a00 */
[----:B------:R-:W-:Y:S02]  /*3e3d0*/  STL.64 [R1+0x660], R4 ;  /* 0x0006600401007387 */ /* 0x000fe40000100a00 */
[----:B------:R3:W-:Y:S01]  /*3e3e0*/  STL.64 [R1+0x668], R6 ;  /* 0x0006680601007387 */ /* 0x0007e20000100a00 */
[----:B0-----:R-:W4:Y:S01]  /*3e3f0*/  LDL.LU R8, [R1+0x4e0] ;  /* 0x0004e00001087983 */ /* 0x001f220000300800 */
[----:B---3--:R-:W-:Y:S03]  /*3e400*/  HMMA.16816.F32 R4, R20, R16, R24 ;  /* 0x000000101404723c */ /* 0x008fe60000001818 */
[----:B------:R-:W0:Y:S11]  /*3e410*/  LDSM.16.M88.4 R24, [R29+0x24400] ;  /* 0x024400001d18783b */ /* 0x000e360000000200 */
[----:B------:R-:W-:Y:S09]  /*3e420*/  @!UPT UIADD3 URZ, URZ, URZ, URZ ;  /* 0x0000003f3f3ff290 */ /* 0x000ff2000fffe03f */
[----:B------:R1:W-:Y:S01]  /*3e430*/  STL.64 [R1+0x6b0], R4 ;  /* 0x0006b00401007387 */ /* 0x0003e20000100a00 */
[----:B------:R3:W-:Y:S02]  /*3e440*/  STL.64 [R1+0x6b8], R6 ;  /* 0x0006b80601007387 */ /* 0x0007e40000100a00 */
[----:B------:R-:W4:Y:S02]  /*3e450*/  LDL.LU R9, [R1+0x4e4] ;  /* 0x0004e40001097983 */ /* 0x000f240000300800 */
[----:B------:R-:W4:Y:S01]  /*3e460*/  LDL.LU R10, [R1+0x4e8] ;  /* 0x0004e800010a7983 */ /* 0x000f220000300800 */
[----:B------:R-:W4:Y:S04]  /*3e470*/  LDL.LU R11, [R1+0x4ec] ;  /* 0x0004ec00010b7983 */ /* 0x000f280000300800 */
[----:B-1----:R-:W5:Y:S01]  /*3e480*/  LDL.64 R4, [R1+0x10] ;  /* 0x0000100001047983 */ /* 0x002f620000100a00 */
[----:B------:R-:W-:Y:S01]  /*3e490*/  MOV R18, R2 ;  /* 0x0000000200127202 */ /* 0x000fe20000000f00 */
[----:B------:R-:W-:-:S02]  /*3e4a0*/  IMAD.MOV.U32 R19, RZ, RZ, R0 ;  /* 0x000000ffff137224 */ /* 0x000fc400078e0000 */
[----:B-----5:R1:W-:Y:S01]  /*3e4b0*/  STL.64 [R1+0x1cd8], R4 ;  /* 0x001cd80401007387 */ /* 0x0203e20000100a00 */
[----:B---3--:R-:W3:Y:S03]  /*3e4c0*/  LDL.64 R6, [R1+0x28] ;  /* 0x0000280001067983 */ /* 0x008ee60000100a00 */
[----:B-1----:R-:W4:Y:S01]  /*3e4d0*/  LDL.64 R4, [R1+0x20] ;  /* 0x0000200001047983 */ /* 0x002f220000100a00 */
[----:B0-----:R-:W-:Y:S02]  /*3e4e0*/  STL.64 [R1+0x1c60], R26 ;  /* 0x001c601a01007387 */ /* 0x001fe40000100a00 */
[----:B------:R0:W-:Y:S02]  /*3e4f0*/  STL.64 [R1+0x1c58], R24 ;  /* 0x001c581801007387 */ /* 0x0001e40000100a00 */
[----:B0-----:R-:W5:Y:S01]  /*3e500*/  LDL.LU R24, [R1+0x4c0] ;  /* 0x0004c00001187983 */ /* 0x001f620000300800 */
[----:B------:R-:W5:Y:S02]  /*3e510*/  LDL.LU R25, [R1+0x4c4] ;  /* 0x0004c40001197983 */ /* 0x000f640000300800 */
[----:B------:R-:W3:Y:S02]  /*3e520*/  LDL.LU R26, [R1+0x4c8] ;  /* 0x0004c800011a7983 */ /* 0x000ee40000300800 */
[----:B------:R-:W3:Y:S01]  /*3e530*/  LDL.LU R27, [R1+0x4cc] ;  /* 0x0004cc00011b7983 */ /* 0x000ee20000300800 */
[C---:B--2---:R-:W-:Y:S01]  /*3e540*/  HMMA.16816.F32 R16, R20.reuse, R18, R12 ;  /* 0x000000121410723c */ /* 0x044fe2000000180c */
[----:B---3--:R-:W-:Y:S01]  /*3e550*/  STL.64 [R1+0x1ce8], R26 ;  /* 0x001ce81a01007387 */ /* 0x008fe20000100a00 */
[----:B-----5:R0:W-:Y:S03]  /*3e560*/  STL.64 [R1+0x1ce0], R24 ;  /* 0x001ce01801007387 */ /* 0x0201e60000100a00 */
[----:B0-----:R-:W2:Y:S01]  /*3e570*/  LDL.LU R24, [R1+0x4d0] ;  /* 0x0004d00001187983 */ /* 0x001ea20000300800 */
[----:B------:R-:W2:Y:S02]  /*3e580*/  LDL.LU R25, [R1+0x4d4] ;  /* 0x0004d40001197983 */ /* 0x000ea40000300800 */
[----:B------:R-:W2:Y:S02]  /*3e590*/  LDL.LU R26, [R1+0x4d8] ;  /* 0x0004d800011a7983 */ /* 0x000ea40000300800 */
[----:B------:R-:W2:Y:S01]  /*3e5a0*/  LDL.LU R27, [R1+0x4dc] ;  /* 0x0004dc00011b7983 */ /* 0x000ea20000300800 */
[----:B------:R-:W3:Y:S01]  /*3e5b0*/  LDL.LU.64 R14, [R1+0x1d18] ;  /* 0x001d1800010e7983 */ /* 0x000ee20000300a00 */
[----:B------:R-:W3:Y:S11]  /*3e5c0*/  LDL.LU.64 R12, [R1+0x1d10] ;  /* 0x001d1000010c7983 */ /* 0x000ef60000300a00 */
[----:B------:R-:W-:Y:S02]  /*3e5d0*/  STL.64 [R1+0x510], R16 ;  /* 0x0005101001007387 */ /* 0x000fe40000100a00 */
[----:B------:R0:W-:Y:S02]  /*3e5e0*/  STL.64 [R1+0x518], R18 ;  /* 0x0005181201007387 */ /* 0x0001e40000100a00 */
[----:B0-----:R-:W5:Y:S01]  /*3e5f0*/  LDL.LU.64 R18, [R1+0x1d08] ;  /* 0x001d080001127983 */ /* 0x001f620000300a00 */
[----:B------:R-:W3:Y:S02]  /*3e600*/  LDL.LU.64 R16, [R1+0x1d00] ;  /* 0x001d000001107983 */ /* 0x000ee40000300a00 */
[C---:B---3--:R-:W-:Y:S11]  /*3e610*/  HMMA.16816.F32 R12, R20.reuse, R16, R12 ;  /* 0x00000010140c723c */ /* 0x048ff6000000180c */
[----:B------:R-:W-:Y:S11]  /*3e620*/  @!UPT UIADD3 URZ, URZ, URZ, URZ ;  /* 0x0000003f3f3ff290 */ /* 0x000ff6000fffe03f */
[----:B------:R-:W-:Y:S01]  /*3e630*/  @!UPT UIADD3 URZ, URZ, URZ, URZ ;  /* 0x0000003f3f3ff290 */ /* 0x000fe2000fffe03f */
[----:B------:R-:W-:Y:S01]  /*3e640*/  STL.64 [R1+0x500], R12 ;  /* 0x0005000c01007387 */ /* 0x000fe20000100a00 */
[----:B------:R0:W-:Y:S03]  /*3e650*/  STL.64 [R1+0x508], R14 ;  /* 0x0005080e01007387 */ /* 0x0001e60000100a00 */
[----:B0-----:R-:W5:Y:S01]  /*3e660*/  LDL.LU.64 R14, [R1+0x1cf8] ;  /* 0x001cf800010e7983 */ /* 0x001f620000300a00 */
[----:B------:R-:W5:Y:S02]  /*3e670*/  LDL.LU.64 R12, [R1+0x1cf0] ;  /* 0x001cf000010c7983 */ /* 0x000f640000300a00 */
[----:B------:R-:W3:Y:S01]  /*3e680*/  LDL.LU R16, [R1+0x5e0] ;  /* 0x0005e00001107983 */ /* 0x000ee20000300800 */
[C---:B-----5:R-:W-:Y:S11]  /*3e690*/  HMMA.16816.F32 R12, R20.reuse, R18, R12 ;  /* 0x00000012140c723c */ /* 0x060ff6000000180c */
[----:B------:R-:W-:Y:S11]  /*3e6a0*/  @!UPT UIADD3 URZ, URZ, URZ, URZ ;  /* 0x0000003f3f3ff290 */ /* 0x000ff6000fffe03f */
[----:B------:R-:W-:Y:S01]  /*3e6b0*/  @!UPT UIADD3 URZ, URZ, URZ, URZ ;  /* 0x0000003f3f3ff290 */ /* 0x000fe2000fffe03f */
[----:B------:R-:W-:Y:S01]  /*3e6c0*/  STL.64 [R1+0x4f0], R12 ;  /* 0x0004f00c01007387 */ /* 0x000fe20000100a00 */
[----:B------:R-:W-:Y:S02]  /*3e6d0*/  STL.64 [R1+0x4f8], R14 ;  /* 0x0004f80e01007387 */ /* 0x000fe40000100a00 */
[----:B------:R-:W3:Y:S02]  /*3e6e0*/  LDL.LU R17, [R1+0x5e4] ;  /* 0x0005e40001117983 */ /* 0x000ee40000300800 */
[----:B------:R-:W5:Y:S01]  /*3e6f0*/  LDL.LU R18, [R1+0x5e8] ;  /* 0x0005e80001127983 */ /* 0x000f620000300800 */
[----:B------:R-:W5:Y:S01]  /*3e700*/  LDL.LU R19, [R1+0x5ec] ;  /* 0x0005ec0001137983 */ /* 0x000f620000300800 */
[C---:B----4-:R-:W-:Y:S08]  /*3e710*/  HMMA.16816.F32 R8, R20.reuse, R4, R8 ;  /* 0x000000041408723c */ /* 0x050ff00000001808 */
[C---:B--2---:R-:W-:Y:S01]  /*3e720*/  HMMA.16816.F32 R24, R20.reuse, R6, R24 ;  /* 0x000000061418723c */ /* 0x044fe20000001818 */
[----:B-----5:R-:W-:Y:S01]  /*3e730*/  STL.64 [R1+0x1cc0], R18 ;  /* 0x001cc01201007387 */ /* 0x020fe20000100a00 */
[----:B---3--:R0:W-:Y:S03]  /*3e740*/  STL.64 [R1+0x1cb8], R16 ;  /* 0x001cb81001007387 */ /* 0x0081e60000100a00 */
[----:B0-----:R-:W2:Y:S01]  /*3e750*/  LDL.LU R16, [R1+0x5f0] ;  /* 0x0005f00001107983 */ /* 0x001ea20000300800 */
[----:B------:R-:W2:Y:S02]  /*3e760*/  LDL.LU R17, [R1+0x5f4] ;  /* 0x0005f40001117983 */ /* 0x000ea40000300800 */
[----:B------:R-:W3:Y:S02]  /*3e770*/  LDL.LU R18, [R1+0x5f8] ;  /* 0x0005f80001127983 */ /* 0x000ee40000300800 */
[----:B------:R-:W3:Y:S01]  /*3e780*/  LDL.LU R19, [R1+0x5fc] ;  /* 0x0005fc0001137983 */ /* 0x000ee20000300800 */
[----:B------:R-:W-:Y:S01]  /*3e790*/  MOV R3, R5 ;  /* 0x0000000500037202 */ /* 0x000fe20000000f00 */
[----:B---3--:R-:W-:Y:S01]  /*3e7a0*/  STL.64 [R1+0x1cd0], R18 ;  /* 0x001cd01201007387 */ /* 0x008fe20000100a00 */
[----:B--2---:R0:W-:Y:S03]  /*3e7b0*/  STL.64 [R1+0x1cc8], R16 ;  /* 0x001cc81001007387 */ /* 0x0041e60000100a00 */
[----:B0-----:R-:W2:Y:S01]  /*3e7c0*/  LDL.LU R16, [R1+0x600] ;  /* 0x0006000001107983 */ /* 0x001ea20000300800 */
[----:B------:R-:W2:Y:S02]  /*3e7d0*/  LDL.LU R17, [R1+0x604] ;  /* 0x0006040001117983 */ /* 0x000ea40000300800 */
[----:B------:R-:W2:Y:S02]  /*3e7e0*/  LDL.LU R18, [R1+0x608] ;  /* 0x0006080001127983 */ /* 0x000ea40000300800 */
[----:B------:R-:W2:Y:S01]  /*3e7f0*/  LDL.LU R19, [R1+0x60c] ;  /* 0x00060c0001137983 */ /* 0x000ea20000300800 */
[----:B------:R-:W3:Y:S01]  /*3e800*/  LDL.LU R12, [R1+0x5d0] ;  /* 0x0005d000010c7983 */ /* 0x000ee20000300800 */
[----:B------:R-:W3:Y:S02]  /*3e810*/  LDL.LU R13, [R1+0x5d4] ;  /* 0x0005d400010d7983 */ /* 0x000ee40000300800 */
[----:B------:R-:W3:Y:S02]  /*3e820*/  LDL.LU R14, [R1+0x5d8] ;  /* 0x0005d800010e7983 */ /* 0x000ee40000300800 */
[----:B------:R-:W3:Y:S01]  /*3e830*/  LDL.LU R15, [R1+0x5dc] ;  /* 0x0005dc00010f7983 */ /* 0x000ee20000300800 */
[----:B------:R0:W-:Y:S01]  /*3e840*/  STL.64 [R1+0x4e0], R8 ;  /* 0x0004e00801007387 */ /* 0x0001e20000100a00 */
[----:B------:R-:W-:Y:S02]  /*3e850*/  STL.64 [R1+0x4e8], R10 ;  /* 0x0004e80a01007387 */ /* 0x000fe40000100a00 */
[----:B------:R-:W-:Y:S02]  /*3e860*/  STL.64 [R1+0x4d0], R24 ;  /* 0x0004d01801007387 */ /* 0x000fe40000100a00 */
[----:B------:R1:W-:Y:S01]  /*3e870*/  STL.64 [R1+0x4d8], R26 ;  /* 0x0004d81a01007387 */ /* 0x0003e20000100a00 */
[----:B0-----:R-:W-:Y:S01]  /*3e880*/  MOV R8, R4 ;  /* 0x0000000400087202 */ /* 0x001fe20000000f00 */
[----:B-1----:R-:W4:Y:S01]  /*3e890*/  LDL.LU.64 R26, [R1+0x1ce8] ;  /* 0x001ce800011a7983 */ /* 0x002f220000300a00 */
[----:B------:R-:W4:Y:S02]  /*3e8a0*/  LDL.LU.64 R24, [R1+0x1ce0] ;  /* 0x001ce00001187983 */ /* 0x000f240000300a00 */
[----:B------:R-:W4:Y:S01]  /*3e8b0*/  LDL.LU.64 R4, [R1+0x1cd8] ;  /* 0x001cd80001047983 */ /* 0x000f220000300a00 */
[----:B------:R-:W-:Y:S01]  /*3e8c0*/  MOV R2, R6 ;  /* 0x0000000600027202 */ /* 0x000fe20000000f00 */
[----:B------:R-:W-:Y:S01]  /*3e8d0*/  IMAD.MOV.U32 R0, RZ, RZ, R7 ;  /* 0x000000ffff007224 */ /* 0x000fe200078e0007 */
[C---:B----4-:R-:W-:Y:S01]  /*3e8e0*/  HMMA.16816.F32 R24, R20.reuse, R4, R24 ;  /* 0x000000041418723c */ /* 0x050fe20000001818 */
[----:B------:R-:W-:Y:S11]  /*3e8f0*/  MOV R11, R5 ;  /* 0x00000005000b7202 */ /* 0x000ff60000000f00 */
[----:B------:R-:W-:Y:S11]  /*3e900*/  @!UPT UIADD3 URZ, URZ, URZ, URZ ;  /* 0x0000003f3f3ff290 */ /* 0x000ff6000fffe03f */
[----:B------:R0:W-:Y:S02]  /*3e910*/  STL.64 [R1+0x4c0], R24 ;  /* 0x0004c01801007387 */ /* 0x0001e40000100a00 */
[----:B0-----:R-:W-:Y:S02]  /*3e920*/  MOV R24, R4 ;  /* 0x0000000400187202 */ /* 0x001fe40000000f00 */
[----:B------:R-:W0:Y:S04]  /*3e930*/  LDSM.16.M88.4 R4, [R29+0x24600] ;  /* 0x024600001d04783b */ /* 0x000e280000000200 */
[----:B------:R-:W-:Y:S01]  /*3e940*/  STL.64 [R1+0x4c8], R26 ;  /* 0x0004c81a01007387 */ /* 0x000fe20000100a00 */
[----:B------:R-:W-:Y:S03]  /*3e950*/  STL [R1+0x1b70], R29 ;  /* 0x001b701d01007387 */ /* 0x000fe60000100800 */
[----:B0-----:R0:W-:Y:S01]  /*3e960*/  STL.64 [R1+0x1b48], R6 ;  /* 0x001b480601007387 */ /* 0x0011e20000100a00 */
[----:B------:R-:W-:Y:S03]  /*3e970*/  STL.64 [R1+0x1b40], R4 ;  /* 0x001b400401007387 */ /* 0x000fe60000100a00 */
[----:B0-----:R-:W2:Y:S02]  /*3e980*/  LDL.64 R6, [R1+0x18] ;  /* 0x0000180001067983 */ /* 0x001ea40000100a00 */
[C---:B--2---:R-:W-:Y:S01]  /*3e990*/  HMMA.16816.F32 R16, R20.reuse, R6, R16 ;  /* 0x000000061410723c */ /* 0x044fe20000001810 */
[----:B------:R-:W-:Y:S01]  /*3e9a0*/  MOV R10, R6 ;  /* 0x00000006000a7202 */ /* 0x000fe20000000f00 */
[----:B------:R-:W-:Y:S11]  /*3e9b0*/  IMAD.MOV.U32 R9, RZ, RZ, R7 ;  /* 0x000000ffff097224 */ /* 0x000ff600078e0007 */
[----:B------:R-:W-:Y:S10]  /*3e9c0*/  @!UPT UIADD3 URZ, URZ, URZ, URZ ;  /* 0x0000003f3f3ff290 */ /* 0x000ff4000fffe03f */
[----:B------:R-:W-:Y:S01]  /*3e9d0*/  STL.64 [R1+0x600], R16 ;  /* 0x0006001001007387 */ /* 0x000fe20000100a00 */
[----:B------:R0:W-:Y:S03]  /*3e9e0*/  STL.64 [R1+0x608], R18 ;  /* 0x0006081201007387 */ /* 0x0001e60000100a00 */
[----:B0-----:R-:W2:Y:S01]  /*3e9f0*/  LDL.LU.64 R18, [R1+0x1cd0] ;  /* 0x001cd00001127983 */ /* 0x001ea20000300a00 */
[----:B------:R-:W2:Y:S02]  /*3ea00*/  LDL.LU.64 R16, [R1+0x1cc8] ;  /* 0x001cc80001107983 */ /* 0x000ea40000300a00 */
[----:B------:R-:W4:Y:S02]  /*3ea10*/  LDL.LU R4, [R1+0x360] ;  /* 0x0003600001047983 */ /* 0x000f240000300800 */
[----:B------:R-:W4:Y:S01]  /*3ea20*/  LDL.LU R5, [R1+0x364] ;  /* 0x0003640001057983 */ /* 0x000f220000300800 */
[----:B------:R-:W5:Y:S01]  /*3ea30*/  LDL.LU R6, [R1+0x368] ;  /* 0x0003680001067983 */ /* 0x000f620000300800 */
[----:B------:R-:W5:Y:S03]  /*3ea40*/  LDL.LU R7, [R1+0x36c] ;  /* 0x00036c0001077983 */ /* 0x000f660000300800 */
[----:B-----5:R0:W-:Y:S01]  /*3ea50*/  STL.64 [R1+0x1b80], R6 ;  /* 0x001b800601007387 */ /* 0x0201e20000100a00 */
[----:B----4-:R1:W-:Y:S03]  /*3ea60*/  STL.64 [R1+0x1b78], R4 ;  /* 0x001b780401007387 */ /* 0x0103e60000100a00 */
[----:B0-----:R-:W4:Y:S04]  /*3ea70*/  LDL R6, [R1+0x8] ;  /* 0x0000080001067983 */ /* 0x001f280000100800 */
[----:B-1----:R-:W2:Y:S04]  /*3ea80*/  LDL R4, [R1] ;  /* 0x0000000001047983 */ /* 0x002ea80000100800 */
[----:B------:R-:W2:Y:S02]  /*3ea90*/  LDL R5, [R1+0x4] ;  /* 0x0000040001057983 */ /* 0x000ea40000100800 */
[----:B--2---:R-:W-:Y:S11]  /*3eaa0*/  HMMA.16816.F32 R16, R20, R4, R16 ;  /* 0x000000041410723c */ /* 0x004ff60000001810 */
[----:B------:R-:W-:Y:S11]  /*3eab0*/  @!UPT UIADD3 URZ, URZ, URZ, URZ ;  /* 0x0000003f3f3ff290 */ /* 0x000ff6000fffe03f */
[----:B------:R-:W-:Y:S01]  /*3eac0*/  @!UPT UIADD3 URZ, URZ, URZ, URZ ;  /* 0x0000003f3f3ff290 */ /* 0x000fe2000fffe03f */
[----:B------:R-:W-:Y:S01]  /*3ead0*/  STL.64 [R1+0x5f0], R16 ;  /* 0x0005f01001007387 */ /* 0x000fe20000100a00 */
[----:B------:R0:W-:Y:S03]  /*3eae0*/  STL.64 [R1+0x5f8], R18 ;  /* 0x0005f81201007387 */ /* 0x0001e60000100a00 */
[----:B0-----:R-:W4:Y:S01]  /*3eaf0*/  LDL.LU.64 R18, [R1+0x1cc0] ;  /* 0x001cc00001127983 */ /* 0x001f220000300a00 */
[----:B------:R-:W4:Y:S01]  /*3eb00*/  LDL.LU.64 R16, [R1+0x1cb8] ;  /* 0x001cb80001107983 */ /* 0x000f220000300a00 */
[----:B------:R-:W-:-:S07]  /*3eb10*/  MOV R7, R28 ;  /* 0x0000001c00077202 */ /* 0x000fce0000000f00 */
[C---:B----4-:R-:W-:Y:S11]  /*3eb20*/  HMMA.16816.F32 R16, R20.reuse, R6, R16 ;  /* 0x000000061410723c */ /* 0x050ff60000001810 */
[----:B------:R-:W-:Y:S11]  /*3eb30*/  @!UPT UIADD3 URZ, URZ, URZ, URZ ;  /* 0x0000003f3f3ff290 */ /* 0x000ff6000fffe03f */
[----:B------:R-:W-:Y:S01]  /*3eb40*/  @!UPT UIADD3 URZ, URZ, URZ, URZ ;  /* 0x0000003f3f3ff290 */ /* 0x000fe2000fffe03f */
[----:B------:R-:W-:Y:S01]  /*3eb50*/  STL.64 [R1+0x5e0], R16 ;  /* 0x0005e01001007387 */ /* 0x000fe20000100a00 */
[----:B------:R0:W-:Y:S03]  /*3eb60*/  STL.64 [R1+0x5e8], R18 ;  /* 0x0005e81201007387 */ /* 0x0001e60000100a00 */
[----:B0-----:R-:W2:Y:S01]  /*3eb70*/  LDL.LU.64 R18, [R1+0x1cb0] ;  /* 0x001cb00001127983 */ /* 0x001ea20000300a00 */
[----:B------:R-:W3:Y:S02]  /*3eb80*/  LDL.LU.64 R16, [R1+0x1ca8] ;  /* 0x001ca80001107983 */ /* 0x000ee40000300a00 */
[----:B------:R-:W-:Y:S02]  /*3eb90*/  STL.64 [R1+0x1bb0], R6 ;  /* 0x001bb00601007387 */ /* 0x000fe40000100a00 */
[----:B------:R0:W-:Y:S02]  /*3eba0*/  STL.64 [R1+0x1ba8], R4 ;  /* 0x001ba80401007387 */ /* 0x0001e40000100a00 */
[----:B0-----:R-:W2:Y:S01]  /*3ebb0*/  LDL.LU R4, [R1+0x5c0] ;  /* 0x0005c00001047983 */ /* 0x001ea20000300800 */
[----:B------:R-:W2:Y:S02]  /*3ebc0*/  LDL.LU R5, [R1+0x5c4] ;  /* 0x0005c40001057983 */ /* 0x000ea40000300800 */
[----:B------:R-:W2:Y:S02]  /*3ebd0*/  LDL.LU R6, [R1+0x5c8] ;  /* 0x0005c80001067983 */ /* 0x000ea40000300800 */
[----:B------:R-:W2:Y:S01]  /*3ebe0*/  LDL.LU R7, [R1+0x5cc] ;  /* 0x0005cc0001077983 */ /* 0x000ea20000300800 */
[C---:B---3--:R-:W-:Y:S08]  /*3ebf0*/  HMMA.16816.F32 R12, R20.reuse, R16, R12 ;  /* 0x00000010140c723c */ /* 0x048ff0000000180c */
[----:B--2---:R-:W-:Y:S11]  /*3ec00*/  HMMA.16816.F32 R4, R20, R18, R4 ;  /* 0x000000121404723c */ /* 0x004ff60000001804 */
[----:B------:R-:W-:Y:S04]  /*3ec10*/  @!UPT UIADD3 URZ, URZ, URZ, URZ ;  /* 0x0000003f3f3ff290 */ /* 0x000fe8000fffe03f */
[----:B------:R-:W-:Y:S01]  /*3ec20*/  STL.64 [R1+0x5d0], R12 ;  /* 0x0005d00c01007387 */ /* 0x000fe20000100a00 */
[----:B------:R0:W-:Y:S03]  /*3ec30*/  STL.64 [R1+0x5d8], R14 ;  /* 0x0005d80e01007387 */ /* 0x0001e60000100a00 */
[----:B0-----:R-:W2:Y:S01]  /*3ec40*/  LDL.LU.64 R14, [R1+0x1ca0] ;  /* 0x001ca000010e7983 */ /* 0x001ea20000300a00 */
[----:B------:R-:W3:Y:S02]  /*3ec50*/  LDL.LU.64 R12, [R1+0x1c98] ;  /* 0x001c9800010c7983 */ /* 0x000ee40000300a00 */
[----:B------:R-:W-:Y:S02]  /*3ec60*/  STL.64 [R1+0x1b90], R18 ;  /* 0x001b901201007387 */ /* 0x000fe40000100a00 */
[----:B------:R0:W-:Y:S01]  /*3ec70*/  STL.64 [R1+0x1b88], R16 ;  /* 0x001b881001007387 */ /* 0x0001e20000100a00 */
[----:B------:R-:W-:Y:S01]  /*3ec80*/  STL.64 [R1+0x5c0], R4 ;  /* 0x0005c00401007387 */ /* 0x000fe20000100a00 */
[----:B------:R1:W-:Y:S03]  /*3ec90*/  STL.64 [R1+0x5c8], R6 ;  /* 0x0005c80601007387 */ /* 0x0003e60000100a00 */
[----:B0-----:R-:W4:Y:S01]  /*3eca0*/  LDL.LU R16, [R1+0x380] ;  /* 0x0003800001107983 */ /* 0x001f220000300800 */
[----:B------:R-:W4:Y:S02]  /*3ecb0*/  LDL.LU R17, [R1+0x384] ;  /* 0x0003840001117983 */ /* 0x000f240000300800 */
[----:B------:R-:W5:Y:S02]  /*3ecc0*/  LDL.LU R18, [R1+0x388] ;  /* 0x0003880001127983 */ /* 0x000f640000300800 */
[----:B------:R-:W5:Y:S02]  /*3ecd0*/  LDL.LU R19, [R1+0x38c] ;  /* 0x00038c0001137983 */ /* 0x000f640000300800 */
[----:B-1----:R-:W-:Y:S01]  /*3ece0*/  IMAD.MOV.U32 R6, RZ, RZ, R10 ;  /* 0x000000ffff067224 */ /* 0x002fe200078e000a */
[----:B------:R-:W-:-:S02]  /*3ecf0*/  MOV R7, R9 ;  /* 0x0000000900077202 */ /* 0x000fc40000000f00 */
[----:B------:R-:W-:Y:S02]  /*3ed00*/  MOV R4, R24 ;  /* 0x0000001800047202 */ /* 0x000fe40000000f00 */
[----:B------:R-:W-:Y:S01]  /*3ed10*/  MOV R5, R11 ;  /* 0x0000000b00057202 */ /* 0x000fe20000000f00 */
[----:B------:R-:W-:Y:S04]  /*3ed20*/  STL.64 [R1+0x1be0], R6 ;  /* 0x001be00601007387 */ /* 0x000fe80000100a00 */
[----:B------:R-:W-:Y:S01]  /*3ed30*/  STL.64 [R1+0x1bd8], R4 ;  /* 0x001bd80401007387 */ /* 0x000fe20000100a00 */
[----:B-----5:R-:W-:Y:S01]  /*3ed40*/  STL.64 [R1+0x1ba0], R18 ;  /* 0x001ba01201007387 */ /* 0x020fe20000100a00 */
[----:B----4-:R0:W-:Y:S03]  /*3ed50*/  STL.64 [R1+0x1b98], R16 ;  /* 0x001b981001007387 */ /* 0x0101e60000100a00 */
[----:B0-----:R-:W4:Y:S01]  /*3ed60*/  LDL.LU R16, [R1+0x390] ;  /* 0x0003900001107983 */ /* 0x001f220000300800 */
[----:B------:R-:W4:Y:S02]  /*3ed70*/  LDL.LU R17, [R1+0x394] ;  /* 0x0003940001117983 */ /* 0x000f240000300800 */
[----:B------:R-:W5:Y:S02]  /*3ed80*/  LDL.LU R18, [R1+0x398] ;  /* 0x0003980001127983 */ /* 0x000f640000300800 */
[----:B------:R-:W5:Y:S02]  /*3ed90*/  LDL.LU R19, [R1+0x39c] ;  /* 0x00039c0001137983 */ /* 0x000f640000300800 */
[----:B------:R-:W-:Y:S01]  /*3eda0*/  IMAD.MOV.U32 R6, RZ, RZ, R2 ;  /* 0x000000ffff067224 */ /* 0x000fe200078e0002 */
        /* <DEDUP_REMOVED lines=10> */
[----:B------:R-:W5:Y:S01]  /*3ee50*/  LDL.LU R19, [R1+0x3ac] ;  /* 0x0003ac0001137983 */ /* 0x000f620000300800 */
[----:B------:R-:W2:Y:S04]  /*3ee60*/  LDL.64 R6, [R1+0x38] ;  /* 0x0000380001067983 */ /* 0x000ea80000100a00 */
[----:B------:R-:W3:Y:S04]  /*3ee70*/  LDL.64 R4, [R1+0x30] ;  /* 0x0000300001047983 */ /* 0x000ee80000100a00 */
[----:B--2---:R-:W-:Y:S01]  /*3ee80*/  STL.64 [R1+0x1c40], R6 ;  /* 0x001c400601007387 */ /* 0x004fe20000100a00 */
[----:B---3--:R-:W-:Y:S02]  /*3ee90*/  STL.64 [R1+0x1c38], R4 ;  /* 0x001c380401007387 */ /* 0x008fe40000100a00 */
[----:B-----5:R-:W-:Y:S02]  /*3eea0*/  STL.64 [R1+0x1bd0], R18 ;  /* 0x001bd01201007387 */ /* 0x020fe40000100a00 */
[----:B----4-:R0:W-:Y:S02]  /*3eeb0*/  STL.64 [R1+0x1bc8], R16 ;  /* 0x001bc81001007387 */ /* 0x0101e40000100a00 */
        /* <DEDUP_REMOVED lines=8> */
[----:B------:R-:W3:Y:S02]  /*3ef40*/  LDL.LU R18, [R1+0x3c8] ;  /* 0x0003c80001127983 */ /* 0x000ee40000300800 */
[----:B------:R-:W3:Y:S01]  /*3ef50*/  LDL.LU R19, [R1+0x3cc] ;  /* 0x0003cc0001137983 */ /* 0x000ee20000300800 */
[----:B------:R-:W4:Y:S01]  /*3ef60*/  LDL.LU R24, [R1+0x580] ;  /* 0x0005800001187983 */ /* 0x000f220000300800 */
[----:B------:R-:W4:Y:S02]  /*3ef70*/  LDL.LU R25, [R1+0x584] ;  /* 0x0005840001197983 */ /* 0x000f240000300800 */
[----:B------:R-:W5:Y:S02]  /*3ef80*/  LDL.LU R26, [R1+0x588] ;  /* 0x00058800011a7983 */ /* 0x000f640000300800 */
[----:B------:R-:W5:Y:S01]  /*3ef90*/  LDL.LU R27, [R1+0x58c] ;  /* 0x00058c00011b7983 */ /* 0x000f620000300800 */
[----:B------:R-:W2:Y:S01]  /*3efa0*/  LDL.LU R8, [R1+0x5a0] ;  /* 0x0005a00001087983 */ /* 0x000ea20000300800 */
[----:B------:R-:W2:Y:S02]  /*3efb0*/  LDL.LU R9, [R1+0x5a4] ;  /* 0x0005a40001097983 */ /* 0x000ea40000300800 */
[----:B------:R-:W2:Y:S02]  /*3efc0*/  LDL.LU R10, [R1+0x5a8] ;  /* 0x0005a800010a7983 */ /* 0x000ea40000300800 */
[----:B------:R-:W2:Y:S02]  /*3efd0*/  LDL.LU R11, [R1+0x5ac] ;  /* 0x0005ac00010b7983 */ /* 0x000ea40000300800 */
[----:B--2---:R-:W-:Y:S01]  /*3efe0*/  STL.64 [R1+0x1c90], R10 ;  /* 0x001c900a01007387 */ /* 0x004fe20000100a00 */
[----:B------:R0:W-:Y:S03]  /*3eff0*/  STL.64 [R1+0x1c88], R8 ;  /* 0x001c880801007387 */ /* 0x0001e60000100a00 */
[----:B0-----:R-:W2:Y:S01]  /*3f000*/  LDL.LU R8, [R1+0x5b0] ;  /* 0x0005b00001087983 */ /* 0x001ea20000300800 */
[----:B------:R-:W2:Y:S02]  /*3f010*/  LDL.LU R9, [R1+0x5b4] ;  /* 0x0005b40001097983 */ /* 0x000ea40000300800 */
[----:B------:R-:W2:Y:S02]  /*3f020*/  LDL.LU R10, [R1+0x5b8] ;  /* 0x0005b800010a7983 */ /* 0x000ea40000300800 */
[----:B------:R-:W2:Y:S01]  /*3f030*/  LDL.LU R11, [R1+0x5bc] ;  /* 0x0005bc00010b7983 */ /* 0x000ea20000300800 */
[----:B-----5:R-:W-:Y:S01]  /*3f040*/  STL.64 [R1+0x1c70], R26 ;  /* 0x001c701a01007387 */ /* 0x020fe20000100a00 */
[----:B----4-:R0:W-:Y:S03]  /*3f050*/  STL.64 [R1+0x1c68], R24 ;  /* 0x001c681801007387 */ /* 0x0101e60000100a00 */
[----:B0-----:R-:W4:Y:S01]  /*3f060*/  LDL.LU R24, [R1+0x590] ;  /* 0x0005900001187983 */ /* 0x001f220000300800 */
[----:B------:R-:W4:Y:S02]  /*3f070*/  LDL.LU R25, [R1+0x594] ;  /* 0x0005940001197983 */ /* 0x000f240000300800 */
[----:B------:R-:W4:Y:S02]  /*3f080*/  LDL.LU R26, [R1+0x598] ;  /* 0x00059800011a7983 */ /* 0x000f240000300800 */
[----:B------:R-:W4:Y:S01]  /*3f090*/  LDL.LU R27, [R1+0x59c] ;  /* 0x00059c00011b7983 */ /* 0x000f220000300800 */
[----:B------:R-:W5:Y:S01]  /*3f0a0*/  LDL.LU R4, [R1+0x400] ;  /* 0x0004000001047983 */ /* 0x000f620000300800 */
[----:B------:R-:W5:Y:S02]  /*3f0b0*/  LDL.LU R5, [R1+0x404] ;  /* 0x0004040001057983 */ /* 0x000f640000300800 */
[----:B------:R-:W2:Y:S02]  /*3f0c0*/  LDL.LU R6, [R1+0x408] ;  /* 0x0004080001067983 */ /* 0x000ea40000300800 */
[----:B------:R-:W2:Y:S02]  /*3f0d0*/  LDL.LU R7, [R1+0x40c] ;  /* 0x00040c0001077983 */ /* 0x000ea40000300800 */
[----:B--2---:R-:W-:Y:S01]  /*3f0e0*/  STL.64 [R1+0x1c50], R6 ;  /* 0x001c500601007387 */ /* 0x004fe20000100a00 */
[----:B-----5:R0:W-:Y:S03]  /*3f0f0*/  STL.64 [R1+0x1c48], R4 ;  /* 0x001c480401007387 */ /* 0x0201e60000100a00 */
[----:B0-----:R-:W2:Y:S01]  /*3f100*/  LDL.LU R4, [R1+0x420] ;  /* 0x0004200001047983 */ /* 0x001ea20000300800 */
[----:B------:R-:W2:Y:S02]  /*3f110*/  LDL.LU R5, [R1+0x424] ;  /* 0x0004240001057983 */ /* 0x000ea40000300800 */
[----:B------:R-:W2:Y:S02]  /*3f120*/  LDL.LU R6, [R1+0x428] ;  /* 0x0004280001067983 */ /* 0x000ea40000300800 */
[----:B------:R-:W2:Y:S01]  /*3f130*/  LDL.LU R7, [R1+0x42c] ;  /* 0x00042c0001077983 */ /* 0x000ea20000300800 */
[----:B---3--:R-:W-:Y:S01]  /*3f140*/  STL.64 [R1+0x1c00], R18 ;  /* 0x001c001201007387 */ /* 0x008fe20000100a00 */
[----:B------:R0:W-:Y:S03]  /*3f150*/  STL.64 [R1+0x1bf8], R16 ;  /* 0x001bf81001007387 */ /* 0x0001e60000100a00 */
[----:B0-----:R-:W3:Y:S01]  /*3f160*/  LDL.LU R16, [R1+0x3d0] ;  /* 0x0003d00001107983 */ /* 0x001ee20000300800 */
[----:B------:R-:W3:Y:S02]  /*3f170*/  LDL.LU R17, [R1+0x3d4] ;  /* 0x0003d40001117983 */ /* 0x000ee40000300800 */
[----:B------:R-:W5:Y:S02]  /*3f180*/  LDL.LU R18, [R1+0x3d8] ;  /* 0x0003d80001127983 */ /* 0x000f640000300800 */
[----:B------:R-:W5:Y:S01]  /*3f190*/  LDL.LU R19, [R1+0x3dc] ;  /* 0x0003dc0001137983 */ /* 0x000f620000300800 */
[C---:B------:R-:W-:Y:S01]  /*3f1a0*/  HMMA.16816.F32 R8, R20.reuse, R12, R8 ;  /* 0x0000000c1408723c */ /* 0x040fe20000001808 */
[----:B-----5:R-:W-:Y:S01]  /*3f1b0*/  STL.64 [R1+0x1c20], R18 ;  /* 0x001c201201007387 */ /* 0x020fe20000100a00 */
[----:B---3--:R0:W-:Y:S03]  /*3f1c0*/  STL.64 [R1+0x1c18], R16 ;  /* 0x001c181001007387 */ /* 0x0081e60000100a00 */
[----:B0-----:R-:W3:Y:S01]  /*3f1d0*/  LDL.LU R16, [R1+0x3e0] ;  /* 0x0003e00001107983 */ /* 0x001ee20000300800 */
[----:B------:R-:W3:Y:S02]  /*3f1e0*/  LDL.LU R17, [R1+0x3e4] ;  /* 0x0003e40001117983 */ /* 0x000ee40000300800 */
[----:B------:R-:W5:Y:S02]  /*3f1f0*/  LDL.LU R18, [R1+0x3e8] ;  /* 0x0003e80001127983 */ /* 0x000f640000300800 */
[----:B------:R-:W5:Y:S02]  /*3f200*/  LDL.LU R19, [R1+0x3ec] ;  /* 0x0003ec0001137983 */ /* 0x000f640000300800 */
[----:B-----5:R-:W-:Y:S01]  /*3f210*/  STL.64 [R1+0x1c30], R18 ;  /* 0x001c301201007387 */ /* 0x020fe20000100a00 */
[----:B---3--:R0:W-:Y:S03]  /*3f220*/  STL.64 [R1+0x1c28], R16 ;  /* 0x001c281001007387 */ /* 0x0081e60000100a00 */
[----:B0-----:R-:W3:Y:S01]  /*3f230*/  LDL.LU R16, [R1+0x3f0] ;  /* 0x0003f00001107983 */ /* 0x001ee20000300800 */
[----:B------:R-:W3:Y:S02]  /*3f240*/  LDL.LU R17, [R1+0x3f4] ;  /* 0x0003f40001117983 */ /* 0x000ee40000300800 */
[----:B------:R-:W3:Y:S02]  /*3f250*/  LDL.LU R18, [R1+0x3f8] ;  /* 0x0003f80001127983 */ /* 0x000ee40000300800 */
[----:B------:R-:W3:Y:S02]  /*3f260*/  LDL.LU R19, [R1+0x3fc] ;  /* 0x0003fc0001137983 */ /* 0x000ee40000300800 */
[----:B------:R-:W-:Y:S01]  /*3f270*/  STL.64 [R1+0x5b0], R8 ;  /* 0x0005b00801007387 */ /* 0x000fe20000100a00 */
[----:B------:R0:W-:Y:S03]  /*3f280*/  STL.64 [R1+0x5b8], R10 ;  /* 0x0005b80a01007387 */ /* 0x0001e60000100a00 */
[----:B0-----:R-:W5:Y:S01]  /*3f290*/  LDL.LU.64 R10, [R1+0x1c90] ;  /* 0x001c9000010a7983 */ /* 0x001f620000300a00 */
[----:B------:R-:W5:Y:S02]  /*3f2a0*/  LDL.LU.64 R8, [R1+0x1c88] ;  /* 0x001c880001087983 */ /* 0x000f640000300a00 */
[C---:B-----5:R-:W-:Y:S11]  /*3f2b0*/  HMMA.16816.F32 R8, R20.reuse, R14, R8 ;  /* 0x0000000e1408723c */ /* 0x060ff60000001808 */
[----:B------:R-:W-:Y:S11]  /*3f2c0*/  @!UPT UIADD3 URZ, URZ, URZ, URZ ;  /* 0x0000003f3f3ff290 */ /* 0x000ff6000fffe03f */
[----:B------:R-:W-:Y:S01]  /*3f2d0*/  @!UPT UIADD3 URZ, URZ, URZ, URZ ;  /* 0x0000003f3f3ff290 */ /* 0x000fe2000fffe03f */
[----:B------:R-:W-:Y:S01]  /*3f2e0*/  STL.64 [R1+0x5a0], R8 ;  /* 0x0005a00801007387 */ /* 0x000fe20000100a00 */
[----:B------:R0:W-:Y:S03]  /*3f2f0*/  STL.64 [R1+0x5a8], R10 ;  /* 0x0005a80a01007387 */ /* 0x0001e60000100a00 */
[----:B0-----:R-:W5:Y:S01]  /*3f300*/  LDL.LU.64 R10, [R1+0x1c80] ;  /* 0x001c8000010a7983 */ /* 0x001f620000300a00 */
[----:B------:R-:W4:Y:S02]  /*3f310*/  LDL.LU.64 R8, [R1+0x1c78] ;  /* 0x001c780001087983 */ /* 0x000f240000300a00 */
[C---:B----4-:R-:W-:Y:S11]  /*3f320*/  HMMA.16816.F32 R24, R20.reuse, R8, R24 ;  /* 0x000000081418723c */ /* 0x050ff60000001818 */
[----:B------:R-:W-:Y:S11]  /*3f330*/  @!UPT UIADD3 URZ, URZ, URZ, URZ ;  /* 0x0000003f3f3ff290 */ /* 0x000ff6000fffe03f */
[----:B------:R-:W-:Y:S01]  /*3f340*/  @!UPT UIADD3 URZ, URZ, URZ, URZ ;  /* 0x0000003f3f3ff290 */ /* 0x000fe2000fffe03f */
[----:B------:R-:W-:Y:S01]  /*3f350*/  STL.64 [R1+0x590], R24 ;  /* 0x0005901801007387 */ /* 0x000fe20000100a00 */
[----:B------:R0:W-:Y:S03]  /*3f360*/  STL.64 [R1+0x598], R26 ;  /* 0x0005981a01007387 */ /* 0x0001e60000100a00 */
[----:B0-----:R-:W5:Y:S01]  /*3f370*/  LDL.LU.64 R26, [R1+0x1c70] ;  /* 0x001c7000011a7983 */ /* 0x001f620000300a00 */
[----:B------:R-:W5:Y:S02]  /*3f380*/  LDL.LU.64 R24, [R1+0x1c68] ;  /* 0x001c680001187983 */ /* 0x000f640000300a00 */
[----:B-----5:R-:W-:Y:S01]  /*3f390*/  HMMA.16816.F32 R20, R20, R10, R24 ;  /* 0x0000000a1414723c */ /* 0x020fe20000001818 */
[----:B------:R-:W2:Y:S01]  /*3f3a0*/  LDL.LU.64 R26, [R1+0x1c60] ;  /* 0x001c6000011a7983 */ /* 0x000ea20000300a00 */
[----:B------:R-:W2:Y:S11]  /*3f3b0*/  LDL.LU.64 R24, [R1+0x1c58] ;  /* 0x001c580001187983 */ /* 0x000eb60000300a00 */
[----:B------:R-:W-:Y:S10]  /*3f3c0*/  @!UPT UIADD3 URZ, URZ, URZ, URZ ;  /* 0x0000003f3f3ff290 */ /* 0x000ff4000fffe03f */
[----:B------:R0:W-:Y:S01]  /*3f3d0*/  STL.64 [R1+0x580], R20 ;  /* 0x0005801401007387 */ /* 0x0001e20000100a00 */
[----:B------:R1:W-:Y:S03]  /*3f3e0*/  STL.64 [R1+0x588], R22 ;  /* 0x0005881601007387 */ /* 0x0003e60000100a00 */
[----:B0-----:R-:W2:Y:S04]  /*3f3f0*/  LDL.64 R20, [R1+0x40] ;  /* 0x0000400001147983 */ /* 0x001ea80000100a00 */
[----:B-1----:R-:W4:Y:S01]  /*3f400*/  LDL.64 R22, [R1+0x48] ;  /* 0x0000480001167983 */ /* 0x002f220000100a00 */
[----:B------:R-:W-:Y:S02]  /*3f410*/  STL.64 [R1+0x1b68], R10 ;  /* 0x001b680a01007387 */ /* 0x000fe40000100a00 */
[----:B------:R0:W-:Y:S02]  /*3f420*/  STL.64 [R1+0x1b60], R8 ;  /* 0x001b600801007387 */ /* 0x0001e40000100a00 */
[----:B0-----:R-:W5:Y:S01]  /*3f430*/  LDL.LU R8, [R1+0x370] ;  /* 0x0003700001087983 */ /* 0x001f620000300800 */
[----:B------:R-:W5:Y:S02]  /*3f440*/  LDL.LU R9, [R1+0x374] ;  /* 0x0003740001097983 */ /* 0x000f640000300800 */
[----:B------:R-:W5:Y:S02]  /*3f450*/  LDL.LU R10, [R1+0x378] ;  /* 0x00037800010a7983 */ /* 0x000f640000300800 */
[----:B------:R-:W5:Y:S01]  /*3f460*/  LDL.LU R11, [R1+0x37c] ;  /* 0x00037c00010b7983 */ /* 0x000f620000300800 */
[C---:B--2---:R-:W-:Y:S11]  /*3f470*/  HMMA.16816.F32 R4, R24.reuse, R20, R4 ;  /* 0x000000141804723c */ /* 0x044ff60000001804 */
[----:B------:R-:W-:Y:S11]  /*3f480*/  @!UPT UIADD3 URZ, URZ, URZ, URZ ;  /* 0x0000003f3f3ff290 */ /* 0x000ff6000fffe03f */
[----:B------:R-:W-:Y:S01]  /*3f490*/  @!UPT UIADD3 URZ, URZ, URZ, URZ ;  /* 0x0000003f3f3ff290 */ /* 0x000fe2000fffe03f */
[----:B------:R-:W-:Y:S01]  /*3f4a0*/  STL.64 [R1+0x420], R4 ;  /* 0x0004200401007387 */ /* 0x000fe20000100a00 */
[----:B------:R0:W-:Y:S03]  /*3f4b0*/  STL.64 [R1+0x428], R6 ;  /* 0x0004280601007387 */ /* 0x0001e60000100a00 */
[----:B0-----:R-:W4:Y:S01]  /*3f4c0*/  LDL.LU.64 R6, [R1+0x1c50] ;  /* 0x001c500001067983 */ /* 0x001f220000300a00 */
[----:B------:R-:W4:Y:S02]  /*3f4d0*/  LDL.LU.64 R4, [R1+0x1c48] ;  /* 0x001c480001047983 */ /* 0x000f240000300a00 */
[C---:B----4-:R-:W-:Y:S11]  /*3f4e0*/  HMMA.16816.F32 R4, R24.reuse, R22, R4 ;  /* 0x000000161804723c */ /* 0x050ff60000001804 */
[----:B------:R-:W-:Y:S11]  /*3f4f0*/  @!UPT UIADD3 URZ, URZ, URZ, URZ ;  /* 0x0000003f3f3ff290 */ /* 0x000ff6000fffe03f */
[----:B------:R-:W-:Y:S01]  /*3f500*/  @!UPT UIADD3 URZ, URZ, URZ, URZ ;  /* 0x0000003f3f3ff290 */ /* 0x000fe2000fffe03f */
[----:B------:R-:W-:Y:S01]  /*3f510*/  STL.64 [R1+0x400], R4 ;  /* 0x0004000401007387 */ /* 0x000fe20000100a00 */
[----:B------:R0:W-:Y:S03]  /*3f520*/  STL.64 [R1+0x408], R6 ;  /* 0x0004080601007387 */ /* 0x0001e60000100a00 */
[----:B0-----:R-:W2:Y:S01]  /*3f530*/  LDL.LU.64 R6, [R1+0x1c40] ;  /* 0x001c400001067983 */ /* 0x001ea20000300a00 */
[----:B------:R-:W3:Y:S02]  /*3f540*/  LDL.LU.64 R4, [R1+0x1c38] ;  /* 0x001c380001047983 */ /* 0x000ee40000300a00 */
[----:B------:R-:W4:Y:S02]  /*3f550*/  LDL.LU R20, [R1+0x350] ;  /* 0x0003500001147983 */ /* 0x000f240000300800 */
[----:B------:R-:W4:Y:S01]  /*3f560*/  LDL.LU R21, [R1+0x354] ;  /* 0x0003540001157983 */ /* 0x000f220000300800 */
[----:B------:R-:W-:Y:S01]  /*3f570*/  MOV R29, R23 ;  /* 0x00000017001d7202 */ /* 0x000fe20000000f00 */
[----:B------:R-:W4:Y:S01]  /*3f580*/  LDL.LU R22, [R1+0x358] ;  /* 0x0003580001167983 */ /* 0x000f220000300800 */
[----:B------:R-:W4:Y:S01]  /*3f590*/  LDL.LU R23, [R1+0x35c] ;  /* 0x00035c0001177983 */ /* 0x000f220000300800 */
[C---:B---3--:R-:W-:Y:S11]  /*3f5a0*/  HMMA.16816.F32 R16, R24.reuse, R4, R16 ;  /* 0x000000041810723c */ /* 0x048ff60000001810 */
[----:B------:R-:W-:Y:S11]  /*3f5b0*/  @!UPT UIADD3 URZ, URZ, URZ, URZ ;  /* 0x0000003f3f3ff290 */ /* 0x000ff6000fffe03f */
[----:B------:R-:W-:Y:S01]  /*3f5c0*/  @!UPT UIADD3 URZ, URZ, URZ, URZ ;  /* 0x0000003f3f3ff290 */ /* 0x000fe2000fffe03f */
[----:B------:R-:W-:Y:S01]  /*3f5d0*/  STL.64 [R1+0x3f0], R16 ;  /* 0x0003f01001007387 */ /* 0x000fe20000100a00 */
[----:B------:R0:W-:Y:S03]  /*3f5e0*/  STL.64 [R1+0x3f8], R18 ;  /* 0x0003f81201007387 */ /* 0x0001e60000100a00 */
[----:B0-----:R-:W3:Y:S01]  /*3f5f0*/  LDL.LU.64 R18, [R1+0x1c30] ;  /* 0x001c300001127983 */ /* 0x001ee20000300a00 */
[----:B------:R-:W3:Y:S01]  /*3f600*/  LDL.LU.64 R16, [R1+0x1c28] ;  /* 0x001c280001107983 */ /* 0x000ee20000300a00 */
[----:B--2---:R-:W-:Y:S02]  /*3f610*/  MOV R2, R6 ;  /* 0x0000000600027202 */ /* 0x004fe40000000f00 */
[----:B------:R-:W-:Y:S02]  /*3f620*/  MOV R0, R7 ;  /* 0x0000000700007202 */ /* 0x000fe40000000f00 */
[----:B------:R-:W-:Y:S01]  /*3f630*/  MOV R28, R4 ;  /* 0x00000004001c7202 */ /* 0x000fe20000000f00 */
[----:B------:R-:W-:Y:S01]  /*3f640*/  IMAD.MOV.U32 R3, RZ, RZ, R5 ;  /* 0x000000ffff037224 */ /* 0x000fe200078e0005 */
[C---:B---3--:R-:W-:Y:S11]  /*3f650*/  HMMA.16816.F32 R16, R24.reuse, R6, R16 ;  /* 0x000000061810723c */ /* 0x048ff60000001810 */
[----:B------:R-:W-:Y:S11]  /*3f660*/  @!UPT UIADD3 URZ, URZ, URZ, URZ ;  /* 0x0000003f3f3ff290 */ /* 0x000ff6000fffe03f */
[----:B------:R-:W-:Y:S01]  /*3f670*/  @!UPT UIADD3 URZ, URZ, URZ, URZ ;  /* 0x0000003f3f3ff290 */ /* 0x000fe2000fffe03f */
[----:B------:R-:W-:Y:S01]  /*3f680*/  STL.64 [R1+0x3e0], R16 ;  /* 0x0003e01001007387 */ /* 0x000fe20000100a00 */
[----:B------:R0:W-:Y:S03]  /*3f690*/  STL.64 [R1+0x3e8], R18 ;  /* 0x0003e81201007387 */ /* 0x0001e60000100a00 */
[----:B0-----:R-:W2:Y:S01]  /*3f6a0*/  LDL.LU.64 R18, [R1+0x1c20] ;  /* 0x001c200001127983 */ /* 0x001ea20000300a00 */
[----:B------:R-:W2:Y:S02]  /*3f6b0*/  LDL.LU.64 R16, [R1+0x1c18] ;  /* 0x001c180001107983 */ /* 0x000ea40000300a00 */
[----:B------:R-:W3:Y:S02]  /*3f6c0*/  LDL.LU.64 R6, [R1+0x1c10] ;  /* 0x001c100001067983 */ /* 0x000ee40000300a00 */
[----:B------:R-:W2:Y:S02]  /*3f6d0*/  LDL.LU.64 R4, [R1+0x1c08] ;  /* 0x001c080001047983 */ /* 0x000ea40000300a00 */
[C---:B--2---:R-:W-:Y:S11]  /*3f6e0*/  HMMA.16816.F32 R16, R24.reuse, R4, R16 ;  /* 0x000000041810723c */ /* 0x044ff60000001810 */
[----:B------:R-:W-:Y:S11]  /*3f6f0*/  @!UPT UIADD3 URZ, URZ, URZ, URZ ;  /* 0x0000003f3f3ff290 */ /* 0x000ff6000fffe03f */
[----:B------:R-:W-:Y:S01]  /*3f700*/  @!UPT UIADD3 URZ, URZ, URZ, URZ ;  /* 0x0000003f3f3ff290 */ /* 0x000fe2000fffe03f */
[----:B------:R-:W-:Y:S01]  /*3f710*/  STL.64 [R1+0x3d0], R16 ;  /* 0x0003d01001007387 */ /* 0x000fe20000100a00 */
[----:B------:R0:W-:Y:S03]  /*3f720*/  STL.64 [R1+0x3d8], R18 ;  /* 0x0003d81201007387 */ /* 0x0001e60000100a00 */
[----:B0-----:R-:W3:Y:S01]  /*3f730*/  LDL.LU.64 R18, [R1+0x1c00] ;  /* 0x001c000001127983 */ /* 0x001ee20000300a00 */
[----:B------:R-:W3:Y:S02]  /*3f740*/  LDL.LU.64 R16, [R1+0x1bf8] ;  /* 0x001bf80001107983 */ /* 0x000ee40000300a00 */
[C---:B---3--:R-:W-:Y:S01]  /*3f750*/  HMMA.16816.F32 R4, R24.reuse, R6, R16 ;  /* 0x000000061804723c */ /* 0x048fe20000001810 */
[----:B------:R-:W2:Y:S01]  /*3f760*/  LDL.LU.64 R18, [R1+0x1bf0] ;  /* 0x001bf00001127983 */ /* 0x000ea20000300a00 */
[----:B------:R-:W2:Y:S11]  /*3f770*/  LDL.LU.64 R16, [R1+0x1be8] ;  /* 0x001be80001107983 */ /* 0x000eb60000300a00 */
[----:B------:R-:W-:Y:S10]  /*3f780*/  @!UPT UIADD3 URZ, URZ, URZ, URZ ;  /* 0x0000003f3f3ff290 */ /* 0x000ff4000fffe03f */
[----:B------:R-:W-:Y:S01]  /*3f790*/  STL.64 [R1+0x3c0], R4 ;  /* 0x0003c00401007387 */ /* 0x000fe20000100a00 */
[----:B------:R0:W-:Y:S03]  /*3f7a0*/  STL.64 [R1+0x3c8], R6 ;  /* 0x0003c80601007387 */ /* 0x0001e60000100a00 */
[----:B0-----:R-:W3:Y:S01]  /*3f7b0*/  LDL.LU.64 R6, [R1+0x1be0] ;  /* 0x001be00001067983 */ /* 0x001ee20000300a00 */
        /* <DEDUP_REMOVED lines=25> */
[----:B------:R-:W5:Y:S11]  /*3f950*/  LDL.LU.64 R16, [R1+0x1b88] ;  /* 0x001b880001107983 */ /* 0x000f760000300a00 */
[----:B------:R-:W-:Y:S10]  /*3f960*/  @!UPT UIADD3 URZ, URZ, URZ, URZ ;  /* 0x0000003f3f3ff290 */ /* 0x000ff4000fffe03f */
[----:B------:R-:W-:Y:S01]  /*3f970*/  STL.64 [R1+0x380], R4 ;  /* 0x0003800401007387 */ /* 0x000fe20000100a00 */
[----:B------:R0:W-:Y:S03]  /*3f980*/  STL.64 [R1+0x388], R6 ;  /* 0x0003880601007387 */ /* 0x0001e60000100a00 */
[----:B0-----:R-:W2:Y:S01]  /*3f990*/  LDL.LU.64 R6, [R1+0x1b80] ;  /* 0x001b800001067983 */ /* 0x001ea20000300a00 */
[----:B------:R-:W2:Y:S01]  /*3f9a0*/  LDL.LU.64 R4, [R1+0x1b78] ;  /* 0x001b780001047983 */ /* 0x000ea20000300a00 */
[C---:B-----5:R-:W-:Y:S08]  /*3f9b0*/  HMMA.16816.F32 R8, R24.reuse, R16, R8 ;  /* 0x000000101808723c */ /* 0x060ff00000001808 */
[C---:B--2---:R-:W-:Y:S11]  /*3f9c0*/  HMMA.16816.F32 R4, R24.reuse, R18, R4 ;  /* 0x000000121804723c */ /* 0x044ff60000001804 */
[----:B------:R-:W-:Y:S04]  /*3f9d0*/  @!UPT UIADD3 URZ, URZ, URZ, URZ ;  /* 0x0000003f3f3ff290 */ /* 0x000fe8000fffe03f */
[----:B------:R0:W-:Y:S01]  /*3f9e0*/  STL.64 [R1+0x370], R8 ;  /* 0x0003700801007387 */ /* 0x0001e20000100a00 */
[----:B------:R1:W-:Y:S03]  /*3f9f0*/  STL.64 [R1+0x378], R10 ;  /* 0x0003780a01007387 */ /* 0x0003e60000100a00 */
[----:B0-----:R-:W2:Y:S04]  /*3fa00*/  LDL.LU R8, [R1+0x340] ;  /* 0x0003400001087983 */ /* 0x001ea80000300800 */
[----:B------:R0:W-:Y:S01]  /*3fa10*/  STL.64 [R1+0x360], R4 ;  /* 0x0003600401007387 */ /* 0x0001e20000100a00 */
[----:B------:R3:W-:Y:S02]  /*3fa20*/  STL.64 [R1+0x368], R6 ;  /* 0x0003680601007387 */ /* 0x0007e40000100a00 */
[----:B------:R-:W2:Y:S02]  /*3fa30*/  LDL.LU R9, [R1+0x344] ;  /* 0x0003440001097983 */ /* 0x000ea40000300800 */
[----:B-1----:R-:W2:Y:S01]  /*3fa40*/  LDL.LU R10, [R1+0x348] ;  /* 0x00034800010a7983 */ /* 0x002ea20000300800 */
[----:B------:R-:W2:Y:S04]  /*3fa50*/  LDL.LU R11, [R1+0x34c] ;  /* 0x00034c00010b7983 */ /* 0x000ea80000300800 */
[----:B0-----:R-:W5:Y:S01]  /*3fa60*/  LDL.LU R4, [R1+0x320] ;  /* 0x0003200001047983 */ /* 0x001f620000300800 */
[----:B------:R-:W5:Y:S02]  /*3fa70*/  LDL.LU R5, [R1+0x324] ;  /* 0x0003240001057983 */ /* 0x000f640000300800 */
[----:B---3--:R-:W3:Y:S02]  /*3fa80*/  LDL.LU R6, [R1+0x328] ;  /* 0x0003280001067983 */ /* 0x008ee40000300800 */
[----:B------:R-:W3:Y:S01]  /*3fa90*/  LDL.LU R7, [R1+0x32c] ;  /* 0x00032c0001077983 */ /* 0x000ee20000300800 */
[C---:B----4-:R-:W-:Y:S01]  /*3faa0*/  HMMA.16816.F32 R20, R24.reuse, R12, R20 ;  /* 0x0000000c1814723c */ /* 0x050fe20000001814 */
[----:B---3--:R-:W-:Y:S01]  /*3fab0*/  STL.64 [R1+0x1b58], R6 ;  /* 0x001b580601007387 */ /* 0x008fe20000100a00 */
[----:B-----5:R0:W-:Y:S03]  /*3fac0*/  STL.64 [R1+0x1b50], R4 ;  /* 0x001b500401007387 */ /* 0x0201e60000100a00 */
[----:B0-----:R-:W3:Y:S01]  /*3fad0*/  LDL.LU R4, [R1+0x330] ;  /* 0x0003300001047983 */ /* 0x001ee20000300800 */
[----:B------:R-:W3:Y:S02]  /*3fae0*/  LDL.LU R5, [R1+0x334] ;  /* 0x0003340001057983 */ /* 0x000ee40000300800 */
[----:B------:R-:W3:Y:S02]  /*3faf0*/  LDL.LU R6, [R1+0x338] ;  /* 0x0003380001067983 */ /* 0x000ee40000300800 */
[----:B------:R-:W3:Y:S01]  /*3fb00*/  LDL.LU R7, [R1+0x33c] ;  /* 0x00033c0001077983 */ /* 0x000ee20000300800 */
[----:B------:R0:W-:Y:S01]  /*3fb10*/  STL.64 [R1+0x1ac8], R18 ;  /* 0x001ac81201007387 */ /* 0x0001e20000100a00 */
[----:B------:R1:W-:Y:S03]  /*3fb20*/  STL.64 [R1+0x1ac0], R16 ;  /* 0x001ac01001007387 */ /* 0x0003e60000100a00 */
[----:B0-----:R-:W4:Y:S04]  /*3fb30*/  LDL.64 R18, [R1+0x28] ;  /* 0x0000280001127983 */ /* 0x001f280000100a00 */
[----:B-1----:R-:W5:Y:S01]  /*3fb40*/  LDL.64 R16, [R1+0x20] ;  /* 0x0000200001107983 */ /* 0x002f620000100a00 */
[----:B--2---:R-:W-:Y:S03]  /*3fb50*/  HMMA.16816.F32 R8, R24, R14, R8 ;  /* 0x0000000e1808723c */ /* 0x004fe60000001808 */
[----:B----4-:R-:W-:Y:S01]  /*3fb60*/  STL.64 [R1+0x1b18], R18 ;  /* 0x001b181201007387 */ /* 0x010fe20000100a00 */
[----:B-----5:R0:W-:Y:S03]  /*3fb70*/  STL.64 [R1+0x1b10], R16 ;  /* 0x001b101001007387 */ /* 0x0201e60000100a00 */
[----:B0-----:R-:W2:Y:S01]  /*3fb80*/  LDL.LU R16, [R1+0xf0] ;  /* 0x0000f00001107983 */ /* 0x001ea20000300800 */
[----:B------:R0:W-:Y:S02]  /*3fb90*/  STL.64 [R1+0x350], R20 ;  /* 0x0003501401007387 */ /* 0x0001e40000100a00 */
[----:B------:R1:W-:Y:S02]  /*3fba0*/  STL.64 [R1+0x358], R22 ;  /* 0x0003581601007387 */ /* 0x0003e40000100a00 */
[----:B------:R-:W2:Y:S01]  /*3fbb0*/  LDL.LU R17, [R1+0xf4] ;  /* 0x0000f40001117983 */ /* 0x000ea20000300800 */
[----:B------:R-:W4:Y:S01]  /*3fbc0*/  LDL.LU R18, [R1+0xf8] ;  /* 0x0000f80001127983 */ /* 0x000f220000300800 */
[----:B------:R-:W4:Y:S03]  /*3fbd0*/  LDL.LU R19, [R1+0xfc] ;  /* 0x0000fc0001137983 */ /* 0x000f260000300800 */
[----:B0-----:R-:W5:Y:S01]  /*3fbe0*/  LDL.LU R20, [R1+0xa0] ;  /* 0x0000a00001147983 */ /* 0x001f620000300800 */
[----:B------:R-:W5:Y:S02]  /*3fbf0*/  LDL.LU R21, [R1+0xa4] ;  /* 0x0000a40001157983 */ /* 0x000f640000300800 */
[----:B-1----:R-:W5:Y:S02]  /*3fc00*/  LDL.LU R22, [R1+0xa8] ;  /* 0x0000a80001167983 */ /* 0x002f640000300800 */
[----:B------:R-:W5:Y:S01]  /*3fc10*/  LDL.LU R23, [R1+0xac] ;  /* 0x0000ac0001177983 */ /* 0x000f620000300800 */
[----:B----4-:R0:W-:Y:S01]  /*3fc20*/  STL.64 [R1+0x1b28], R18 ;  /* 0x001b281201007387 */ /* 0x0101e20000100a00 */
[----:B--2---:R1:W-:Y:S03]  /*3fc30*/  STL.64 [R1+0x1b20], R16 ;  /* 0x001b201001007387 */ /* 0x0043e60000100a00 */
[----:B0-----:R-:W2:Y:S04]  /*3fc40*/  LDL R18, [R1+0x48] ;  /* 0x0000480001127983 */ /* 0x001ea80000100800 */
[----:B-1----:R-:W5:Y:S04]  /*3fc50*/  LDL R16, [R1+0x40] ;  /* 0x0000400001107983 */ /* 0x002f680000100800 */
[----:B------:R-:W5:Y:S01]  /*3fc60*/  LDL R17, [R1+0x44] ;  /* 0x0000440001117983 */ /* 0x000f620000100800 */
[----:B------:R-:W-:-:S02]  /*3fc70*/  MOV R19, R29 ;  /* 0x0000001d00137202 */ /* 0x000fc40000000f00 */
[----:B------:R-:W4:Y:S02]  /*3fc80*/  LDL.LU R29, [R1+0x1b70] ;  /* 0x001b7000011d7983 */ /* 0x000f240000300800 */
[----:B------:R-:W-:Y:S01]  /*3fc90*/  STL.64 [R1+0x340], R8 ;  /* 0x0003400801007387 */ /* 0x000fe20000100a00 */
[----:B------:R0:W-:Y:S04]  /*3fca0*/  STL.64 [R1+0x348], R10 ;  /* 0x0003480a01007387 */ /* 0x0001e80000100a00 */
        /* <DEDUP_REMOVED lines=8> */
[C---:B---3--:R-:W-:Y:S01]  /*3fd30*/  HMMA.16816.F32 R4, R24.reuse, R8, R4 ;  /* 0x000000081804723c */ /* 0x048fe20000001804 */
[----:B--2---:R-:W-:Y:S01]  /*3fd40*/  STL.64 [R1+0x1b38], R14 ;  /* 0x001b380e01007387 */ /* 0x004fe20000100a00 */
[----:B------:R0:W-:Y:S03]  /*3fd50*/  STL.64 [R1+0x1b30], R12 ;  /* 0x001b300c01007387 */ /* 0x0001e60000100a00 */
[----:B0-----:R-:W2:Y:S01]  /*3fd60*/  LDL.LU R12, [R1+0x100] ;  /* 0x00010000010c7983 */ /* 0x001ea20000300800 */
[----:B------:R-:W2:Y:S02]  /*3fd70*/  LDL.LU R13, [R1+0x104] ;  /* 0x00010400010d7983 */ /* 0x000ea40000300800 */
[----:B------:R-:W2:Y:S02]  /*3fd80*/  LDL.LU R14, [R1+0x108] ;  /* 0x00010800010e7983 */ /* 0x000ea40000300800 */
[----:B------:R-:W2:Y:S11]  /*3fd90*/  LDL.LU R15, [R1+0x10c] ;  /* 0x00010c00010f7983 */ /* 0x000eb60000300800 */
[----:B------:R-:W-:Y:S02]  /*3fda0*/  @!UPT UIADD3 URZ, URZ, URZ, URZ ;  /* 0x0000003f3f3ff290 */ /* 0x000fe4000fffe03f */
[----:B------:R-:W-:Y:S01]  /*3fdb0*/  STL.64 [R1+0x330], R4 ;  /* 0x0003300401007387 */ /* 0x000fe20000100a00 */
[----:B------:R0:W-:Y:S03]  /*3fdc0*/  STL.64 [R1+0x338], R6 ;  /* 0x0003380601007387 */ /* 0x0001e60000100a00 */
[----:B0-----:R-:W3:Y:S01]  /*3fdd0*/  LDL.LU.64 R6, [R1+0x1b58] ;  /* 0x001b580001067983 */ /* 0x001ee20000300a00 */
[----:B------:R-:W3:Y:S02]  /*3fde0*/  LDL.LU.64 R4, [R1+0x1b50] ;  /* 0x001b500001047983 */ /* 0x000ee40000300a00 */
[----:B---3--:R-:W-:Y:S01]  /*3fdf0*/  HMMA.16816.F32 R24, R24, R10, R4 ;  /* 0x0000000a1818723c */ /* 0x008fe20000001804 */
[----:B------:R-:W5:Y:S01]  /*3fe00*/  LDL.LU.64 R6, [R1+0x1b48] ;  /* 0x001b480001067983 */ /* 0x000f620000300a00 */
[----:B------:R-:W5:Y:S11]  /*3fe10*/  LDL.LU.64 R4, [R1+0x1b40] ;  /* 0x001b400001047983 */ /* 0x000f760000300a00 */
[----:B------:R-:W-:Y:S10]  /*3fe20*/  @!UPT UIADD3 URZ, URZ, URZ, URZ ;  /* 0x0000003f3f3ff290 */ /* 0x000ff4000fffe03f */
[----:B------:R0:W-:Y:S01]  /*3fe30*/  STL.64 [R1+0x320], R24 ;  /* 0x0003201801007387 */ /* 0x0001e20000100a00 */
[----:B------:R1:W-:Y:S03]  /*3fe40*/  STL.64 [R1+0x328], R26 ;  /* 0x0003281a01007387 */ /* 0x0003e60000100a00 */
[----:B0-----:R-:W3:Y:S01]  /*3fe50*/  LDL.LU R24, [R1+0xd0] ;  /* 0x0000d00001187983 */ /* 0x001ee20000300800 */
[----:B------:R-:W3:Y:S02]  /*3fe60*/  LDL.LU R25, [R1+0xd4] ;  /* 0x0000d40001197983 */ /* 0x000ee40000300800 */
[----:B-1----:R-:W3:Y:S02]  /*3fe70*/  LDL.LU R26, [R1+0xd8] ;  /* 0x0000d800011a7983 */ /* 0x002ee40000300800 */
[----:B------:R-:W3:Y:S01]  /*3fe80*/  LDL.LU R27, [R1+0xdc] ;  /* 0x0000dc00011b7983 */ /* 0x000ee20000300800 */
[----:B------:R-:W-:Y:S01]  /*3fe90*/  STL.64 [R1+0x1a88], R10 ;  /* 0x001a880a01007387 */ /* 0x000fe20000100a00 */
[----:B------:R-:W-:Y:S01]  /*3fea0*/  STL.64 [R1+0x1a80], R8 ;  /* 0x001a800801007387 */ /* 0x000fe20000100a00 */
[C---:B-----5:R-:W-:Y:S11]  /*3feb0*/  HMMA.16816.F32 R20, R4.reuse, R16, R20 ;  /* 0x000000100414723c */ /* 0x060ff60000001814 */
[----:B------:R-:W-:Y:S11]  /*3fec0*/  @!UPT UIADD3 URZ, URZ, URZ, URZ ;  /* 0x0000003f3f3ff290 */ /* 0x000ff6000fffe03f */
[----:B------:R-:W-:Y:S01]  /*3fed0*/  @!UPT UIADD3 URZ, URZ, URZ, URZ ;  /* 0x0000003f3f3ff290 */ /* 0x000fe2000fffe03f */
[----:B------:R-:W-:Y:S01]  /*3fee0*/  STL.64 [R1+0x6e0], R20 ;  /* 0x0006e01401007387 */ /* 0x000fe20000100a00 */
[----:B------:R-:W-:Y:S02]  /*3fef0*/  STL.64 [R1+0x6e8], R22 ;  /* 0x0006e81601007387 */ /* 0x000fe40000100a00 */
[----:B----4-:R-:W0:Y:S01]  /*3ff00*/  LDSM.16.M88.4 R20, [R29+0x24800] ;  /* 0x024800001d14783b */ /* 0x010e220000000200 */
[----:B--2---:R-:W-:Y:S01]  /*3ff10*/  HMMA.16816.F32 R16, R4, R18, R12 ;  /* 0x000000120410723c */ /* 0x004fe2000000180c */
[----:B0-----:R0:W-:Y:S02]  /*3ff20*/  STL [R1+0x1a6c], R20 ;  /* 0x001a6c1401007387 */ /* 0x0011e40000100800 */
[----:B------:R1:W-:Y:S02]  /*3ff30*/  STL [R1+0x1a68], R21 ;  /* 0x001a681501007387 */ /* 0x0003e40000100800 */
[----:B------:R2:W-:Y:S02]  /*3ff40*/  STL [R1+0x1a64], R22 ;  /* 0x001a641601007387 */ /* 0x0005e40000100800 */
[----:B------:R4:W-:Y:S01]  /*3ff50*/  STL [R1+0x1a60], R23 ;  /* 0x001a601701007387 */ /* 0x0009e20000100800 */
[----:B0-----:R-:W5:Y:S01]  /*3ff60*/  LDL.LU R20, [R1+0xe0] ;  /* 0x0000e00001147983 */ /* 0x001f620000300800 */
[----:B-1----:R-:W5:Y:S02]  /*3ff70*/  LDL.LU R21, [R1+0xe4] ;  /* 0x0000e40001157983 */ /* 0x002f640000300800 */
[----:B--2---:R-:W5:Y:S02]  /*3ff80*/  LDL.LU R22, [R1+0xe8] ;  /* 0x0000e80001167983 */ /* 0x004f640000300800 */
[----:B----4-:R-:W5:Y:S01]  /*3ff90*/  LDL.LU R23, [R1+0xec] ;  /* 0x0000ec0001177983 */ /* 0x010f620000300800 */
[----:B------:R-:W2:Y:S01]  /*3ffa0*/  LDL.LU.64 R14, [R1+0x1b38] ;  /* 0x001b3800010e7983 */ /* 0x000ea20000300a00 */
[----:B------:R-:W2:Y:S08]  /*3ffb0*/  LDL.LU.64 R12, [R1+0x1b30] ;  /* 0x001b3000010c7983 */ /* 0x000eb00000300a00 */
[----:B------:R-:W-:Y:S02]  /*3ffc0*/  STL.64 [R1+0x100], R16 ;  /* 0x0001001001007387 */ /* 0x000fe40000100a00 */
[----:B------:R0:W-:Y:S02]  /*3ffd0*/  STL.64 [R1+0x108], R18 ;  /* 0x0001081201007387 */ /* 0x0001e40000100a00 */
[----:B0-----:R-:W4:Y:S01]  /*3ffe0*/  LDL.LU.64 R18, [R1+0x1b28] ;  /* 0x001b280001127983 */ /* 0x001f220000300a00 */
[----:B------:R-:W4:Y:S02]  /*3fff0*/  LDL.LU.64 R16, [R1+0x1b20] ;  /* 0x001b200001107983 */ /* 0x000f240000300a00 */
[----:B------:R-:W-:Y:S01]  /*40000*/  IMAD.MOV.U32 R8, RZ, RZ, R28 ;  /* 0x000000ffff087224 */ /* 0x000fe200078e001c */
[----:B------:R-:W-:-:S07]  /*40010*/  MOV R9, R3 ;  /* 0x0000000300097202 */ /* 0x000fce0000000f00 */
[----:B----4-:R-:W-:Y:S11]  /*40020*/  HMMA.16816.F32 R16, R4, R8, R16 ;  /* 0x000000080410723c */ /* 0x010ff60000001810 */
[----:B------:R-:W-:Y:S11]  /*40030*/  @!UPT UIADD3 URZ, URZ, URZ, URZ ;  /* 0x0000003f3f3ff290 */ /* 0x000ff6000fffe03f */
[----:B------:R-:W-:Y:S01]  /*40040*/  @!UPT UIADD3 URZ, URZ, URZ, URZ ;  /* 0x0000003f3f3ff290 */ /* 0x000fe2000fffe03f */
[----:B------:R-:W-:Y:S01]  /*40050*/  STL.64 [R1+0xf0], R16 ;  /* 0x0000f01001007387 */ /* 0x000fe20000100a00 */
[----:B------:R0:W-:Y:S03]  /*40060*/  STL.64 [R1+0xf8], R18 ;  /* 0x0000f81201007387 */ /* 0x0001e60000100a00 */
[----:B0-----:R-:W2:Y:S01]  /*40070*/  LDL.LU.64 R18, [R1+0x1b18] ;  /* 0x001b180001127983 */ /* 0x001ea20000300a00 */
[----:B------:R-:W3:Y:S01]  /*40080*/  LDL.LU.64 R16, [R1+0x1b10] ;  /* 0x001b100001107983 */ /* 0x000ee20000300a00 */
[----:B------:R-:W-:Y:S02]  /*40090*/  MOV R10, R2 ;  /* 0x00000002000a7202 */ /* 0x000fe40000000f00 */
[----:B------:R-:W-:-:S07]  /*400a0*/  MOV R11, R0 ;  /* 0x00000000000b7202 */ /* 0x000fce0000000f00 */
[C---:B-----5:R-:W-:Y:S11]  /*400b0*/  HMMA.16816.F32 R20, R4.reuse, R10, R20 ;  /* 0x0000000a0414723c */ /* 0x060ff60000001814 */
[----:B------:R-:W-:Y:S11]  /*400c0*/  @!UPT UIADD3 URZ, URZ, URZ, URZ ;  /* 0x0000003f3f3ff290 */ /* 0x000ff6000fffe03f */
[----:B------:R-:W-:Y:S01]  /*400d0*/  @!UPT UIADD3 URZ, URZ, URZ, URZ ;  /* 0x0000003f3f3ff290 */ /* 0x000fe2000fffe03f */
[----:B------:R-:W-:Y:S01]  /*400e0*/  STL.64 [R1+0xe0], R20 ;  /* 0x0000e01401007387 */ /* 0x000fe20000100a00 */
[----:B------:R-:W-:Y:S01]  /*400f0*/  STL.64 [R1+0xe8], R22 ;  /* 0x0000e81601007387 */ /* 0x000fe20000100a00 */
[C---:B---3--:R-:W-:Y:S01]  /*40100*/  HMMA.16816.F32 R8, R4.reuse, R16, R24 ;  /* 0x000000100408723c */ /* 0x048fe20000001818 */
[----:B------:R-:W-:Y:S01]  /*40110*/  MOV R3, R17 ;  /* 0x0000001100037202 */ /* 0x000fe20000000f00 */
[----:B------:R-:W-:Y:S11]  /*40120*/  IMAD.MOV.U32 R28, RZ, RZ, R16 ;  /* 0x000000ffff1c7224 */ /* 0x000ff600078e0010 */
[----:B------:R-:W-:Y:S10]  /*40130*/  @!UPT UIADD3 URZ, URZ, URZ, URZ ;  /* 0x0000003f3f3ff290 */ /* 0x000ff4000fffe03f */
[----:B------:R-:W-:Y:S01]  /*40140*/  STL.64 [R1+0xd0], R8 ;  /* 0x0000d00801007387 */ /* 0x000fe20000100a00 */
[----:B------:R2:W-:Y:S02]  /*40150*/  STL.64 [R1+0xd8], R10 ;  /* 0x0000d80a01007387 */ /* 0x0005e40000100a00 */
[C---:B--2---:R-:W-:Y:S01]  /*40160*/  HMMA.16816.F32 R8, R4.reuse, R18, R12 ;  /* 0x000000120408723c */ /* 0x044fe2000000180c */
[----:B------:R-:W-:Y:S01]  /*40170*/  STL [R1+0x1a74], R3 ;  /* 0x001a740301007387 */ /* 0x000fe20000100800 */
[----:B------:R-:W-:Y:S01]  /*40180*/  STL [R1+0x1a70], R28 ;  /* 0x001a701c01007387 */ /* 0x000fe20000100800 */
[----:B------:R-:W-:Y:S02]  /*40190*/  MOV R2, R18 ;  /* 0x0000001200027202 */ /* 0x000fe40000000f00 */
[----:B------:R-:W-:Y:S11]  /*401a0*/  MOV R0, R19 ;  /* 0x0000001300007202 */ /* 0x000ff60000000f00 */
[----:B------:R-:W-:Y:S07]  /*401b0*/  @!UPT UIADD3 URZ, URZ, URZ, URZ ;  /* 0x0000003f3f3ff290 */ /* 0x000fee000fffe03f */
[----:B------:R-:W-:Y:S01]  /*401c0*/  STL.64 [R1+0x6d0], R8 ;  /* 0x0006d00801007387 */ /* 0x000fe20000100a00 */
[----:B------:R-:W-:Y:S02]  /*401d0*/  STL.64 [R1+0x6d8], R10 ;  /* 0x0006d80a01007387 */ /* 0x000fe40000100a00 */
[----:B------:R-:W2:Y:S02]  /*401e0*/  LDL.LU R12, [R1+0x2d0] ;  /* 0x0002d000010c7983 */ /* 0x000ea40000300800 */
[----:B------:R-:W2:Y:S01]  /*401f0*/  LDL.LU R13, [R1+0x2d4] ;  /* 0x0002d400010d7983 */ /* 0x000ea20000300800 */
[----:B------:R-:W3:Y:S01]  /*40200*/  LDL.LU R14, [R1+0x2d8] ;  /* 0x0002d800010e7983 */ /* 0x000ee20000300800 */
[----:B------:R-:W3:Y:S02]  /*40210*/  LDL.LU R15, [R1+0x2dc] ;  /* 0x0002dc00010f7983 */ /* 0x000ee40000300800 */
[----:B------:R-:W4:Y:S02]  /*40220*/  LDL.64 R18, [R1+0x8] ;  /* 0x0000080001127983 */ /* 0x000f240000100a00 */
[----:B------:R-:W5:Y:S01]  /*40230*/  LDL.64 R16, [R1] ;  /* 0x0000000001107983 */ /* 0x000f620000100a00 */
[----:B----4-:R0:W-:Y:S01]  /*40240*/  STL.64 [R1+0x1af8], R18 ;  /* 0x001af81201007387 */ /* 0x0101e20000100a00 */
[----:B-----5:R1:W-:Y:S03]  /*40250*/  STL.64 [R1+0x1af0], R16 ;  /* 0x001af01001007387 */ /* 0x0203e60000100a00 */
[----:B0-----:R-:W4:Y:S04]  /*40260*/  LDL.64 R18, [R1+0x18] ;  /* 0x0000180001127983 */ /* 0x001f280000100a00 */
[----:B-1----:R-:W5:Y:S01]  /*40270*/  LDL.64 R16, [R1+0x10] ;  /* 0x0000100001107983 */ /* 0x002f620000100a00 */
[----:B---3--:R-:W-:Y:S02]  /*40280*/  STL.64 [R1+0x1ab8], R14 ;  /* 0x001ab80e01007387 */ /* 0x008fe40000100a00 */
[----:B--2---:R0:W-:Y:S02]  /*40290*/  STL.64 [R1+0x1ab0], R12 ;  /* 0x001ab00c01007387 */ /* 0x0041e40000100a00 */
[----:B0-----:R-:W2:Y:S01]  /*402a0*/  LDL.LU R12, [R1+0x2e0] ;  /* 0x0002e000010c7983 */ /* 0x001ea20000300800 */
[----:B------:R-:W2:Y:S02]  /*402b0*/  LDL.LU R13, [R1+0x2e4] ;  /* 0x0002e400010d7983 */ /* 0x000ea40000300800 */
[----:B------:R-:W3:Y:S02]  /*402c0*/  LDL.LU R14, [R1+0x2e8] ;  /* 0x0002e800010e7983 */ /* 0x000ee40000300800 */
[----:B------:R-:W3:Y:S01]  /*402d0*/  LDL.LU R15, [R1+0x2ec] ;  /* 0x0002ec00010f7983 */ /* 0x000ee20000300800 */
[----:B------:R-:W5:Y:S01]  /*402e0*/  LDL.LU R24, [R1+0xb0] ;  /* 0x0000b00001187983 */ /* 0x000f620000300800 */
[----:B------:R-:W5:Y:S02]  /*402f0*/  LDL.LU R25, [R1+0xb4] ;  /* 0x0000b40001197983 */ /* 0x000f640000300800 */
[----:B------:R-:W5:Y:S02]  /*40300*/  LDL.LU R26, [R1+0xb8] ;  /* 0x0000b800011a7983 */ /* 0x000f640000300800 */
[----:B------:R-:W5:Y:S01]  /*40310*/  LDL.LU R27, [R1+0xbc] ;  /* 0x0000bc00011b7983 */ /* 0x000f620000300800 */
[----:B---3--:R-:W-:Y:S01]  /*40320*/  STL.64 [R1+0x1ad8], R14 ;  /* 0x001ad80e01007387 */ /* 0x008fe20000100a00 */
[----:B--2---:R0:W-:Y:S03]  /*40330*/  STL.64 [R1+0x1ad0], R12 ;  /* 0x001ad00c01007387 */ /* 0x0041e60000100a00 */
        /* <DEDUP_REMOVED lines=10> */
[----:B-----5:R-:W-:Y:S01]  /*403e0*/  HMMA.16816.F32 R24, R4, R16, R24 ;  /* 0x000000100418723c */ /* 0x020fe20000001818 */
        /* <DEDUP_REMOVED lines=8> */
[----:B------:R-:W5:Y:S02]  /*40470*/  LDL.LU R10, [R1+0x2b8] ;  /* 0x0002b800010a7983 */ /* 0x000f640000300800 */
[----:B------:R-:W5:Y:S01]  /*40480*/  LDL.LU R11, [R1+0x2bc] ;  /* 0x0002bc00010b7983 */ /* 0x000f620000300800 */
[----:B----4-:R-:W-:-:S02]  /*40490*/  MOV R22, R18 ;  /* 0x0000001200167202 */ /* 0x010fc40000000f00 */
[----:B------:R-:W-:Y:S01]  /*404a0*/  MOV R23, R19 ;  /* 0x0000001300177202 */ /* 0x000fe20000000f00 */
[----:B------:R-:W-:Y:S01]  /*404b0*/  IMAD.MOV.U32 R20, RZ, RZ, R16 ;  /* 0x000000ffff147224 */ /* 0x000fe200078e0010 */
[----:B------:R-:W-:Y:S01]  /*404c0*/  MOV R21, R17 ;  /* 0x0000001100157202 */ /* 0x000fe20000000f00 */
[----:B-----5:R-:W-:Y:S01]  /*404d0*/  STL.64 [R1+0x1a98], R10 ;  /* 0x001a980a01007387 */ /* 0x020fe20000100a00 */
[----:B---3--:R0:W-:Y:S03]  /*404e0*/  STL.64 [R1+0x1a90], R8 ;  /* 0x001a900801007387 */ /* 0x0081e60000100a00 */
[----:B0-----:R-:W3:Y:S01]  /*404f0*/  LDL.LU R8, [R1+0x2c0] ;  /* 0x0002c00001087983 */ /* 0x001ee20000300800 */
[----:B------:R-:W3:Y:S02]  /*40500*/  LDL.LU R9, [R1+0x2c4] ;  /* 0x0002c40001097983 */ /* 0x000ee40000300800 */
[----:B------:R-:W3:Y:S02]  /*40510*/  LDL.LU R10, [R1+0x2c8] ;  /* 0x0002c800010a7983 */ /* 0x000ee40000300800 */
[----:B------:R-:W3:Y:S01]  /*40520*/  LDL.LU R11, [R1+0x2cc] ;  /* 0x0002cc00010b7983 */ /* 0x000ee20000300800 */
[----:B------:R-:W-:Y:S01]  /*40530*/  STL [R1+0x1a7c], R0 ;  /* 0x001a7c0001007387 */ /* 0x000fe20000100800 */
[----:B------:R-:W-:Y:S02]  /*40540*/  STL [R1+0x1a78], R2 ;  /* 0x001a780201007387 */ /* 0x000fe40000100800 */
[----:B------:R-:W-:Y:S02]  /*40550*/  STL.64 [R1+0x6c0], R24 ;  /* 0x0006c01801007387 */ /* 0x000fe40000100a00 */
[----:B------:R-:W-:Y:S02]  /*40560*/  STL.64 [R1+0x6c8], R26 ;  /* 0x0006c81a01007387 */ /* 0x000fe40000100a00 */
[----:B------:R-:W0:Y:S01]  /*40570*/  LDSM.16.M88.4 R24, [R29+0x24a00] ;  /* 0x024a00001d18783b */ /* 0x000e220000000200 */
[C---:B--2---:R-:W-:Y:S03]  /*40580*/  HMMA.16816.F32 R12, R4.reuse, R18, R12 ;  /* 0x00000012040c723c */ /* 0x044fe6000000180c */
[----:B0-----:R-:W-:Y:S01]  /*40590*/  STL.64 [R1+0x1928], R26 ;  /* 0x0019281a01007387 */ /* 0x001fe20000100a00 */
[----:B------:R0:W-:Y:S03]  /*405a0*/  STL.64 [R1+0x1920], R24 ;  /* 0x0019201801007387 */ /* 0x0001e60000100a00 */
[----:B0-----:R-:W2:Y:S01]  /*405b0*/  LDL.LU R24, [R1+0x290] ;  /* 0x0002900001187983 */ /* 0x001ea20000300800 */
[----:B------:R-:W2:Y:S02]  /*405c0*/  LDL.LU R25, [R1+0x294] ;  /* 0x0002940001197983 */ /* 0x000ea40000300800 */
[----:B------:R-:W2:Y:S02]  /*405d0*/  LDL.LU R26, [R1+0x298] ;  /* 0x00029800011a7983 */ /* 0x000ea40000300800 */
[----:B------:R-:W2:Y:S11]  /*405e0*/  LDL.LU R27, [R1+0x29c] ;  /* 0x00029c00011b7983 */ /* 0x000eb60000300800 */
[----:B------:R-:W-:Y:S01]  /*405f0*/  STL.64 [R1+0x310], R12 ;  /* 0x0003100c01007387 */ /* 0x000fe20000100a00 */
[----:B------:R0:W-:Y:S03]  /*40600*/  STL.64 [R1+0x318], R14 ;  /* 0x0003180e01007387 */ /* 0x0001e60000100a00 */
[----:B0-----:R-:W4:Y:S01]  /*40610*/  LDL.LU.64 R14, [R1+0x1b08] ;  /* 0x001b0800010e7983 */ /* 0x001f220000300a00 */
[----:B------:R-:W4:Y:S02]  /*40620*/  LDL.LU.64 R12, [R1+0x1b00] ;  /* 0x001b0000010c7983 */ /* 0x000f240000300a00 */
[----:B------:R-:W5:Y:S02]  /*40630*/  LDL.LU.64 R18, [R1+0x1af8] ;  /* 0x001af80001127983 */ /* 0x000f640000300a00 */
[----:B------:R-:W4:Y:S02]  /*40640*/  LDL.LU.64 R16, [R1+0x1af0] ;  /* 0x001af00001107983 */ /* 0x000f240000300a00 */
[C---:B----4-:R-:W-:Y:S11]  /*40650*/  HMMA.16816.F32 R12, R4.reuse, R16, R12 ;  /* 0x00000010040c723c */ /* 0x050ff6000000180c */
[----:B------:R-:W-:Y:S11]  /*40660*/  @!UPT UIADD3 URZ, URZ, URZ, URZ ;  /* 0x0000003f3f3ff290 */ /* 0x000ff6000fffe03f */
[----:B------:R-:W-:Y:S01]  /*40670*/  @!UPT UIADD3 URZ, URZ, URZ, URZ ;  /* 0x0000003f3f3ff290 */ /* 0x000fe2000fffe03f */
[----:B------:R-:W-:Y:S01]  /*40680*/  STL.64 [R1+0x300], R12 ;  /* 0x0003000c01007387 */ /* 0x000fe20000100a00 */
[----:B------:R0:W-:Y:S03]  /*40690*/  STL.64 [R1+0x308], R14 ;  /* 0x0003080e01007387 */ /* 0x0001e60000100a00 */
[----:B0-----:R-:W4:Y:S01]  /*406a0*/  LDL.LU.64 R14, [R1+0x1ae8] ;  /* 0x001ae800010e7983 */ /* 0x001f220000300a00 */
[----:B------:R-:W4:Y:S01]  /*406b0*/  LDL.LU.64 R12, [R1+0x1ae0] ;  /* 0x001ae000010c7983 */ /* 0x000f220000300a00 */
[----:B-----5:R-:W-:Y:S02]  /*406c0*/  MOV R3, R18 ;  /* 0x0000001200037202 */ /* 0x020fe40000000f00 */
[----:B------:R-:W-:Y:S01]  /*406d0*/  MOV R28, R19 ;  /* 0x00000013001c7202 */ /* 0x000fe20000000f00 */
[----:B------:R-:W-:Y:S01]  /*406e0*/  IMAD.MOV.U32 R0, RZ, RZ, R16 ;  /* 0x000000ffff007224 */ /* 0x000fe200078e0010 */
[----:B------:R-:W-:Y:S01]  /*406f0*/  MOV R2, R17 ;  /* 0x0000001100027202 */ /* 0x000fe20000000f00 */
[C---:B----4-:R-:W-:Y:S11]  /*40700*/  HMMA.16816.F32 R12, R4.reuse, R18, R12 ;  /* 0x00000012040c723c */ /* 0x050ff6000000180c */
[----:B------:R-:W-:Y:S11]  /*40710*/  @!UPT UIADD3 URZ, URZ, URZ, URZ ;  /* 0x0000003f3f3ff290 */ /* 0x000ff6000fffe03f */
[----:B------:R-:W-:Y:S01]  /*40720*/  @!UPT UIADD3 URZ, URZ, URZ, URZ ;  /* 0x0000003f3f3ff290 */ /* 0x000fe2000fffe03f */
        /* <DEDUP_REMOVED lines=24> */
[----:B------:R-:W5:Y:S02]  /*408b0*/  LDL.LU R18, [R1+0x2a8] ;  /* 0x0002a80001127983 */ /* 0x000f640000300800 */
[----:B------:R-:W5:Y:S01]  /*408c0*/  LDL.LU R19, [R1+0x2ac] ;  /* 0x0002ac0001137983 */ /* 0x000f620000300800 */
[C---:B---3--:R-:W-:Y:S11]  /*408d0*/  HMMA.16816.F32 R8, R4.reuse, R12, R8 ;  /* 0x0000000c0408723c */ /* 0x048ff60000001808 */
        /* <DEDUP_REMOVED lines=12> */
[----:B------:R-:W5:Y:S02]  /*409a0*/  LDL.LU.64 R8, [R1+0x1a80] ;  /* 0x001a800001087983 */ /* 0x000f640000300a00 */
[----:B------:R-:W-:Y:S02]  /*409b0*/  STL.64 [R1+0x1968], R14 ;  /* 0x0019680e01007387 */ /* 0x000fe40000100a00 */
[----:B------:R5:W-:Y:S02]  /*409c0*/  STL.64 [R1+0x1960], R12 ;  /* 0x0019600c01007387 */ /* 0x000be40000100a00 */
[C---:B-----5:R-:W-:Y:S08]  /*409d0*/  HMMA.16816.F32 R12, R4.reuse, R8, R16 ;  /* 0x00000008040c723c */ /* 0x060ff00000001810 */
[----:B--2---:R-:W-:Y:S01]  /*409e0*/  HMMA.16816.F32 R4, R4, R10, R24 ;  /* 0x0000000a0404723c */ /* 0x004fe20000001818 */
[----:B------:R-:W-:Y:S11]  /*409f0*/  STL.64 [R1+0x1948], R10 ;  /* 0x0019480a01007387 */ /* 0x000ff60000100a00 */
[----:B------:R-:W-:Y:S03]  /*40a00*/  @!UPT UIADD3 URZ, URZ, URZ, URZ ;  /* 0x0000003f3f3ff290 */ /* 0x000fe6000fffe03f */
[----:B------:R-:W-:Y:S01]  /*40a10*/  STL.64 [R1+0x2a0], R12 ;  /* 0x0002a00c01007387 */ /* 0x000fe20000100a00 */
[----:B------:R-:W-:Y:S02]  /*40a20*/  STL.64 [R1+0x2a8], R14 ;  /* 0x0002a80e01007387 */ /* 0x000fe40000100a00 */
[----:B------:R-:W-:Y:S05]  /*40a30*/  STL.64 [R1+0x1940], R8 ;  /* 0x0019400801007387 */ /* 0x000fea0000100a00 */
[----:B------:R0:W-:Y:S01]  /*40a40*/  STL.64 [R1+0x290], R4 ;  /* 0x0002900401007387 */ /* 0x0001e20000100a00 */
[----:B------:R1:W-:Y:S04]  /*40a50*/  STL.64 [R1+0x298], R6 ;  /* 0x0002980601007387 */ /* 0x0003e80000100a00 */
[----:B0-----:R-:W2:Y:S04]  /*40a60*/  LDL R4, [R1+0x30] ;  /* 0x0000300001047983 */ /* 0x001ea80000100800 */
[----:B-1----:R-:W3:Y:S04]  /*40a70*/  LDL R6, [R1+0x38] ;  /* 0x0000380001067983 */ /* 0x002ee80000100800 */
[----:B------:R-:W3:Y:S04]  /*40a80*/  LDL R7, [R1+0x3c] ;  /* 0x00003c0001077983 */ /* 0x000ee80000100800 */
[----:B------:R-:W2:Y:S04]  /*40a90*/  LDL R5, [R1+0x34] ;  /* 0x0000340001057983 */ /* 0x000ea80000100800 */
[----:B---3--:R-:W-:Y:S01]  /*40aa0*/  STL.64 [R1+0x1a38], R6 ;  /* 0x001a380601007387 */ /* 0x008fe20000100a00 */
[----:B--2---:R-:W-:Y:S02]  /*40ab0*/  STL.64 [R1+0x1a30], R4 ;  /* 0x001a300401007387 */ /* 0x004fe40000100a00 */
[----:B------:R-:W2:Y:S02]  /*40ac0*/  LDL.LU R24, [R1+0x190] ;  /* 0x0001900001187983 */ /* 0x000ea40000300800 */
[----:B------:R-:W2:Y:S01]  /*40ad0*/  LDL.LU R25, [R1+0x194] ;  /* 0x0001940001197983 */ /* 0x000ea20000300800 */
[----:B------:R-:W3:Y:S01]  /*40ae0*/  LDL.LU R26, [R1+0x198] ;  /* 0x00019800011a7983 */ /* 0x000ee20000300800 */
[----:B------:R-:W3:Y:S02]  /*40af0*/  LDL.LU R27, [R1+0x19c] ;  /* 0x00019c00011b7983 */ /* 0x000ee40000300800 */
[----:B------:R-:W4:Y:S02]  /*40b00*/  LDL.LU R8, [R1+0x1b0] ;  /* 0x0001b00001087983 */ /* 0x000f240000300800 */
[----:B------:R-:W4:Y:S01]  /*40b10*/  LDL.LU R9, [R1+0x1b4] ;  /* 0x0001b40001097983 */ /* 0x000f220000300800 */
[----:B------:R-:W5:Y:S01]  /*40b20*/  LDL.LU R10, [R1+0x1b8] ;  /* 0x0001b800010a7983 */ /* 0x000f620000300800 */
[----:B------:R-:W5:Y:S02]  /*40b30*/  LDL.LU R11, [R1+0x1bc] ;  /* 0x0001bc00010b7983 */ /* 0x000f640000300800 */
[----:B------:R-:W2:Y:S02]  /*40b40*/  LDL.LU R12, [R1+0x1d0] ;  /* 0x0001d000010c7983 */ /* 0x000ea40000300800 */
[----:B------:R-:W2:Y:S01]  /*40b50*/  LDL.LU R13, [R1+0x1d4] ;  /* 0x0001d400010d7983 */ /* 0x000ea20000300800 */
[----:B------:R-:W2:Y:S01]  /*40b60*/  LDL.LU R14, [R1+0x1d8] ;  /* 0x0001d800010e7983 */ /* 0x000ea20000300800 */
[----:B------:R-:W2:Y:S03]  /*40b70*/  LDL.LU R15, [R1+0x1dc] ;  /* 0x0001dc00010f7983 */ /* 0x000ea60000300800 */
[----:B--2---:R-:W-:Y:S01]  /*40b80*/  STL.64 [R1+0x1978], R14 ;  /* 0x0019780e01007387 */ /* 0x004fe20000100a00 */
[----:B------:R0:W-:Y:S03]  /*40b90*/  STL.64 [R1+0x1970], R12 ;  /* 0x0019700c01007387 */ /* 0x0001e60000100a00 */
[----:B0-----:R-:W2:Y:S01]  /*40ba0*/  LDL.LU R12, [R1+0x1e0] ;  /* 0x0001e000010c7983 */ /* 0x001ea20000300800 */
[----:B------:R-:W2:Y:S02]  /*40bb0*/  LDL.LU R13, [R1+0x1e4] ;  /* 0x0001e400010d7983 */ /* 0x000ea40000300800 */
[----:B------:R-:W2:Y:S02]  /*40bc0*/  LDL.LU R14, [R1+0x1e8] ;  /* 0x0001e800010e7983 */ /* 0x000ea40000300800 */
[----:B------:R-:W2:Y:S02]  /*40bd0*/  LDL.LU R15, [R1+0x1ec] ;  /* 0x0001ec00010f7983 */ /* 0x000ea40000300800 */
[----:B------:R-:W-:Y:S01]  /*40be0*/  IMAD.MOV.U32 R16, RZ, RZ, R0 ;  /* 0x000000ffff107224 */ /* 0x000fe200078e0000 */
[----:B------:R-:W-:-:S02]  /*40bf0*/  MOV R18, R3 ;  /* 0x0000000300127202 */ /* 0x000fc40000000f00 */
[----:B------:R-:W-:Y:S02]  /*40c00*/  MOV R19, R28 ;  /* 0x0000001c00137202 */ /* 0x000fe40000000f00 */
[----:B------:R-:W-:Y:S01]  /*40c10*/  MOV R17, R2 ;  /* 0x0000000200117202 */ /* 0x000fe20000000f00 */
[----:B--2---:R-:W-:Y:S01]  /*40c20*/  STL.64 [R1+0x1998], R14 ;  /* 0x0019980e01007387 */ /* 0x004fe20000100a00 */
[----:B------:R0:W-:Y:S02]  /*40c30*/  STL.64 [R1+0x1990], R12 ;  /* 0x0019900c01007387 */ /* 0x0001e40000100a00 */
[----:B------:R-:W2:Y:S02]  /*40c40*/  LDL.LU R0, [R1+0x1a7c] ;  /* 0x001a7c0001007983 */ /* 0x000ea40000300800 */
[----:B------:R-:W2:Y:S01]  /*40c50*/  LDL.LU R2, [R1+0x1a78] ;  /* 0x001a780001027983 */ /* 0x000ea20000300800 */
[----:B------:R-:W2:Y:S01]  /*40c60*/  LDL.LU R3, [R1+0x1a74] ;  /* 0x001a740001037983 */ /* 0x000ea20000300800 */
[----:B------:R-:W2:Y:S02]  /*40c70*/  LDL.LU R28, [R1+0x1a70] ;  /* 0x001a7000011c7983 */ /* 0x000ea40000300800 */
[----:B------:R1:W-:Y:S02]  /*40c80*/  STL.64 [R1+0x19b8], R18 ;  /* 0x0019b81201007387 */ /* 0x0003e40000100a00 */
[----:B------:R3:W-:Y:S01]  /*40c90*/  STL.64 [R1+0x19b0], R16 ;  /* 0x0019b01001007387 */ /* 0x0007e20000100a00 */
[----:B0-----:R-:W2:Y:S01]  /*40ca0*/  LDL.LU R12, [R1+0x1f0] ;  /* 0x0001f000010c7983 */ /* 0x001ea20000300800 */
[----:B------:R-:W2:Y:S02]  /*40cb0*/  LDL.LU R13, [R1+0x1f4] ;  /* 0x0001f400010d7983 */ /* 0x000ea40000300800 */
[----:B------:R-:W2:Y:S02]  /*40cc0*/  LDL.LU R14, [R1+0x1f8] ;  /* 0x0001f800010e7983 */ /* 0x000ea40000300800 */
[----:B------:R-:W2:Y:S01]  /*40cd0*/  LDL.LU R15, [R1+0x1fc] ;  /* 0x0001fc00010f7983 */ /* 0x000ea20000300800 */
[----:B-1----:R-:W-:Y:S01]  /*40ce0*/  MOV R18, R22 ;  /* 0x0000001600127202 */ /* 0x002fe20000000f00 */
[----:B---3--:R-:W-:Y:S01]  /*40cf0*/  IMAD.MOV.U32 R16, RZ, RZ, R20 ;  /* 0x000000ffff107224 */ /* 0x008fe200078e0014 */
[----:B------:R-:W-:Y:S01]  /*40d00*/  MOV R19, R23 ;  /* 0x0000001700137202 */ /* 0x000fe20000000f00 */
[----:B------:R-:W3:Y:S01]  /*40d10*/  LDL.LU R20, [R1+0x1a6c] ;  /* 0x001a6c0001147983 */ /* 0x000ee20000300800 */
[----:B------:R-:W-:-:S02]  /*40d20*/  MOV R17, R21 ;  /* 0x0000001500117202 */ /* 0x000fc40000000f00 */
[----:B------:R-:W3:Y:S02]  /*40d30*/  LDL.LU R21, [R1+0x1a68] ;  /* 0x001a680001157983 */ /* 0x000ee40000300800 */
[----:B------:R-:W3:Y:S01]  /*40d40*/  LDL.LU R22, [R1+0x1a64] ;  /* 0x001a640001167983 */ /* 0x000ee20000300800 */
[----:B------:R-:W3:Y:S01]  /*40d50*/  LDL.LU R23, [R1+0x1a60] ;  /* 0x001a600001177983 */ /* 0x000ee20000300800 */
[----:B------:R-:W-:Y:S02]  /*40d60*/  STL.64 [R1+0x19e8], R18 ;  /* 0x0019e81201007387 */ /* 0x000fe40000100a00 */
[----:B------:R-:W-:Y:S01]  /*40d70*/  STL.64 [R1+0x19e0], R16 ;  /* 0x0019e01001007387 */ /* 0x000fe20000100a00 */
[----:B--2---:R-:W-:Y:S01]  /*40d80*/  STL.64 [R1+0x19a8], R14 ;  /* 0x0019a80e01007387 */ /* 0x004fe20000100a00 */
[----:B------:R0:W-:Y:S03]  /*40d90*/  STL.64 [R1+0x19a0], R12 ;  /* 0x0019a00c01007387 */ /* 0x0001e60000100a00 */
[----:B0-----:R-:W2:Y:S01]  /*40da0*/  LDL.LU R12, [R1+0x200] ;  /* 0x00020000010c7983 */ /* 0x001ea20000300800 */
[----:B------:R-:W2:Y:S02]  /*40db0*/  LDL.LU R13, [R1+0x204] ;  /* 0x00020400010d7983 */ /* 0x000ea40000300800 */
[----:B------:R-:W2:Y:S02]  /*40dc0*/  LDL.LU R14, [R1+0x208] ;  /* 0x00020800010e7983 */ /* 0x000ea40000300800 */
[----:B------:R-:W2:Y:S01]  /*40dd0*/  LDL.LU R15, [R1+0x20c] ;  /* 0x00020c00010f7983 */ /* 0x000ea20000300800 */
[----:B------:R-:W-:-:S02]  /*40de0*/  MOV R18, R2 ;  /* 0x0000000200127202 */ /* 0x000fc40000000f00 */
[----:B------:R-:W-:Y:S01]  /*40df0*/  MOV R19, R0 ;  /* 0x0000000000137202 */ /* 0x000fe20000000f00 */
[----:B--2---:R-:W-:Y:S01]  /*40e00*/  STL.64 [R1+0x19c8], R14 ;  /* 0x0019c80e01007387 */ /* 0x004fe20000100a00 */
[----:B------:R0:W-:Y:S03]  /*40e10*/  STL.64 [R1+0x19c0], R12 ;  /* 0x0019c00c01007387 */ /* 0x0001e60000100a00 */
[----:B0-----:R-:W2:Y:S01]  /*40e20*/  LDL.LU R12, [R1+0x210] ;  /* 0x00021000010c7983 */ /* 0x001ea20000300800 */
[----:B------:R-:W2:Y:S02]  /*40e30*/  LDL.LU R13, [R1+0x214] ;  /* 0x00021400010d7983 */ /* 0x000ea40000300800 */
[----:B------:R-:W2:Y:S02]  /*40e40*/  LDL.LU R14, [R1+0x218] ;  /* 0x00021800010e7983 */ /* 0x000ea40000300800 */
[----:B------:R-:W2:Y:S02]  /*40e50*/  LDL.LU R15, [R1+0x21c] ;  /* 0x00021c00010f7983 */ /* 0x000ea40000300800 */
[----:B------:R-:W-:Y:S01]  /*40e60*/  IMAD.MOV.U32 R16, RZ, RZ, R28 ;  /* 0x000000ffff107224 */ /* 0x000fe200078e001c */
[----:B------:R-:W-:Y:S01]  /*40e70*/  MOV R17, R3 ;  /* 0x0000000300117202 */ /* 0x000fe20000000f00 */
[----:B------:R-:W-:Y:S04]  /*40e80*/  STL.64 [R1+0x1a18], R18 ;  /* 0x001a181201007387 */ /* 0x000fe80000100a00 */
[----:B------:R-:W-:Y:S04]  /*40e90*/  STL.64 [R1+0x1a10], R16 ;  /* 0x001a101001007387 */ /* 0x000fe80000100a00 */
[----:B--2---:R-:W-:Y:S01]  /*40ea0*/  STL.64 [R1+0x19d8], R14 ;  /* 0x0019d80e01007387 */ /* 0x004fe20000100a00 */
[----:B------:R0:W-:Y:S03]  /*40eb0*/  STL.64 [R1+0x19d0], R12 ;  /* 0x0019d00c01007387 */ /* 0x0001e60000100a00 */
        /* <DEDUP_REMOVED lines=8> */
[----:B------:R-:W3:Y:S04]  /*40f40*/  LDL.64 R4, [R1+0x40] ;  /* 0x0000400001047983 */ /* 0x000ee80000100a00 */
[----:B------:R-:W3:Y:S04]  /*40f50*/  LDL.64 R6, [R1+0x48] ;  /* 0x0000480001067983 */ /* 0x000ee80000100a00 */
[----:B--2---:R-:W-:Y:S01]  /*40f60*/  STL.64 [R1+0x1a28], R18 ;  /* 0x001a281201007387 */ /* 0x004fe20000100a00 */
[----:B------:R0:W-:Y:S03]  /*40f70*/  STL.64 [R1+0x1a20], R16 ;  /* 0x001a201001007387 */ /* 0x0001e60000100a00 */
[----:B0-----:R-:W2:Y:S01]  /*40f80*/  LDL.LU R16, [R1+0x260] ;  /* 0x0002600001107983 */ /* 0x001ea20000300800 */
        /* <DEDUP_REMOVED lines=11> */
[----:B0-----:R-:W3:Y:S01]  /*41040*/  LDL.LU R16, [R1+0x280] ;  /* 0x0002800001107983 */ /* 0x001ee20000300800 */
[----:B------:R-:W3:Y:S02]  /*41050*/  LDL.LU R17, [R1+0x284] ;  /* 0x0002840001117983 */ /* 0x000ee40000300800 */
[----:B------:R-:W3:Y:S02]  /*41060*/  LDL.LU R18, [R1+0x288] ;  /* 0x0002880001127983 */ /* 0x000ee40000300800 */
[----:B------:R-:W3:Y:S01]  /*41070*/  LDL.LU R19, [R1+0x28c] ;  /* 0x00028c0001137983 */ /* 0x000ee20000300800 */
[----:B------:R-:W-:Y:S01]  /*41080*/  STL.64 [R1+0x19f8], R14 ;  /* 0x0019f80e01007387 */ /* 0x000fe20000100a00 */
[----:B------:R0:W-:Y:S03]  /*41090*/  STL.64 [R1+0x19f0], R12 ;  /* 0x0019f00c01007387 */ /* 0x0001e60000100a00 */
[----:B0-----:R-:W2:Y:S01]  /*410a0*/  LDL.LU R12, [R1+0x230] ;  /* 0x00023000010c7983 */ /* 0x001ea20000300800 */
[----:B------:R-:W2:Y:S02]  /*410b0*/  LDL.LU R13, [R1+0x234] ;  /* 0x00023400010d7983 */ /* 0x000ea40000300800 */
[----:B------:R-:W2:Y:S02]  /*410c0*/  LDL.LU R14, [R1+0x238] ;  /* 0x00023800010e7983 */ /* 0x000ea40000300800 */
[----:B------:R-:W2:Y:S01]  /*410d0*/  LDL.LU R15, [R1+0x23c] ;  /* 0x00023c00010f7983 */ /* 0x000ea20000300800 */
[----:B---3--:R-:W-:Y:S01]  /*410e0*/  HMMA.16816.F32 R16, R20, R4, R16 ;  /* 0x000000041410723c */ /* 0x008fe20000001810 */
        /* <DEDUP_REMOVED lines=8> */
[----:B0-----:R-:W3:Y:S01]  /*41170*/  LDL.LU R8, [R1+0x1c0] ;  /* 0x0001c00001087983 */ /* 0x001ee20000300800 */
[----:B------:R-:W3:Y:S02]  /*41180*/  LDL.LU R9, [R1+0x1c4] ;  /* 0x0001c40001097983 */ /* 0x000ee40000300800 */
[----:B------:R-:W3:Y:S02]  /*41190*/  LDL.LU R10, [R1+0x1c8] ;  /* 0x0001c800010a7983 */ /* 0x000ee40000300800 */
[----:B------:R-:W3:Y:S01]  /*411a0*/  LDL.LU R11, [R1+0x1cc] ;  /* 0x0001cc00010b7983 */ /* 0x000ee20000300800 */
[----:B------:R-:W-:Y:S01]  /*411b0*/  STL.64 [R1+0x1938], R26 ;  /* 0x0019381a01007387 */ /* 0x000fe20000100a00 */
[----:B------:R0:W-:Y:S03]  /*411c0*/  STL.64 [R1+0x1930], R24 ;  /* 0x0019301801007387 */ /* 0x0001e60000100a00 */
[----:B0-----:R-:W4:Y:S01]  /*411d0*/  LDL.LU R24, [R1+0x1a0] ;  /* 0x0001a00001187983 */ /* 0x001f220000300800 */
[----:B------:R-:W4:Y:S02]  /*411e0*/  LDL.LU R25, [R1+0x1a4] ;  /* 0x0001a40001197983 */ /* 0x000f240000300800 */
[----:B------:R-:W4:Y:S02]  /*411f0*/  LDL.LU R26, [R1+0x1a8] ;  /* 0x0001a800011a7983 */ /* 0x000f240000300800 */
[----:B------:R-:W4:Y:S01]  /*41200*/  LDL.LU R27, [R1+0x1ac] ;  /* 0x0001ac00011b7983 */ /* 0x000f220000300800 */
[----:B------:R-:W-:Y:S01]  /*41210*/  STL.64 [R1+0x280], R16 ;  /* 0x0002801001007387 */ /* 0x000fe20000100a00 */
[----:B------:R0:W-:Y:S03]  /*41220*/  STL.64 [R1+0x288], R18 ;  /* 0x0002881201007387 */ /* 0x0001e60000100a00 */
[----:B0-----:R-:W5:Y:S01]  /*41230*/  LDL.LU.64 R18, [R1+0x1a58] ;  /* 0x001a580001127983 */ /* 0x001f620000300a00 */
[----:B------:R-:W5:Y:S01]  /*41240*/  LDL.LU.64 R16, [R1+0x1a50] ;  /* 0x001a500001107983 */ /* 0x000f620000300a00 */
[----:B------:R-:W-:-:S02]  /*41250*/  MOV R2, R6 ;  /* 0x0000000600027202 */ /* 0x000fc40000000f00 */
[----:B------:R-:W-:Y:S01]  /*41260*/  MOV R0, R7 ;  /* 0x0000000700007202 */ /* 0x000fe20000000f00 */
[----:B------:R-:W-:Y:S01]  /*41270*/  IMAD.MOV.U32 R28, RZ, RZ, R4 ;  /* 0x000000ffff1c7224 */ /* 0x000fe200078e0004 */
[----:B------:R-:W-:Y:S01]  /*41280*/  MOV R3, R5 ;  /* 0x0000000500037202 */ /* 0x000fe20000000f00 */
[C---:B-----5:R-:W-:Y:S11]  /*41290*/  HMMA.16816.F32 R16, R20.reuse, R6, R16 ;  /* 0x000000061410723c */ /* 0x060ff60000001810 */
[----:B------:R-:W-:Y:S11]  /*412a0*/  @!UPT UIADD3 URZ, URZ, URZ, URZ ;  /* 0x0000003f3f3ff290 */ /* 0x000ff6000fffe03f */
[----:B------:R-:W-:Y:S01]  /*412b0*/  @!UPT UIADD3 URZ, URZ, URZ, URZ ;  /* 0x0000003f3f3ff290 */ /* 0x000fe2000fffe03f */
[----:B------:R-:W-:Y:S01]  /*412c0*/  STL.64 [R1+0x270], R16 ;  /* 0x0002701001007387 */ /* 0x000fe20000100a00 */
[----:B------:R0:W-:Y:S03]  /*412d0*/  STL.64 [R1+0x278], R18 ;  /* 0x0002781201007387 */ /* 0x0001e60000100a00 */
[----:B0-----:R-:W5:Y:S01]  /*412e0*/  LDL.LU.64 R18, [R1+0x1a48] ;  /* 0x001a480001127983 */ /* 0x001f620000300a00 */
[----:B------:R-:W5:Y:S02]  /*412f0*/  LDL.LU.64 R16, [R1+0x1a40] ;  /* 0x001a400001107983 */ /* 0x000f640000300a00 */
[----:B------:R-:W2:Y:S02]  /*41300*/  LDL.LU.64 R6, [R1+0x1a38] ;  /* 0x001a380001067983 */ /* 0x000ea40000300a00 */
[----:B------:R-:W5:Y:S02]  /*41310*/  LDL.LU.64 R4, [R1+0x1a30] ;  /* 0x001a300001047983 */ /* 0x000f640000300a00 */
[C---:B-----5:R-:W-:Y:S11]  /*41320*/  HMMA.16816.F32 R16, R20.reuse, R4, R16 ;  /* 0x000000041410723c */ /* 0x060ff60000001810 */
[----:B------:R-:W-:Y:S11]  /*41330*/  @!UPT UIADD3 URZ, URZ, URZ, URZ ;  /* 0x0000003f3f3ff290 */ /* 0x000ff6000fffe03f */
[----:B------:R-:W-:Y:S01]  /*41340*/  @!UPT UIADD3 URZ, URZ, URZ, URZ ;  /* 0x0000003f3f3ff290 */ /* 0x000fe2000fffe03f */
[----:B------:R-:W-:Y:S01]  /*41350*/  STL.64 [R1+0x260], R16 ;  /* 0x0002601001007387 */ /* 0x000fe20000100a00 */
[----:B------:R0:W-:Y:S03]  /*41360*/  STL.64 [R1+0x268], R18 ;  /* 0x0002681201007387 */ /* 0x0001e60000100a00 */
[----:B0-----:R-:W2:Y:S01]  /*41370*/  LDL.LU.64 R18, [R1+0x1a28] ;  /* 0x001a280001127983 */ /* 0x001ea20000300a00 */
[----:B------:R-:W2:Y:S02]  /*41380*/  LDL.LU.64 R16, [R1+0x1a20] ;  /* 0x001a200001107983 */ /* 0x000ea40000300a00 */
[C---:B--2---:R-:W-:Y:S11]  /*41390*/  HMMA.16816.F32 R16, R20.reuse, R6, R16 ;  /* 0x000000061410723c */ /* 0x044ff60000001810 */
        /* <DEDUP_REMOVED lines=8> */
[----:B0-----:R-:W2:Y:S01]  /*41420*/  LDL.LU R4, [R1+0x180] ;  /* 0x0001800001047983 */ /* 0x001ea20000300800 */
[----:B------:R-:W2:Y:S02]  /*41430*/  LDL.LU R5, [R1+0x184] ;  /* 0x0001840001057983 */ /* 0x000ea40000300800 */
[----:B------:R-:W2:Y:S02]  /*41440*/  LDL.LU R6, [R1+0x188] ;  /* 0x0001880001067983 */ /* 0x000ea40000300800 */
[----:B------:R-:W2:Y:S01]  /*41450*/  LDL.LU R7, [R1+0x18c] ;  /* 0x00018c0001077983 */ /* 0x000ea20000300800 */
[C---:B-----5:R-:W-:Y:S11]  /*41460*/  HMMA.16816.F32 R12, R20.reuse, R16, R12 ;  /* 0x00000010140c723c */ /* 0x060ff6000000180c */
[----:B------:R-:W-:Y:S11]  /*41470*/  @!UPT UIADD3 URZ, URZ, URZ, URZ ;  /* 0x0000003f3f3ff290 */ /* 0x000ff6000fffe03f */
[----:B------:R-:W-:Y:S01]  /*41480*/  @!UPT UIADD3 URZ, URZ, URZ, URZ ;  /* 0x0000003f3f3ff290 */ /* 0x000fe2000fffe03f */
[----:B------:R-:W-:Y:S01]  /*41490*/  STL.64 [R1+0x240], R12 ;  /* 0x0002400c01007387 */ /* 0x000fe20000100a00 */
[----:B------:R0:W-:Y:S03]  /*414a0*/  STL.64 [R1+0x248], R14 ;  /* 0x0002480e01007387 */ /* 0x0001e60000100a00 */
[----:B0-----:R-:W2:Y:S01]  /*414b0*/  LDL.LU.64 R14, [R1+0x1a08] ;  /* 0x001a0800010e7983 */ /* 0x001ea20000300a00 */
[----:B------:R-:W2:Y:S02]  /*414c0*/  LDL.LU.64 R12, [R1+0x1a00] ;  /* 0x001a0000010c7983 */ /* 0x000ea40000300a00 */
[C---:B--2---:R-:W-:Y:S01]  /*414d0*/  HMMA.16816.F32 R16, R20.reuse, R18, R12 ;  /* 0x000000121410723c */ /* 0x044fe2000000180c */
[----:B------:R-:W2:Y:S01]  /*414e0*/  LDL.LU.64 R14, [R1+0x19f8] ;  /* 0x0019f800010e7983 */ /* 0x000ea20000300a00 */
[----:B------:R-:W2:Y:S11]  /*414f0*/  LDL.LU.64 R12, [R1+0x19f0] ;  /* 0x0019f000010c7983 */ /* 0x000eb60000300a00 */
[----:B------:R-:W-:Y:S10]  /*41500*/  @!UPT UIADD3 URZ, URZ, URZ, URZ ;  /* 0x0000003f3f3ff290 */ /* 0x000ff4000fffe03f */
[----:B------:R-:W-:Y:S01]  /*41510*/  STL.64 [R1+0x230], R16 ;  /* 0x0002301001007387 */ /* 0x000fe20000100a00 */
[----:B------:R0:W-:Y:S03]  /*41520*/  STL.64 [R1+0x238], R18 ;  /* 0x0002381201007387 */ /* 0x0001e60000100a00 */
[----:B0-----:R-:W5:Y:S01]  /*41530*/  LDL.LU.64 R18, [R1+0x19e8] ;  /* 0x0019e80001127983 */ /* 0x001f620000300a00 */
[----:B------:R-:W2:Y:S02]  /*41540*/  LDL.LU.64 R16, [R1+0x19e0] ;  /* 0x0019e00001107983 */ /* 0x000ea40000300a00 */
[C---:B--2---:R-:W-:Y:S11]  /*41550*/  HMMA.16816.F32 R12, R20.reuse, R16, R12 ;  /* 0x00000010140c723c */ /* 0x044ff6000000180c */
[----:B------:R-:W-:Y:S11]  /*41560*/  @!UPT UIADD3 URZ, URZ, URZ, URZ ;  /* 0x0000003f3f3ff290 */ /* 0x000ff6000fffe03f */
[----:B------:R-:W-:Y:S01]  /*41570*/  @!UPT UIADD3 URZ, URZ, URZ, URZ ;  /* 0x0000003f3f3ff290 */ /* 0x000fe2000fffe03f */
[----:B------:R-:W-:Y:S01]  /*41580*/  STL.64 [R1+0x220], R12 ;  /* 0x0002200c01007387 */ /* 0x000fe20000100a00 */
[----:B------:R0:W-:Y:S03]  /*41590*/  STL.64 [R1+0x228], R14 ;  /* 0x0002280e01007387 */ /* 0x0001e60000100a00 */
[----:B0-----:R-:W5:Y:S01]  /*415a0*/  LDL.LU.64 R14, [R1+0x19d8] ;  /* 0x0019d800010e7983 */ /* 0x001f620000300a00 */
[----:B------:R-:W5:Y:S02]  /*415b0*/  LDL.LU.64 R12, [R1+0x19d0] ;  /* 0x0019d000010c7983 */ /* 0x000f640000300a00 */
[C---:B-----5:R-:W-:Y:S01]  /*415c0*/  HMMA.16816.F32 R16, R20.reuse, R18, R12 ;  /* 0x000000121410723c */ /* 0x060fe2000000180c */
        /* <DEDUP_REMOVED lines=55> */
[----:B------:R-:W4:Y:S02]  /*41940*/  LDL.LU.64 R8, [R1+0x1940] ;  /* 0x0019400001087983 */ /* 0x000f240000300a00 */
[----:B------:R-:W-:Y:S01]  /*41950*/  STL [R1+0x1878], R15 ;  /* 0x0018780f01007387 */ /* 0x000fe20000100800 */
[C---:B----4-:R-:W-:Y:S11]  /*41960*/  HMMA.16816.F32 R24, R20.reuse, R8, R24 ;  /* 0x000000081418723c */ /* 0x050ff60000001818 */
[----:B------:R-:W-:Y:S11]  /*41970*/  @!UPT UIADD3 URZ, URZ, URZ, URZ ;  /* 0x0000003f3f3ff290 */ /* 0x000ff6000fffe03f */
[----:B------:R-:W-:Y:S01]  /*41980*/  @!UPT UIADD3 URZ, URZ, URZ, URZ ;  /* 0x0000003f3f3ff290 */ /* 0x000fe2000fffe03f */
[----:B------:R-:W-:Y:S01]  /*41990*/  STL.64 [R1+0x1a0], R24 ;  /* 0x0001a01801007387 */ /* 0x000fe20000100a00 */
[----:B------:R0:W-:Y:S03]  /*419a0*/  STL.64 [R1+0x1a8], R26 ;  /* 0x0001a81a01007387 */ /* 0x0001e60000100a00 */
[----:B0-----:R-:W2:Y:S01]  /*419b0*/  LDL.LU.64 R26, [R1+0x1938] ;  /* 0x00193800011a7983 */ /* 0x001ea20000300a00 */
[----:B------:R-:W2:Y:S02]  /*419c0*/  LDL.LU.64 R24, [R1+0x1930] ;  /* 0x0019300001187983 */ /* 0x000ea40000300a00 */
[----:B--2---:R-:W-:Y:S01]  /*419d0*/  HMMA.16816.F32 R20, R20, R10, R24 ;  /* 0x0000000a1414723c */ /* 0x004fe20000001818 */
[----:B------:R-:W2:Y:S01]  /*419e0*/  LDL.LU.64 R26, [R1+0x1928] ;  /* 0x00192800011a7983 */ /* 0x000ea20000300a00 */
[----:B------:R-:W2:Y:S11]  /*419f0*/  LDL.LU.64 R24, [R1+0x1920] ;  /* 0x0019200001187983 */ /* 0x000eb60000300a00 */
        /* <DEDUP_REMOVED lines=8> */
[----:B------:R0:W-:Y:S02]  /*41a80*/  STL.64 [R1+0x1858], R8 ;  /* 0x0018580801007387 */ /* 0x0001e40000100a00 */
[----:B0-----:R-:W-:Y:S01]  /*41a90*/  IMAD.MOV.U32 R8, RZ, RZ, R28 ;  /* 0x000000ffff087224 */ /* 0x001fe200078e001c */
[----:B------:R-:W-:-:S03]  /*41aa0*/  MOV R9, R3 ;  /* 0x0000000300097202 */ /* 0x000fc60000000f00 */
[----:B------:R-:W-:-:S04]  /*41ab0*/  IMAD.MOV.U32 R15, RZ, RZ, R8 ;  /* 0x000000ffff0f7224 */ /* 0x000fc800078e0008 */
[----:B--2---:R-:W-:Y:S11]  /*41ac0*/  HMMA.16816.F32 R4, R24, R8, R4 ;  /* 0x000000081804723c */ /* 0x004ff60000001804 */
[----:B------:R-:W-:Y:S11]  /*41ad0*/  @!UPT UIADD3 URZ, URZ, URZ, URZ ;  /* 0x0000003f3f3ff290 */ /* 0x000ff6000fffe03f */
[----:B------:R-:W-:Y:S01]  /*41ae0*/  @!UPT UIADD3 URZ, URZ, URZ, URZ ;  /* 0x0000003f3f3ff290 */ /* 0x000fe2000fffe03f */
[----:B------:R-:W-:Y:S01]  /*41af0*/  STL.64 [R1+0x180], R4 ;  /* 0x0001800401007387 */ /* 0x000fe20000100a00 */
[----:B------:R0:W-:Y:S03]  /*41b00*/  STL.64 [R1+0x188], R6 ;  /* 0x0001880601007387 */ /* 0x0001e60000100a00 */
[----:B0-----:R-:W5:Y:S01]  /*41b10*/  LDL.LU.64 R6, [R1+0x1918] ;  /* 0x0019180001067983 */ /* 0x001f620000300a00 */
[----:B------:R-:W2:Y:S02]  /*41b20*/  LDL.LU.64 R4, [R1+0x1910] ;  /* 0x0019100001047983 */ /* 0x000ea40000300a00 */
[----:B------:R-:W-:Y:S02]  /*41b30*/  STL.64 [R1+0x1888], R14 ;  /* 0x0018880e01007387 */ /* 0x000fe40000100a00 */
[----:B------:R0:W-:Y:S02]  /*41b40*/  STL.64 [R1+0x1880], R12 ;  /* 0x0018800c01007387 */ /* 0x0001e40000100a00 */
[----:B0-----:R-:W4:Y:S01]  /*41b50*/  LDL.LU R12, [R1+0x170] ;  /* 0x00017000010c7983 */ /* 0x001f220000300800 */
[----:B------:R-:W4:Y:S02]  /*41b60*/  LDL.LU R13, [R1+0x174] ;  /* 0x00017400010d7983 */ /* 0x000f240000300800 */
[----:B------:R-:W4:Y:S02]  /*41b70*/  LDL.LU R14, [R1+0x178] ;  /* 0x00017800010e7983 */ /* 0x000f240000300800 */
[----:B------:R-:W4:Y:S01]  /*41b80*/  LDL.LU R15, [R1+0x17c] ;  /* 0x00017c00010f7983 */ /* 0x000f220000300800 */
[----:B------:R-:W-:-:S02]  /*41b90*/  MOV R10, R2 ;  /* 0x00000002000a7202 */ /* 0x000fc40000000f00 */
[----:B------:R-:W-:Y:S02]  /*41ba0*/  MOV R11, R0 ;  /* 0x00000000000b7202 */ /* 0x000fe40000000f00 */
[----:B--2---:R-:W-:-:S05]  /*41bb0*/  MOV R28, R4 ;  /* 0x00000004001c7202 */ /* 0x004fca0000000f00 */
[C---:B----4-:R-:W-:Y:S08]  /*41bc0*/  HMMA.16816.F32 R12, R24.reuse, R10, R12 ;  /* 0x0000000a180c723c */ /* 0x050ff0000000180c */
[C---:B---3--:R-:W-:Y:S08]  /*41bd0*/  HMMA.16816.F32 R8, R24.reuse, R4, R20 ;  /* 0x000000041808723c */ /* 0x048ff00000001814 */
[C---:B-----5:R-:W-:Y:S07]  /*41be0*/  HMMA.16816.F32 R4, R24.reuse, R6, R16 ;  /* 0x000000061804723c */ /* 0x060fee0000001810 */
[----:B------:R-:W-:Y:S01]  /*41bf0*/  STL.64 [R1+0x170], R12 ;  /* 0x0001700c01007387 */ /* 0x000fe20000100a00 */
[----:B------:R-:W-:Y:S07]  /*41c00*/  STL.64 [R1+0x178], R14 ;  /* 0x0001780e01007387 */ /* 0x000fee0000100a00 */
[----:B------:R0:W-:Y:S02]  /*41c10*/  STL.64 [R1+0x160], R8 ;  /* 0x0001600801007387 */ /* 0x0001e40000100a00 */
[----:B------:R1:W-:Y:S01]  /*41c20*/  STL.64 [R1+0x168], R10 ;  /* 0x0001680a01007387 */ /* 0x0003e20000100a00 */
[----:B0-----:R-:W2:Y:S05]  /*41c30*/  LDL.LU R8, [R1+0x450] ;  /* 0x0004500001087983 */ /* 0x001eaa0000300800 */
[----:B------:R-:W-:Y:S02]  /*41c40*/  STL.64 [R1+0x150], R4 ;  /* 0x0001500401007387 */ /* 0x000fe40000100a00 */
[----:B------:R-:W-:Y:S02]  /*41c50*/  STL.64 [R1+0x158], R6 ;  /* 0x0001580601007387 */ /* 0x000fe40000100a00 */
[----:B------:R-:W2:Y:S01]  /*41c60*/  LDL.LU R9, [R1+0x454] ;  /* 0x0004540001097983 */ /* 0x000ea20000300800 */
[----:B-1----:R-:W3:Y:S01]  /*41c70*/  LDL.LU R10, [R1+0x458] ;  /* 0x00045800010a7983 */ /* 0x002ee20000300800 */
[----:B------:R-:W3:Y:S02]  /*41c80*/  LDL.LU R11, [R1+0x45c] ;  /* 0x00045c00010b7983 */ /* 0x000ee40000300800 */
[----:B------:R-:W4:Y:S02]  /*41c90*/  LDL.LU R12, [R1+0x470] ;  /* 0x00047000010c7983 */ /* 0x000f240000300800 */
[----:B------:R-:W4:Y:S01]  /*41ca0*/  LDL.LU R13, [R1+0x474] ;  /* 0x00047400010d7983 */ /* 0x000f220000300800 */
[----:B------:R-:W5:Y:S01]  /*41cb0*/  LDL.LU R14, [R1+0x478] ;  /* 0x00047800010e7983 */ /* 0x000f620000300800 */
[----:B------:R-:W5:Y:S02]  /*41cc0*/  LDL.LU R15, [R1+0x47c] ;  /* 0x00047c00010f7983 */ /* 0x000f640000300800 */
[----:B------:R-:W2:Y:S02]  /*41cd0*/  LDL.64 R18, [R1+0x8] ;  /* 0x0000080001127983 */ /* 0x000ea40000100a00 */
[----:B------:R-:W3:Y:S01]  /*41ce0*/  LDL.64 R16, [R1] ;  /* 0x0000000001107983 */ /* 0x000ee20000100a00 */
[----:B--2---:R-:W-:Y:S01]  /*41cf0*/  STL.64 [R1+0x18d8], R18 ;  /* 0x0018d81201007387 */ /* 0x004fe20000100a00 */
[----:B---3--:R-:W-:Y:S02]  /*41d00*/  STL.64 [R1+0x18d0], R16 ;  /* 0x0018d01001007387 */ /* 0x008fe40000100a00 */
[----:B-----5:R-:W-:Y:S02]  /*41d10*/  STL.64 [R1+0x1898], R14 ;  /* 0x0018980e01007387 */ /* 0x020fe40000100a00 */
[----:B----4-:R0:W-:Y:S02]  /*41d20*/  STL.64 [R1+0x1890], R12 ;  /* 0x0018900c01007387 */ /* 0x0101e40000100a00 */
[----:B0-----:R-:W2:Y:S01]  /*41d30*/  LDL.LU R12, [R1+0x480] ;  /* 0x00048000010c7983 */ /* 0x001ea20000300800 */
[----:B------:R-:W2:Y:S02]  /*41d40*/  LDL.LU R13, [R1+0x484] ;  /* 0x00048400010d7983 */ /* 0x000ea40000300800 */
[----:B------:R-:W3:Y:S02]  /*41d50*/  LDL.LU R14, [R1+0x488] ;  /* 0x00048800010e7983 */ /* 0x000ee40000300800 */
[----:B------:R-:W3:Y:S01]  /*41d60*/  LDL.LU R15, [R1+0x48c] ;  /* 0x00048c00010f7983 */ /* 0x000ee20000300800 */
[----:B------:R-:W4:Y:S04]  /*41d70*/  LDL.64 R18, [R1+0x18] ;  /* 0x0000180001127983 */ /* 0x000f280000100a00 */
[----:B------:R-:W5:Y:S04]  /*41d80*/  LDL.64 R16, [R1+0x10] ;  /* 0x0000100001107983 */ /* 0x000f680000100a00 */
        /* <DEDUP_REMOVED lines=20> */
[----:B0-----:R-:W4:Y:S01]  /*41ed0*/  LDL.LU R4, [R1+0x130] ;  /* 0x0001300001047983 */ /* 0x001f220000300800 */
[----:B------:R-:W4:Y:S02]  /*41ee0*/  LDL.LU R5, [R1+0x134] ;  /* 0x0001340001057983 */ /* 0x000f240000300800 */
[----:B------:R-:W4:Y:S02]  /*41ef0*/  LDL.LU R6, [R1+0x138] ;  /* 0x0001380001067983 */ /* 0x000f240000300800 */
[----:B------:R-:W4:Y:S01]  /*41f00*/  LDL.LU R7, [R1+0x13c] ;  /* 0x00013c0001077983 */ /* 0x000f220000300800 */
[----:B------:R-:W2:Y:S01]  /*41f10*/  LDL.LU R0, [R1+0xa1c] ;  /* 0x000a1c0001007983 */ /* 0x000ea20000300800 */
[----:B------:R-:W2:Y:S02]  /*41f20*/  LDL R3, [R1+0x924] ;  /* 0x0009240001037983 */ /* 0x000ea40000100800 */
[----:B---3--:R-:W-:Y:S02]  /*41f30*/  STL.64 [R1+0x18c8], R14 ;  /* 0x0018c80e01007387 */ /* 0x008fe40000100a00 */
[----:B------:R0:W-:Y:S02]  /*41f40*/  STL.64 [R1+0x18c0], R12 ;  /* 0x0018c00c01007387 */ /* 0x0001e40000100a00 */
[----:B0-----:R-:W3:Y:S01]  /*41f50*/  LDL.LU R12, [R1+0x4a0] ;  /* 0x0004a000010c7983 */ /* 0x001ee20000300800 */
[----:B------:R-:W3:Y:S02]  /*41f60*/  LDL.LU R13, [R1+0x4a4] ;  /* 0x0004a400010d7983 */ /* 0x000ee40000300800 */
[----:B------:R-:W2:Y:S02]  /*41f70*/  LDL.LU R14, [R1+0x4a8] ;  /* 0x0004a800010e7983 */ /* 0x000ea40000300800 */
[----:B------:R-:W2:Y:S01]  /*41f80*/  LDL.LU R15, [R1+0x4ac] ;  /* 0x0004ac00010f7983 */ /* 0x000ea20000300800 */
[C---:B-----5:R-:W-:Y:S08]  /*41f90*/  HMMA.16816.F32 R20, R24.reuse, R16, R20 ;  /* 0x000000101814723c */ /* 0x060ff00000001814 */
[----:B----4-:R-:W-:Y:S01]  /*41fa0*/  HMMA.16816.F32 R4, R24, R18, R4 ;  /* 0x000000121804723c */ /* 0x010fe20000001804 */
[----:B--2---:R-:W-:Y:S01]  /*41fb0*/  STL.64 [R1+0x18e8], R14 ;  /* 0x0018e80e01007387 */ /* 0x004fe20000100a00 */
[----:B---3--:R0:W-:Y:S03]  /*41fc0*/  STL.64 [R1+0x18e0], R12 ;  /* 0x0018e00c01007387 */ /* 0x0081e60000100a00 */
[----:B0-----:R-:W2:Y:S01]  /*41fd0*/  LDL.LU R12, [R1+0x4b0] ;  /* 0x0004b000010c7983 */ /* 0x001ea20000300800 */
[----:B------:R-:W2:Y:S02]  /*41fe0*/  LDL.LU R13, [R1+0x4b4] ;  /* 0x0004b400010d7983 */ /* 0x000ea40000300800 */
[----:B------:R-:W2:Y:S02]  /*41ff0*/  LDL.LU R14, [R1+0x4b8] ;  /* 0x0004b800010e7983 */ /* 0x000ea40000300800 */
[----:B------:R-:W2:Y:S01]  /*42000*/  LDL.LU R15, [R1+0x4bc] ;  /* 0x0004bc00010f7983 */ /* 0x000ea20000300800 */
[----:B------:R-:W-:Y:S01]  /*42010*/  STL.64 [R1+0x1870], R10 ;  /* 0x0018700a01007387 */ /* 0x000fe20000100a00 */
[----:B------:R0:W-:Y:S03]  /*42020*/  STL.64 [R1+0x1868], R8 ;  /* 0x0018680801007387 */ /* 0x0001e60000100a00 */
[----:B0-----:R-:W3:Y:S01]  /*42030*/  LDL.LU R8, [R1+0x460] ;  /* 0x0004600001087983 */ /* 0x001ee20000300800 */
[----:B------:R-:W3:Y:S02]  /*42040*/  LDL.LU R9, [R1+0x464] ;  /* 0x0004640001097983 */ /* 0x000ee40000300800 */
[----:B------:R-:W3:Y:S02]  /*42050*/  LDL.LU R10, [R1+0x468] ;  /* 0x00046800010a7983 */ /* 0x000ee40000300800 */
[----:B------:R-:W3:Y:S01]  /*42060*/  LDL.LU R11, [R1+0x46c] ;  /* 0x00046c00010b7983 */ /* 0x000ee20000300800 */
[----:B------:R0:W-:Y:S01]  /*42070*/  STL.64 [R1+0x140], R20 ;  /* 0x0001401401007387 */ /* 0x0001e20000100a00 */
[----:B------:R-:W-:Y:S02]  /*42080*/  STL.64 [R1+0x148], R22 ;  /* 0x0001481601007387 */ /* 0x000fe40000100a00 */
[----:B------:R-:W-:Y:S02]  /*42090*/  STL.64 [R1+0x130], R4 ;  /* 0x0001300401007387 */ /* 0x000fe40000100a00 */
[----:B------:R1:W-:Y:S02]  /*420a0*/  STL.64 [R1+0x138], R6 ;  /* 0x0001380601007387 */ /* 0x0003e40000100a00 */
[----:B0-----:R-:W-:Y:S01]  /*420b0*/  IMAD.MOV.U32 R21, RZ, RZ, R18 ;  /* 0x000000ffff157224 */ /* 0x001fe200078e0012 */
[----:B------:R-:W-:Y:S01]  /*420c0*/  MOV R20, R19 ;  /* 0x0000001300147202 */ /* 0x000fe20000000f00 */
[----:B-1----:R-:W4:Y:S01]  /*420d0*/  LDL.LU.64 R6, [R1+0x1908] ;  /* 0x0019080001067983 */ /* 0x002f220000300a00 */
[----:B------:R-:W4:Y:S01]  /*420e0*/  LDL.LU.64 R4, [R1+0x1900] ;  /* 0x0019000001047983 */ /* 0x000f220000300a00 */
[----:B------:R-:W-:-:S02]  /*420f0*/  MOV R23, R16 ;  /* 0x0000001000177202 */ /* 0x000fc40000000f00 */
[----:B------:R-:W-:Y:S01]  /*42100*/  MOV R22, R17 ;  /* 0x0000001100167202 */ /* 0x000fe20000000f00 */
[----:B------:R-:W2:Y:S01]  /*42110*/  LDL.LU.64 R18, [R1+0x18f8] ;  /* 0x0018f80001127983 */ /* 0x000ea20000300a00 */
[----:B------:R-:W4:Y:S03]  /*42120*/  LDL.LU.64 R16, [R1+0x18f0] ;  /* 0x0018f00001107983 */ /* 0x000f260000300a00 */
[----:B------:R-:W-:Y:S01]  /*42130*/  STL.64 [R1+0x1850], R22 ;  /* 0x0018501601007387 */ /* 0x000fe20000100a00 */
[----:B------:R0:W-:Y:S03]  /*42140*/  STL.64 [R1+0x1848], R20 ;  /* 0x0018481401007387 */ /* 0x0001e60000100a00 */
[----:B0-----:R-:W5:Y:S01]  /*42150*/  LDL.LU R20, [R1+0x440] ;  /* 0x0004400001147983 */ /* 0x001f620000300800 */
[----:B------:R-:W5:Y:S02]  /*42160*/  LDL.LU R21, [R1+0x444] ;  /* 0x0004440001157983 */ /* 0x000f640000300800 */
[----:B------:R-:W5:Y:S02]  /*42170*/  LDL.LU R22, [R1+0x448] ;  /* 0x0004480001167983 */ /* 0x000f640000300800 */
[----:B------:R-:W5:Y:S01]  /*42180*/  LDL.LU R23, [R1+0x44c] ;  /* 0x00044c0001177983 */ /* 0x000f620000300800 */
[C---:B----4-:R-:W-:Y:S08]  /*42190*/  HMMA.16816.F32 R4, R24.reuse, R16, R4 ;  /* 0x000000101804723c */ /* 0x050ff00000001804 */
[----:B--2---:R-:W-:Y:S01]  /*421a0*/  HMMA.16816.F32 R12, R24, R18, R12 ;  /* 0x00000012180c723c */ /* 0x004fe2000000180c */
[----:B------:R-:W-:Y:S11]  /*421b0*/  MOV R2, R19 ;  /* 0x0000001300027202 */ /* 0x000ff60000000f00 */
[----:B------:R-:W-:Y:S03]  /*421c0*/  @!UPT UIADD3 URZ, URZ, URZ, URZ ;  /* 0x0000003f3f3ff290 */ /* 0x000fe6000fffe03f */
[----:B------:R-:W-:Y:S01]  /*421d0*/  STL.64 [R1+0x120], R4 ;  /* 0x0001200401007387 */ /* 0x000fe20000100a00 */
[----:B------:R-:W-:Y:S07]  /*421e0*/  STL.64 [R1+0x128], R6 ;  /* 0x0001280601007387 */ /* 0x000fee0000100a00 */
[----:B------:R-:W-:Y:S02]  /*421f0*/  STL.64 [R1+0x4b0], R12 ;  /* 0x0004b00c01007387 */ /* 0x000fe40000100a00 */
[----:B------:R-:W-:Y:S01]  /*42200*/  STL.64 [R1+0x4b8], R14 ;  /* 0x0004b80e01007387 */ /* 0x000fe20000100a00 */
[----:B------:R0:W1:Y:S02]  /*42210*/  LDSM.16.M88.4 R4, [R29+0x24c00] ;  /* 0x024c00001d04783b */ /* 0x0000640000000200 */
[----:B0-----:R-:W-:-:S02]  /*42220*/  MOV R29, R18 ;  /* 0x00000012001d7202 */ /* 0x001fc40000000f00 */
[----:B------:R-:W2:Y:S01]  /*42230*/  LDL.LU.64 R14, [R1+0x18e8] ;  /* 0x0018e800010e7983 */ /* 0x000ea20000300a00 */
[----:B------:R-:W2:Y:S02]  /*42240*/  LDL.LU.64 R12, [R1+0x18e0] ;  /* 0x0018e000010c7983 */ /* 0x000ea40000300a00 */
[----:B------:R-:W4:Y:S02]  /*42250*/  LDL.LU.64 R18, [R1+0x18d8] ;  /* 0x0018d80001127983 */ /* 0x000f240000300a00 */
[----:B------:R-:W2:Y:S01]  /*42260*/  LDL.LU.64 R16, [R1+0x18d0] ;  /* 0x0018d00001107983 */ /* 0x000ea20000300a00 */
[----:B------:R-:W-:Y:S01]  /*42270*/  STL [R1+0x1830], R29 ;  /* 0x0018301d01007387 */ /* 0x000fe20000100800 */
[----:B--2---:R-:W-:Y:S11]  /*42280*/  HMMA.16816.F32 R12, R24, R16, R12 ;  /* 0x00000010180c723c */ /* 0x004ff6000000180c */
[----:B------:R-:W-:Y:S11]  /*42290*/  @!UPT UIADD3 URZ, URZ, URZ, URZ ;  /* 0x0000003f3f3ff290 */ /* 0x000ff6000fffe03f */
[----:B------:R-:W-:Y:S01]  /*422a0*/  @!UPT UIADD3 URZ, URZ, URZ, URZ ;  /* 0x0000003f3f3ff290 */ /* 0x000fe2000fffe03f */
[----:B------:R-:W-:Y:S01]  /*422b0*/  STL.64 [R1+0x4a0], R12 ;  /* 0x0004a00c01007387 */ /* 0x000fe20000100a00 */
[----:B------:R0:W-:Y:S03]  /*422c0*/  STL.64 [R1+0x4a8], R14 ;  /* 0x0004a80e01007387 */ /* 0x0001e60000100a00 */
[----:B0-----:R-:W2:Y:S01]  /*422d0*/  LDL.LU.64 R14, [R1+0x18c8] ;  /* 0x0018c800010e7983 */ /* 0x001ea20000300a00 */
[----:B------:R-:W2:Y:S02]  /*422e0*/  LDL.LU.64 R12, [R1+0x18c0] ;  /* 0x0018c000010c7983 */ /* 0x000ea40000300a00 */
[----:B------:R-:W-:-:S04]  /*422f0*/  FADD R0, -R3, R0 ;  /* 0x0000000003007221 */ /* 0x000fc80000000100 */
[----:B------:R-:W-:Y:S02]  /*42300*/  FMUL R0, R0, 1.4426950216293334961 ;  /* 0x3fb8aa3b00007820 */ /* 0x000fe40000400000 */
[----:B----4-:R-:W-:Y:S02]  /*42310*/  IMAD.MOV.U32 R29, RZ, RZ, R18 ;  /* 0x000000ffff1d7224 */ /* 0x010fe400078e0012 */
[----:B------:R0:W4:Y:S02]  /*42320*/  MUFU.EX2 R3, R0 ;  /* 0x0000000000037308 */ /* 0x0001240000000800 */
[----:B0-----:R-:W-:Y:S01]  /*42330*/  MOV R0, R19 ;  /* 0x0000001300007202 */ /* 0x001fe20000000f00 */
[C---:B--2---:R-:W-:Y:S11]  /*42340*/  HMMA.16816.F32 R12, R24.reuse, R18, R12 ;  /* 0x00000012180c723c */ /* 0x044ff6000000180c */
[----:B------:R-:W-:Y:S11]  /*42350*/  @!UPT UIADD3 URZ, URZ, URZ, URZ ;  /* 0x0000003f3f3ff290 */ /* 0x000ff6000fffe03f */
[----:B------:R-:W-:Y:S01]  /*42360*/  @!UPT UIADD3 URZ, URZ, URZ, URZ ;  /* 0x0000003f3f3ff290 */ /* 0x000fe2000fffe03f */
[----:B------:R-:W-:Y:S01]  /*42370*/  STL.64 [R1+0x490], R12 ;  /* 0x0004900c01007387 */ /* 0x000fe20000100a00 */
[----:B------:R0:W-:Y:S03]  /*42380*/  STL.64 [R1+0x498], R14 ;  /* 0x0004980e01007387 */ /* 0x0001e60000100a00 */
[----:B0-----:R-:W2:Y:S01]  /*42390*/  LDL.LU.64 R14, [R1+0x18b8] ;  /* 0x0018b800010e7983 */ /* 0x001ea20000300a00 */
[----:B------:R-:W2:Y:S02]  /*423a0*/  LDL.LU.64 R12, [R1+0x18b0] ;  /* 0x0018b000010c7983 */ /* 0x000ea40000300a00 */
[----:B------:R-:W2:Y:S02]  /*423b0*/  LDL.LU.64 R18, [R1+0x18a8] ;  /* 0x0018a80001127983 */ /* 0x000ea40000300a00 */
[----:B------:R-:W2:Y:S02]  /*423c0*/  LDL.LU.64 R16, [R1+0x18a0] ;  /* 0x0018a00001107983 */ /* 0x000ea40000300a00 */
[C---:B--2---:R-:W-:Y:S11]  /*423d0*/  HMMA.16816.F32 R12, R24.reuse, R16, R12 ;  /* 0x00000010180c723c */ /* 0x044ff6000000180c */
[----:B------:R-:W-:Y:S11]  /*423e0*/  @!UPT UIADD3 URZ, URZ, URZ, URZ ;  /* 0x0000003f3f3ff290 */ /* 0x000ff6000fffe03f */
[----:B------:R-:W-:Y:S01]  /*423f0*/  @!UPT UIADD3 URZ, URZ, URZ, URZ ;  /* 0x0000003f3f3ff290 */ /* 0x000fe2000fffe03f */
[----:B------:R-:W-:Y:S01]  /*42400*/  STL.64 [R1+0x480], R12 ;  /* 0x0004800c01007387 */ /* 0x000fe20000100a00 */
[----:B------:R0:W-:Y:S03]  /*42410*/  STL.64 [R1+0x488], R14 ;  /* 0x0004880e01007387 */ /* 0x0001e60000100a00 */
[----:B0-----:R-:W2:Y:S01]  /*42420*/  LDL.LU.64 R14, [R1+0x1898] ;  /* 0x00189800010e7983 */ /* 0x001ea20000300a00 */
[----:B------:R-:W2:Y:S02]  /*42430*/  LDL.LU.64 R12, [R1+0x1890] ;  /* 0x00189000010c7983 */ /* 0x000ea40000300a00 */
[----:B------:R-:W-:Y:S01]  /*42440*/  STL [R1+0x17d8], R17 ;  /* 0x0017d81101007387 */ /* 0x000fe20000100800 */
[C---:B--2---:R-:W-:Y:S11]  /*42450*/  HMMA.16816.F32 R12, R24.reuse, R18, R12 ;  /* 0x00000012180c723c */ /* 0x044ff6000000180c */
[----:B------:R-:W-:Y:S11]  /*42460*/  @!UPT UIADD3 URZ, URZ, URZ, URZ ;  /* 0x0000003f3f3ff290 */ /* 0x000ff6000fffe03f */
[----:B------:R-:W-:Y:S01]  /*42470*/  @!UPT UIADD3 URZ, URZ, URZ, URZ ;  /* 0x0000003f3f3ff290 */ /* 0x000fe2000fffe03f */
[----:B------:R-:W-:Y:S01]  /*42480*/  STL.64 [R1+0x470], R12 ;  /* 0x0004700c01007387 */ /* 0x000fe20000100a00 */
[----:B------:R0:W-:Y:S03]  /*42490*/  STL.64 [R1+0x478], R14 ;  /* 0x0004780e01007387 */ /* 0x0001e60000100a00 */
[----:B0-----:R-:W2:Y:S01]  /*424a0*/  LDL.LU.64 R14, [R1+0x1888] ;  /* 0x00188800010e7983 */ /* 0x001ea20000300a00 */
[----:B------:R-:W3:Y:S02]  /*424b0*/  LDL.LU.64 R12, [R1+0x1880] ;  /* 0x00188000010c7983 */ /* 0x000ee40000300a00 */
[----:B------:R-:W-:Y:S02]  /*424c0*/  STL.64 [R1+0x1838], R18 ;  /* 0x0018381201007387 */ /* 0x000fe40000100a00 */
[----:B------:R2:W-:Y:S01]  /*424d0*/  STL [R1+0x1834], R16 ;  /* 0x0018341001007387 */ /* 0x0005e20000100800 */
[----:B---3--:R-:W-:Y:S01]  /*424e0*/  HMMA.16816.F32 R8, R24, R12, R8 ;  /* 0x0000000c1808723c */ /* 0x008fe20000001808 */
[----:B--2---:R-:W-:-:S02]  /*424f0*/  MOV R16, R15 ;  /* 0x0000000f00107202 */ /* 0x004fc40000000f00 */
[----:B------:R-:W2:Y:S01]  /*42500*/  LDL.LU R15, [R1+0x1878] ;  /* 0x00187800010f7983 */ /* 0x000ea20000300800 */
[----:B------:R-:W1:Y:S02]  /*42510*/  LDL R17, [R1+0x44] ;  /* 0x0000440001117983 */ /* 0x000e640000100800 */
[----:B------:R-:W3:Y:S02]  /*42520*/  LDL R18, [R1+0x48] ;  /* 0x0000480001127983 */ /* 0x000ee40000100800 */
[----:B------:R-:W3:Y:S11]  /*42530*/  LDL R19, [R1+0x4c] ;  /* 0x00004c0001137983 */ /* 0x000ef60000100800 */
[----:B------:R-:W-:Y:S04]  /*42540*/  @!UPT UIADD3 URZ, URZ, URZ, URZ ;  /* 0x0000003f3f3ff290 */ /* 0x000fe8000fffe03f */
        /* <DEDUP_REMOVED lines=22> */
[----:B0-----:R-:W5:Y:S01]  /*426b0*/  LDL.LU.64 R22, [R1+0x1850] ;  /* 0x0018500001167983 */ /* 0x001f620000300a00 */
[----:B------:R-:W3:Y:S01]  /*426c0*/  LDL.LU.64 R20, [R1+0x1848] ;  /* 0x0018480001147983 */ /* 0x000ee20000300a00 */
[----:B--2---:R-:W-:Y:S01]  /*426d0*/  HMMA.16816.F32 R12, R24, R10, R12 ;  /* 0x0000000a180c723c */ /* 0x004fe2000000180c */
[----:B------:R3:W-:Y:S01]  /*426e0*/  STL [R1+0x17c0], R11 ;  /* 0x0017c00b01007387 */ /* 0x0007e20000100800 */
[----:B------:R0:W-:Y:S11]  /*426f0*/  STL [R1+0x1818], R10 ;  /* 0x0018180a01007387 */ /* 0x0001f60000100800 */
[----:B------:R-:W-:Y:S10]  /*42700*/  @!UPT UIADD3 URZ, URZ, URZ, URZ ;  /* 0x0000003f3f3ff290 */ /* 0x000ff4000fffe03f */
[----:B------:R-:W-:Y:S01]  /*42710*/  STL.64 [R1+0x430], R12 ;  /* 0x0004300c01007387 */ /* 0x000fe20000100a00 */
[----:B------:R-:W-:Y:S02]  /*42720*/  STL.64 [R1+0x438], R14 ;  /* 0x0004380e01007387 */ /* 0x000fe40000100a00 */
[----:B------:R5:W-:Y:S01]  /*42730*/  STL.64 [R1+0x1810], R8 ;  /* 0x0018100801007387 */ /* 0x000be20000100a00 */
[----:B---3--:R-:W-:Y:S02]  /*42740*/  MOV R11, R20 ;  /* 0x00000014000b7202 */ /* 0x008fe40000000f00 */
[----:B0-----:R-:W-:Y:S01]  /*42750*/  MOV R10, R21 ;  /* 0x00000015000a7202 */ /* 0x001fe20000000f00 */
[----:B------:R-:W2:Y:S01]  /*42760*/  LDL.LU R20, [R1+0x890] ;  /* 0x0008900001147983 */ /* 0x000ea20000300800 */
[----:B-----5:R-:W-:Y:S02]  /*42770*/  IMAD.MOV.U32 R9, RZ, RZ, R22 ;  /* 0x000000ffff097224 */ /* 0x020fe400078e0016 */
[----:B------:R-:W3:Y:S01]  /*42780*/  LDL.LU R21, [R1+0x894] ;  /* 0x0008940001157983 */ /* 0x000ee20000300800 */
[----:B------:R-:W-:Y:S01]  /*42790*/  MOV R8, R23 ;  /* 0x0000001700087202 */ /* 0x000fe20000000f00 */
[----:B------:R-:W4:Y:S01]  /*427a0*/  LDL.LU R22, [R1+0x898] ;  /* 0x0008980001167983 */ /* 0x000f220000300800 */
[----:B------:R-:W5:Y:S02]  /*427b0*/  LDL.LU R23, [R1+0x89c] ;  /* 0x00089c0001177983 */ /* 0x000f640000300800 */
[----:B------:R-:W2:Y:S02]  /*427c0*/  LDL.LU R24, [R1+0x880] ;  /* 0x0008800001187983 */ /* 0x000ea40000300800 */
[----:B------:R-:W2:Y:S01]  /*427d0*/  LDL.LU R25, [R1+0x884] ;  /* 0x0008840001197983 */ /* 0x000ea20000300800 */
[----:B------:R-:W2:Y:S01]  /*427e0*/  LDL.LU R26, [R1+0x888] ;  /* 0x00088800011a7983 */ /* 0x000ea20000300800 */
[----:B------:R-:W2:Y:S02]  /*427f0*/  LDL.LU R27, [R1+0x88c] ;  /* 0x00088c00011b7983 */ /* 0x000ea40000300800 */
[----:B------:R-:W-:Y:S02]  /*42800*/  STL.64 [R1+0x1828], R10 ;  /* 0x0018280a01007387 */ /* 0x000fe40000100a00 */
[----:B------:R0:W-:Y:S02]  /*42810*/  STL.64 [R1+0x1820], R8 ;  /* 0x0018200801007387 */ /* 0x0001e40000100a00 */
[----:B0-----:R-:W-:-:S02]  /*42820*/  MOV R8, R28 ;  /* 0x0000001c00087202 */ /* 0x001fc40000000f00 */
[----:B------:R-:W2:Y:S01]  /*42830*/  LDL.LU R28, [R1+0x1840] ;  /* 0x00184000011c7983 */ /* 0x000ea20000300800 */
[----:B------:R-:W3:Y:S02]  /*42840*/  LDL R9, [R1+0x34] ;  /* 0x0000340001097983 */ /* 0x000ee40000100800 */
[----:B------:R-:W3:Y:S02]  /*42850*/  LDL R10, [R1+0x38] ;  /* 0x00003800010a7983 */ /* 0x000ee40000100800 */
[----:B------:R-:W3:Y:S01]  /*42860*/  LDL R11, [R1+0x3c] ;  /* 0x00003c00010b7983 */ /* 0x000ee20000100800 */
[----:B------:R-:W3:Y:S01]  /*42870*/  LDL.LU R15, [R1+0x87c] ;  /* 0x00087c00010f7983 */ /* 0x000ee20000300800 */
[----:B------:R-:W3:Y:S02]  /*42880*/  LDL.LU R14, [R1+0x860] ;  /* 0x00086000010e7983 */ /* 0x000ee40000300800 */
[----:B------:R-:W3:Y:S02]  /*42890*/  LDL.LU R13, [R1+0x864] ;  /* 0x00086400010d7983 */ /* 0x000ee40000300800 */
[----:B------:R-:W3:Y:S02]  /*428a0*/  LDL.LU R12, [R1+0x868] ;  /* 0x00086800010c7983 */ /* 0x000ee40000300800 */
[----:B----4-:R-:W-:-:S02]  /*428b0*/  FMUL R22, R3, R22 ;  /* 0x0000001603167220 */ /* 0x010fc40000400000 */
[----:B-----5:R-:W-:Y:S02]  /*428c0*/  FMUL R23, R3, R23 ;  /* 0x0000001703177220 */ /* 0x020fe40000400000 */
[C---:B--2---:R-:W-:Y:S02]  /*428d0*/  FMUL R20, R28.reuse, R20 ;  /* 0x000000141c147220 */ /* 0x044fe40000400000 */
[----:B---3--:R-:W-:-:S07]  /*428e0*/  FMUL R21, R28, R21 ;  /* 0x000000151c157220 */ /* 0x008fce0000400000 */
[----:B-1----:R-:W-:Y:S11]  /*428f0*/  HMMA.16816.F32 R20, R4, R16, R20 ;  /* 0x000000100414723c */ /* 0x002ff60000001814 */
[----:B------:R-:W-:Y:S11]  /*42900*/  @!UPT UIADD3 URZ, URZ, URZ, URZ ;  /* 0x0000003f3f3ff290 */ /* 0x000ff6000fffe03f */
[----:B------:R-:W-:Y:S01]  /*42910*/  @!UPT UIADD3 URZ, URZ, URZ, URZ ;  /* 0x0000003f3f3ff290 */ /* 0x000fe2000fffe03f */
[----:B------:R0:W-:Y:S01]  /*42920*/  STL.64 [R1+0x890], R20 ;  /* 0x0008901401007387 */ /* 0x0001e20000100a00 */
[----:B------:R1:W-:Y:S03]  /*42930*/  STL.64 [R1+0x898], R22 ;  /* 0x0008981601007387 */ /* 0x0003e60000100a00 */
[----:B0-----:R-:W2:Y:S01]  /*42940*/  LDL.LU R21, [R1+0x870] ;  /* 0x0008700001157983 */ /* 0x001ea20000300800 */
[----:B-1----:R-:W3:Y:S02]  /*42950*/  LDL.LU R22, [R1+0x874] ;  /* 0x0008740001167983 */ /* 0x002ee40000300800 */
[----:B------:R-:W4:Y:S02]  /*42960*/  LDL.LU R23, [R1+0x878] ;  /* 0x0008780001177983 */ /* 0x000f240000300800 */
[C---:B------:R-:W-:Y:S02]  /*42970*/  FMUL R24, R28.reuse, R24 ;  /* 0x000000181c187220 */ /* 0x040fe40000400000 */
[----:B------:R-:W-:-:S02]  /*42980*/  FMUL R25, R28, R25 ;  /* 0x000000191c197220 */ /* 0x000fc40000400000 */
[C---:B------:R-:W-:Y:S02]  /*42990*/  FMUL R26, R3.reuse, R26 ;  /* 0x0000001a031a7220 */ /* 0x040fe40000400000 */
[----:B------:R-:W-:-:S07]  /*429a0*/  FMUL R27, R3, R27 ;  /* 0x0000001b031b7220 */ /* 0x000fce0000400000 */
[----:B------:R-:W-:Y:S01]  /*429b0*/  HMMA.16816.F32 R24, R4, R18, R24 ;  /* 0x000000120418723c */ /* 0x000fe20000001818 */
[----:B------:R-:W5:Y:S01]  /*429c0*/  LDL.LU.64 R18, [R1+0x1838] ;  /* 0x0018380001127983 */ /* 0x000f620000300a00 */
[----:B------:R-:W5:Y:S11]  /*429d0*/  LDL.LU R16, [R1+0x1834] ;  /* 0x0018340001107983 */ /* 0x000f760000300800 */
[----:B------:R-:W-:Y:S10]  /*429e0*/  @!UPT UIADD3 URZ, URZ, URZ, URZ ;  /* 0x0000003f3f3ff290 */ /* 0x000ff4000fffe03f */
[----:B------:R0:W-:Y:S01]  /*429f0*/  STL.64 [R1+0x880], R24 ;  /* 0x0008801801007387 */ /* 0x0001e20000100a00 */
[----:B------:R1:W-:Y:S02]  /*42a00*/  STL.64 [R1+0x888], R26 ;  /* 0x0008881a01007387 */ /* 0x0003e40000100a00 */
[C---:B0-----:R-:W-:Y:S02]  /*42a10*/  FMUL R24, R28.reuse, R14 ;  /* 0x0000000e1c187220 */ /* 0x041fe40000400000 */
[C---:B------:R-:W-:Y:S02]  /*42a20*/  FMUL R25, R28.reuse, R13 ;  /* 0x0000000d1c197220 */ /* 0x040fe40000400000 */
[----:B-1----:R-:W-:Y:S01]  /*42a30*/  FMUL R26, R3, R12 ;  /* 0x0000000c031a7220 */ /* 0x002fe20000400000 */
[----:B------:R-:W5:Y:S01]  /*42a40*/  LDL.LU R27, [R1+0x86c] ;  /* 0x00086c00011b7983 */ /* 0x000f620000300800 */
[C---:B--2---:R-:W-:Y:S02]  /*42a50*/  FMUL R20, R28.reuse, R21 ;  /* 0x000000151c147220 */ /* 0x044fe40000400000 */
[----:B---3--:R-:W-:-:S02]  /*42a60*/  FMUL R21, R28, R22 ;  /* 0x000000161c157220 */ /* 0x008fc40000400000 */
[C---:B----4-:R-:W-:Y:S02]  /*42a70*/  FMUL R22, R3.reuse, R23 ;  /* 0x0000001703167220 */ /* 0x050fe40000400000 */
[----:B------:R-:W-:-:S07]  /*42a80*/  FMUL R23, R3, R15 ;  /* 0x0000000f03177220 */ /* 0x000fce0000400000 */
[----:B------:R-:W-:Y:S01]  /*42a90*/  HMMA.16816.F32 R12, R4, R8, R20 ;  /* 0x00000008040c723c */ /* 0x000fe20000001814 */
[----:B------:R-:W2:Y:S11]  /*42aa0*/  LDL.LU R20, [R1+0x850] ;  /* 0x0008500001147983 */ /* 0x000eb60000300800 */
[----:B------:R-:W-:Y:S11]  /*42ab0*/  @!UPT UIADD3 URZ, URZ, URZ, URZ ;  /* 0x0000003f3f3ff290 */ /* 0x000ff6000fffe03f */
[----:B------:R0:W-:Y:S01]  /*42ac0*/  STL.64 [R1+0x870], R12 ;  /* 0x0008700c01007387 */ /* 0x0001e20000100a00 */
[----:B------:R1:W-:Y:S02]  /*42ad0*/  STL.64 [R1+0x878], R14 ;  /* 0x0008780e01007387 */ /* 0x0003e40000100a00 */
[----:B------:R-:W3:Y:S02]  /*42ae0*/  LDL.LU R21, [R1+0x854] ;  /* 0x0008540001157983 */ /* 0x000ee40000300800 */
[----:B------:R-:W4:Y:S01]  /*42af0*/  LDL.LU R22, [R1+0x858] ;  /* 0x0008580001167983 */ /* 0x000f220000300800 */
[----:B0-----:R-:W2:Y:S04]  /*42b00*/  LDL R12, [R1] ;  /* 0x00000000010c7983 */ /* 0x001ea80000100800 */
[----:B------:R-:W2:Y:S01]  /*42b10*/  LDL R13, [R1+0x4] ;  /* 0x00000400010d7983 */ /* 0x000ea20000100800 */
[----:B-1----:R-:W-:-:S02]  /*42b20*/  IMAD.MOV.U32 R14, RZ, RZ, R29 ;  /* 0x000000ffff0e7224 */ /* 0x002fc400078e001d */
[----:B------:R-:W3:Y:S01]  /*42b30*/  LDL.LU R29, [R1+0x1830] ;  /* 0x00183000011d7983 */ /* 0x000ee20000300800 */
[----:B------:R-:W-:Y:S01]  /*42b40*/  MOV R15, R0 ;  /* 0x00000000000f7202 */ /* 0x000fe20000000f00 */
[----:B------:R-:W4:Y:S01]  /*42b50*/  LDL.LU R23, [R1+0x85c] ;  /* 0x00085c0001177983 */ /* 0x000f220000300800 */
[----:B-----5:R-:W-:Y:S02]  /*42b60*/  FMUL R27, R3, R27 ;  /* 0x0000001b031b7220 */ /* 0x020fe40000400000 */
[----:B------:R-:W5:Y:S02]  /*42b70*/  LDL.LU R17, [R1+0x844] ;  /* 0x0008440001117983 */ /* 0x000f640000300800 */
[----:B------:R-:W4:Y:S01]  /*42b80*/  LDL.LU R0, [R1+0x848] ;  /* 0x0008480001007983 */ /* 0x000f220000300800 */
[----:B------:R0:W-:Y:S02]  /*42b90*/  STL.64 [R1+0x1808], R14 ;  /* 0x0018080e01007387 */ /* 0x0001e40000100a00 */
[----:B------:R-:W-:Y:S01]  /*42ba0*/  HMMA.16816.F32 R24, R4, R10, R24 ;  /* 0x0000000a0418723c */ /* 0x000fe20000001818 */
[----:B0-----:R-:W-:Y:S01]  /*42bb0*/  MOV R15, R2 ;  /* 0x00000002000f7202 */ /* 0x001fe20000000f00 */
[----:B--2---:R0:W-:Y:S01]  /*42bc0*/  STL.64 [R1+0x1800], R12 ;  /* 0x0018000c01007387 */ /* 0x0041e20000100a00 */
[----:B---3--:R-:W-:-:S03]  /*42bd0*/  MOV R14, R29 ;  /* 0x0000001d000e7202 */ /* 0x008fc60000000f00 */
[----:B0-----:R-:W2:Y:S04]  /*42be0*/  LDL R12, [R1+0x10] ;  /* 0x00001000010c7983 */ /* 0x001ea80000100800 */
[----:B------:R-:W2:Y:S01]  /*42bf0*/  LDL R13, [R1+0x14] ;  /* 0x00001400010d7983 */ /* 0x000ea20000100800 */
[----:B------:R-:W3:Y:S02]  /*42c00*/  LDL.LU R29, [R1+0x834] ;  /* 0x00083400011d7983 */ /* 0x000ee40000300800 */
[----:B------:R-:W2:Y:S02]  /*42c10*/  LDL.LU R2, [R1+0x838] ;  /* 0x0008380001027983 */ /* 0x000ea40000300800 */
[----:B------:R-:W2:Y:S01]  /*42c20*/  LDL.LU.64 R10, [R1+0x1828] ;  /* 0x00182800010a7983 */ /* 0x000ea20000300a00 */
[----:B------:R-:W2:Y:S01]  /*42c30*/  LDL.LU.64 R8, [R1+0x1820] ;  /* 0x0018200001087983 */ /* 0x000ea20000300a00 */
[----:B------:R-:W-:-:S02]  /*42c40*/  FMUL R20, R28, R20 ;  /* 0x000000141c147220 */ /* 0x000fc40000400000 */
[C---:B------:R-:W-:Y:S02]  /*42c50*/  FMUL R21, R28.reuse, R21 ;  /* 0x000000151c157220 */ /* 0x040fe40000400000 */
[C---:B----4-:R-:W-:Y:S02]  /*42c60*/  FMUL R22, R3.reuse, R22 ;  /* 0x0000001603167220 */ /* 0x050fe40000400000 */
[C---:B------:R-:W-:Y:S01]  /*42c70*/  FMUL R23, R3.reuse, R23 ;  /* 0x0000001703177220 */ /* 0x040fe20000400000 */
[----:B------:R-:W-:Y:S01]  /*42c80*/  STL.64 [R1+0x860], R24 ;  /* 0x0008601801007387 */ /* 0x000fe20000100a00 */
[----:B------:R0:W-:Y:S03]  /*42c90*/  STL.64 [R1+0x868], R26 ;  /* 0x0008681a01007387 */ /* 0x0001e60000100a00 */
[----:B0-----:R-:W4:Y:S01]  /*42ca0*/  LDL.LU R26, [R1+0x840] ;  /* 0x00084000011a7983 */ /* 0x001f220000300800 */
[----:B------:R-:W3:Y:S02]  /*42cb0*/  LDL.LU R27, [R1+0x84c] ;  /* 0x00084c00011b7983 */ /* 0x000ee40000300800 */
[C---:B-----5:R-:W-:Y:S01]  /*42cc0*/  FMUL R25, R28.reuse, R17 ;  /* 0x000000111c197220 */ /* 0x060fe20000400000 */
[----:B--2---:R-:W-:Y:S11]  /*42cd0*/  HMMA.16816.F32 R20, R4, R8, R20 ;  /* 0x000000080414723c */ /* 0x004ff60000001814 */
[----:B------:R-:W-:Y:S11]  /*42ce0*/  @!UPT UIADD3 URZ, URZ, URZ, URZ ;  /* 0x0000003f3f3ff290 */ /* 0x000ff6000fffe03f */
[----:B------:R-:W-:Y:S01]  /*42cf0*/  @!UPT UIADD3 URZ, URZ, URZ, URZ ;  /* 0x0000003f3f3ff290 */ /* 0x000fe2000fffe03f */
[----:B------:R-:W-:Y:S01]  /*42d00*/  STL.64 [R1+0x850], R20 ;  /* 0x0008501401007387 */ /* 0x000fe20000100a00 */
[----:B------:R0:W-:Y:S03]  /*42d10*/  STL.64 [R1+0x858], R22 ;  /* 0x0008581601007387 */ /* 0x0001e60000100a00 */
[----:B0-----:R-:W2:Y:S01]  /*42d20*/  LDL.LU R22, [R1+0x830] ;  /* 0x0008300001167983 */ /* 0x001ea20000300800 */
[----:B------:R-:W5:Y:S02]  /*42d30*/  LDL.LU R23, [R1+0x83c] ;  /* 0x00083c0001177983 */ /* 0x000f640000300800 */
[----:B------:R-:W2:Y:S02]  /*42d40*/  LDL.LU R17, [R1+0xa20] ;  /* 0x000a200001117983 */ /* 0x000ea40000300800 */
[----:B----4-:R-:W-:Y:S02]  /*42d50*/  FMUL R24, R28, R26 ;  /* 0x0000001a1c187220 */ /* 0x010fe40000400000 */
[----:B------:R-:W-:-:S02]  /*42d60*/  FMUL R26, R3, R0 ;  /* 0x00000000031a7220 */ /* 0x000fc40000400000 */
[----:B---3--:R-:W-:-:S07]  /*42d70*/  FMUL R27, R3, R27 ;  /* 0x0000001b031b7220 */ /* 0x008fce0000400000 */
[----:B------:R-:W-:Y:S01]  /*42d80*/  HMMA.16816.F32 R24, R4, R10, R24 ;  /* 0x0000000a0418723c */ /* 0x000fe20000001818 */
[----:B------:R0:W-:Y:S04]  /*42d90*/  STL.64 [R1+0x17f8], R18 ;  /* 0x0017f81201007387 */ /* 0x0001e80000100a00 */
[----:B0-----:R-:W3:Y:S01]  /*42da0*/  LDL.LU R19, [R1+0x828] ;  /* 0x0008280001137983 */ /* 0x001ee20000300800 */
[----:B------:R-:W-:-:S03]  /*42db0*/  FMUL R21, R28, R29 ;  /* 0x0000001d1c157220 */ /* 0x000fc60000400000 */
[----:B--2---:R-:W-:Y:S01]  /*42dc0*/  STL.64 [R1+0x17f0], R16 ;  /* 0x0017f01001007387 */ /* 0x004fe20000100a00 */
[----:B------:R-:W2:Y:S02]  /*42dd0*/  LDL R0, [R1+0x920] ;  /* 0x0009200001007983 */ /* 0x000ea40000100800 */
[----:B------:R-:W4:Y:S02]  /*42de0*/  LDL.LU R10, [R1+0x1818] ;  /* 0x00181800010a7983 */ /* 0x000f240000300800 */
[----:B------:R-:W2:Y:S09]  /*42df0*/  LDL.LU.64 R8, [R1+0x1810] ;  /* 0x0018100001087983 */ /* 0x000eb20000300a00 */
[----:B------:R0:W-:Y:S01]  /*42e00*/  STL.64 [R1+0x840], R24 ;  /* 0x0008401801007387 */ /* 0x0001e20000100a00 */
[----:B------:R1:W-:Y:S03]  /*42e10*/  STL.64 [R1+0x848], R26 ;  /* 0x0008481a01007387 */ /* 0x0003e60000100a00 */
[----:B0-----:R-:W2:Y:S01]  /*42e20*/  LDL.LU R25, [R1+0x820] ;  /* 0x0008200001197983 */ /* 0x001ea20000300800 */
[----:B-1----:R-:W3:Y:S02]  /*42e30*/  LDL.LU R26, [R1+0x824] ;  /* 0x00082400011a7983 */ /* 0x002ee40000300800 */
[----:B------:R-:W4:Y:S02]  /*42e40*/  LDL.LU R27, [R1+0x82c] ;  /* 0x00082c00011b7983 */ /* 0x000f240000300800 */
[----:B------:R-:W-:-:S02]  /*42e50*/  FMUL R20, R28, R22 ;  /* 0x000000161c147220 */ /* 0x000fc40000400000 */
[C---:B------:R-:W-:Y:S02]  /*42e60*/  FMUL R22, R3.reuse, R2 ;  /* 0x0000000203167220 */ /* 0x040fe40000400000 */
[----:B-----5:R-:W-:Y:S01]  /*42e70*/  FMUL R23, R3, R23 ;  /* 0x0000001703177220 */ /* 0x020fe20000400000 */
[----:B------:R-:W5:Y:S01]  /*42e80*/  LDL.LU R18, [R1+0x81c] ;  /* 0x00081c0001127983 */ /* 0x000f620000300800 */
[----:B------:R-:W5:Y:S02]  /*42e90*/  LDL.LU R16, [R1+0x800] ;  /* 0x0008000001107983 */ /* 0x000f640000300800 */
[----:B------:R-:W5:Y:S02]  /*42ea0*/  LDL.LU R17, [R1+0x804] ;  /* 0x0008040001117983 */ /* 0x000f640000300800 */
[----:B------:R-:W5:Y:S01]  /*42eb0*/  LDL.LU R11, [R1+0x808] ;  /* 0x00080800010b7983 */ /* 0x000f620000300800 */
[----:B------:R-:W5:Y:S01]  /*42ec0*/  LDL.LU R2, [R1+0xa24] ;  /* 0x000a240001027983 */ /* 0x000f620000300800 */
[----:B------:R-:W5:Y:S01]  /*42ed0*/  LDL R29, [R1+0x91c] ;  /* 0x00091c00011d7983 */ /* 0x000f620000100800 */
[----:B------:R-:W-:Y:S11]  /*42ee0*/  HMMA.16816.F32 R20, R4, R12, R20 ;  /* 0x0000000c0414723c */ /* 0x000ff60000001814 */
[----:B------:R-:W-:Y:S11]  /*42ef0*/  @!UPT UIADD3 URZ, URZ, URZ, URZ ;  /* 0x0000003f3f3ff290 */ /* 0x000ff6000fffe03f */
[----:B------:R-:W-:Y:S01]  /*42f00*/  @!UPT UIADD3 URZ, URZ, URZ, URZ ;  /* 0x0000003f3f3ff290 */ /* 0x000fe2000fffe03f */
[----:B------:R0:W-:Y:S01]  /*42f10*/  STL.64 [R1+0x830], R20 ;  /* 0x0008301401007387 */ /* 0x0001e20000100a00 */
[----:B------:R1:W-:Y:S03]  /*42f20*/  STL.64 [R1+0x838], R22 ;  /* 0x0008381601007387 */ /* 0x0003e60000100a00 */
[----:B0-----:R-:W5:Y:S01]  /*42f30*/  LDL.LU R21, [R1+0x810] ;  /* 0x0008100001157983 */ /* 0x001f620000300800 */
[----:B-1----:R-:W5:Y:S02]  /*42f40*/  LDL.LU R22, [R1+0x814] ;  /* 0x0008140001167983 */ /* 0x002f640000300800 */
[----:B------:R-:W5:Y:S02]  /*42f50*/  LDL.LU R23, [R1+0x818] ;  /* 0x0008180001177983 */ /* 0x000f640000300800 */
[C---:B--2---:R-:W-:Y:S02]  /*42f60*/  FMUL R24, R28.reuse, R25 ;  /* 0x000000191c187220 */ /* 0x044fe40000400000 */
[----:B---3--:R-:W-:-:S02]  /*42f70*/  FMUL R25, R28, R26 ;  /* 0x0000001a1c197220 */ /* 0x008fc40000400000 */
[C---:B------:R-:W-:Y:S02]  /*42f80*/  FMUL R26, R3.reuse, R19 ;  /* 0x00000013031a7220 */ /* 0x040fe40000400000 */
[----:B----4-:R-:W-:Y:S01]  /*42f90*/  FMUL R27, R3, R27 ;  /* 0x0000001b031b7220 */ /* 0x010fe20000400000 */
[----:B------:R-:W2:Y:S06]  /*42fa0*/  LDL.LU R19, [R1+0x80c] ;  /* 0x00080c0001137983 */ /* 0x000eac0000300800 */
[----:B------:R-:W-:Y:S01]  /*42fb0*/  HMMA.16816.F32 R24, R4, R14, R24 ;  /* 0x0000000e0418723c */ /* 0x000fe20000001818 */
[----:B------:R-:W3:Y:S01]  /*42fc0*/  LDL.LU.64 R14, [R1+0x1808] ;  /* 0x00180800010e7983 */ /* 0x000ee20000300a00 */
[----:B------:R-:W4:Y:S02]  /*42fd0*/  LDL.LU.64 R12, [R1+0x1800] ;  /* 0x00180000010c7983 */ /* 0x000f240000300a00 */
[----:B-----5:R-:W-:-:S02]  /*42fe0*/  FMUL R16, R28, R16 ;  /* 0x000000101c107220 */ /* 0x020fc40000400000 */
[C---:B------:R-:W-:Y:S02]  /*42ff0*/  FMUL R17, R28.reuse, R17 ;  /* 0x000000111c117220 */ /* 0x040fe40000400000 */
[C---:B------:R-:W-:Y:S02]  /*43000*/  FMUL R20, R28.reuse, R21 ;  /* 0x000000151c147220 */ /* 0x040fe40000400000 */
[----:B------:R-:W-:Y:S02]  /*43010*/  FMUL R21, R28, R22 ;  /* 0x000000161c157220 */ /* 0x000fe40000400000 */
[C---:B------:R-:W-:Y:S02]  /*43020*/  FMUL R22, R3.reuse, R23 ;  /* 0x0000001703167220 */ /* 0x040fe40000400000 */
[----:B------:R-:W-:-:S09]  /*43030*/  FMUL R23, R3, R18 ;  /* 0x0000001203177220 */ /* 0x000fd20000400000 */
[----:B------:R0:W-:Y:S01]  /*43040*/  STL.64 [R1+0x820], R24 ;  /* 0x0008201801007387 */ /* 0x0001e20000100a00 */
[----:B------:R1:W-:Y:S02]  /*43050*/  STL.64 [R1+0x828], R26 ;  /* 0x0008281a01007387 */ /* 0x0003e40000100a00 */
[C---:B------:R-:W-:Y:S01]  /*43060*/  FMUL R18, R3.reuse, R11 ;  /* 0x0000000b03127220 */ /* 0x040fe20000400000 */
[----:B0-----:R-:W5:Y:S01]  /*43070*/  LDL.LU R24, [R1+0x7f0] ;  /* 0x0007f00001187983 */ /* 0x001f620000300800 */
[----:B------:R-:W5:Y:S02]  /*43080*/  LDL.LU R25, [R1+0x7f4] ;  /* 0x0007f40001197983 */ /* 0x000f640000300800 */
[----:B-1----:R-:W5:Y:S02]  /*43090*/  LDL.LU R26, [R1+0x7f8] ;  /* 0x0007f800011a7983 */ /* 0x002f640000300800 */
[----:B------:R-:W5:Y:S01]  /*430a0*/  LDL.LU R27, [R1+0x7fc] ;  /* 0x0007fc00011b7983 */ /* 0x000f620000300800 */
[----:B----4-:R-:W-:Y:S01]  /*430b0*/  HMMA.16816.F32 R20, R4, R12, R20 ;  /* 0x0000000c0414723c */ /* 0x010fe20000001814 */
[----:B--2---:R-:W-:-:S07]  /*430c0*/  FMUL R19, R3, R19 ;  /* 0x0000001303137220 */ /* 0x004fce0000400000 */
[----:B---3--:R-:W-:Y:S11]  /*430d0*/  HMMA.16816.F32 R12, R4, R14, R16 ;  /* 0x0000000e040c723c */ /* 0x008ff60000001810 */
[----:B------:R-:W-:Y:S04]  /*430e0*/  @!UPT UIADD3 URZ, URZ, URZ, URZ ;  /* 0x0000003f3f3ff290 */ /* 0x000fe8000fffe03f */
[----:B------:R0:W-:Y:S01]  /*430f0*/  STL.64 [R1+0x810], R20 ;  /* 0x0008101401007387 */ /* 0x0001e20000100a00 */
[----:B------:R1:W-:Y:S03]  /*43100*/  STL.64 [R1+0x818], R22 ;  /* 0x0008181601007387 */ /* 0x0003e60000100a00 */
[----:B0-----:R-:W2:Y:S01]  /*43110*/  LDL.LU R20, [R1+0x7e0] ;  /* 0x0007e00001147983 */ /* 0x001ea20000300800 */
[----:B------:R-:W3:Y:S02]  /*43120*/  LDL.LU R21, [R1+0x7e4] ;  /* 0x0007e40001157983 */ /* 0x000ee40000300800 */
[----:B-1----:R-:W4:Y:S02]  /*43130*/  LDL.LU R22, [R1+0x7e8] ;  /* 0x0007e80001167983 */ /* 0x002f240000300800 */
[----:B------:R-:W2:Y:S01]  /*43140*/  LDL.LU R23, [R1+0x7ec] ;  /* 0x0007ec0001177983 */ /* 0x000ea20000300800 */
[----:B------:R-:W2:Y:S01]  /*43150*/  LDL.LU R11, [R1+0x7d8] ;  /* 0x0007d800010b7983 */ /* 0x000ea20000300800 */
[----:B------:R-:W2:Y:S02]  /*43160*/  LDL.LU.64 R18, [R1+0x17f8] ;  /* 0x0017f80001127983 */ /* 0x000ea40000300a00 */
[----:B------:R-:W2:Y:S02]  /*43170*/  LDL.LU.64 R16, [R1+0x17f0] ;  /* 0x0017f00001107983 */ /* 0x000ea40000300a00 */
[----:B------:R-:W-:Y:S01]  /*43180*/  STL.64 [R1+0x800], R12 ;  /* 0x0008000c01007387 */ /* 0x000fe20000100a00 */
[----:B------:R0:W-:Y:S04]  /*43190*/  STL.64 [R1+0x808], R14 ;  /* 0x0008080e01007387 */ /* 0x0001e80000100a00 */
[----:B0-----:R-:W3:Y:S01]  /*431a0*/  LDL.LU.64 R14, [R1+0x17e8] ;  /* 0x0017e800010e7983 */ /* 0x001ee20000300a00 */
[----:B------:R-:W3:Y:S02]  /*431b0*/  LDL.LU.64 R12, [R1+0x17e0] ;  /* 0x0017e000010c7983 */ /* 0x000ee40000300a00 */
[----:B--2---:R-:W-:-:S02]  /*431c0*/  FADD R0, -R0, R17 ;  /* 0x0000001100007221 */ /* 0x004fc40000000100 */
[----:B------:R-:W2:Y:S01]  /*431d0*/  LDL.LU R17, [R1+0x17d8] ;  /* 0x0017d80001117983 */ /* 0x000ea20000300800 */
[C---:B-----5:R-:W-:Y:S02]  /*431e0*/  FMUL R24, R28.reuse, R24 ;  /* 0x000000181c187220 */ /* 0x060fe40000400000 */
[----:B------:R-:W-:Y:S02]  /*431f0*/  FMUL R25, R28, R25 ;  /* 0x000000191c197220 */ /* 0x000fe40000400000 */
[C---:B------:R-:W-:Y:S02]  /*43200*/  FMUL R26, R3.reuse, R26 ;  /* 0x0000001a031a7220 */ /* 0x040fe40000400000 */
[----:B------:R-:W-:-:S07]  /*43210*/  FMUL R27, R3, R27 ;  /* 0x0000001b031b7220 */ /* 0x000fce0000400000 */
[----:B--2---:R-:W-:Y:S11]  /*43220*/  HMMA.16816.F32 R24, R4, R16, R24 ;  /* 0x000000100418723c */ /* 0x004ff60000001818 */
[----:B------:R-:W-:Y:S11]  /*43230*/  @!UPT UIADD3 URZ, URZ, URZ, URZ ;  /* 0x0000003f3f3ff290 */ /* 0x000ff6000fffe03f */
[----:B------:R-:W-:Y:S01]  /*43240*/  @!UPT UIADD3 URZ, URZ, URZ, URZ ;  /* 0x0000003f3f3ff290 */ /* 0x000fe2000fffe03f */
[----:B------:R-:W-:Y:S01]  /*43250*/  STL.64 [R1+0x7f0], R24 ;  /* 0x0007f01801007387 */ /* 0x000fe20000100a00 */
[----:B------:R0:W-:Y:S03]  /*43260*/  STL.64 [R1+0x7f8], R26 ;  /* 0x0007f81a01007387 */ /* 0x0001e60000100a00 */
[----:B0-----:R-:W2:Y:S01]  /*43270*/  LDL.LU R26, [R1+0x7d0] ;  /* 0x0007d000011a7983 */ /* 0x001ea20000300800 */
[----:B------:R-:W5:Y:S02]  /*43280*/  LDL.LU R25, [R1+0x7d4] ;  /* 0x0007d40001197983 */ /* 0x000f640000300800 */
[C---:B------:R-:W-:Y:S02]  /*43290*/  FMUL R20, R28.reuse, R20 ;  /* 0x000000141c147220 */ /* 0x040fe40000400000 */
[----:B---3--:R-:W-:Y:S02]  /*432a0*/  FMUL R21, R28, R21 ;  /* 0x000000151c157220 */ /* 0x008fe40000400000 */
[----:B----4-:R-:W-:-:S02]  /*432b0*/  FMUL R22, R3, R22 ;  /* 0x0000001603167220 */ /* 0x010fc40000400000 */
[----:B------:R-:W-:Y:S01]  /*432c0*/  FMUL R23, R3, R23 ;  /* 0x0000001703177220 */ /* 0x000fe20000400000 */
[----:B------:R-:W3:Y:S01]  /*432d0*/  LDL R27, [R1+0x93c] ;  /* 0x00093c00011b7983 */ /* 0x000ee20000100800 */
[----:B------:R-:W-:Y:S02]  /*432e0*/  FADD R29, -R29, R2 ;  /* 0x000000021d1d7221 */ /* 0x000fe40000000100 */
[----:B------:R-:W4:Y:S02]  /*432f0*/  LDL.LU R24, [R1+0x7c0] ;  /* 0x0007c00001187983 */ /* 0x000f240000300800 */
[----:B------:R-:W3:Y:S01]  /*43300*/  LDL.LU R2, [R1+0x7cc] ;  /* 0x0007cc0001027983 */ /* 0x000ee20000300800 */
[----:B------:R-:W-:Y:S01]  /*43310*/  HMMA.16816.F32 R20, R4, R18, R20 ;  /* 0x000000120414723c */ /* 0x000fe20000001814 */
[----:B------:R-:W-:Y:S11]  /*43320*/  FMUL R11, R3, R11 ;  /* 0x0000000b030b7220 */ /* 0x000ff60000400000 */
[----:B------:R-:W-:Y:S11]  /*43330*/  @!UPT UIADD3 URZ, URZ, URZ, URZ ;  /* 0x0000003f3f3ff290 */ /* 0x000ff6000fffe03f */
[----:B------:R-:W-:Y:S01]  /*43340*/  STL.64 [R1+0x7e0], R20 ;  /* 0x0007e01401007387 */ /* 0x000fe20000100a00 */
[----:B------:R0:W-:Y:S03]  /*43350*/  STL.64 [R1+0x7e8], R22 ;  /* 0x0007e81601007387 */ /* 0x0001e60000100a00 */
[----:B0-----:R-:W3:Y:S01]  /*43360*/  LDL.LU R23, [R1+0x7dc] ;  /* 0x0007dc0001177983 */ /* 0x001ee20000300800 */
[----:B------:R-:W-:Y:S01]  /*43370*/  MOV R22, R11 ;  /* 0x0000000b00167202 */ /* 0x000fe20000000f00 */
[C---:B--2---:R-:W-:Y:S02]  /*43380*/  FMUL R26, R28.reuse, R26 ;  /* 0x0000001a1c1a7220 */ /* 0x044fe40000400000 */
[----:B-----5:R-:W-:Y:S02]  /*43390*/  FMUL R25, R28, R25 ;  /* 0x000000191c197220 */ /* 0x020fe40000400000 */
[----:B------:R-:W-:-:S03]  /*433a0*/  IMAD.MOV.U32 R20, RZ, RZ, R26 ;  /* 0x000000ffff147224 */ /* 0x000fc600078e001a */
[----:B------:R-:W-:Y:S02]  /*433b0*/  MOV R21, R25 ;  /* 0x0000001900157202 */ /* 0x000fe40000000f00 */
[----:B------:R-:W2:Y:S01]  /*433c0*/  LDL.LU R25, [R1+0x7c4] ;  /* 0x0007c40001197983 */ /* 0x000ea20000300800 */
[----:B------:R-:W5:Y:S02]  /*433d0*/  LDL.LU R26, [R1+0x7c8] ;  /* 0x0007c800011a7983 */ /* 0x000f640000300800 */
[----:B------:R-:W2:Y:S02]  /*433e0*/  LDL.LU R11, [R1+0x7b0] ;  /* 0x0007b000010b7983 */ /* 0x000ea40000300800 */
[----:B--2---:R0:W-:Y:S01]  /*433f0*/  STL.64 [R1+0x17d0], R10 ;  /* 0x0017d00a01007387 */ /* 0x0041e20000100a00 */
[----:B------:R1:W-:Y:S01]  /*43400*/  STL.64 [R1+0x17c8], R8 ;  /* 0x0017c80801007387 */ /* 0x0003e20000100a00 */
[----:B0-----:R-:W-:Y:S02]  /*43410*/  MOV R10, R22 ;  /* 0x00000016000a7202 */ /* 0x001fe40000000f00 */
[----:B-1----:R-:W-:Y:S01]  /*43420*/  MOV R8, R20 ;  /* 0x0000001400087202 */ /* 0x002fe20000000f00 */
[----:B------:R-:W-:-:S02]  /*43430*/  IMAD.MOV.U32 R9, RZ, RZ, R21 ;  /* 0x000000ffff097224 */ /* 0x000fc400078e0015 */
[C---:B---3--:R-:W-:Y:S02]  /*43440*/  FMUL R11, R3.reuse, R23 ;  /* 0x00000017030b7220 */ /* 0x048fe40000400000 */
[----:B------:R-:W0:Y:S04]  /*43450*/  LDSM.16.M88.4 R20, [R27+0x24e00] ;  /* 0x024e00001b14783b */ /* 0x000e280000000200 */
[----:B------:R1:W-:Y:S01]  /*43460*/  STL.64 [R1+0x1780], R18 ;  /* 0x0017801201007387 */ /* 0x0003e20000100a00 */
[----:B------:R-:W-:Y:S03]  /*43470*/  HMMA.16816.F32 R8, R4, R12, R8 ;  /* 0x0000000c0408723c */ /* 0x000fe60000001808 */
[----:B-1----:R-:W2:Y:S01]  /*43480*/  LDL.LU R18, [R1+0x7b4] ;  /* 0x0007b40001127983 */ /* 0x002ea20000300800 */
[----:B------:R-:W3:Y:S02]  /*43490*/  LDL.LU R19, [R1+0x7b8] ;  /* 0x0007b80001137983 */ /* 0x000ee40000300800 */
[----:B------:R-:W-:Y:S01]  /*434a0*/  STL.64 [R1+0x1778], R16 ;  /* 0x0017781001007387 */ /* 0x000fe20000100a00 */
[----:B0-----:R-:W-:Y:S01]  /*434b0*/  STL [R1+0x17bc], R22 ;  /* 0x0017bc1601007387 */ /* 0x001fe20000100800 */
[----:B------:R-:W-:Y:S11]  /*434c0*/  STL [R1+0x17b8], R23 ;  /* 0x0017b81701007387 */ /* 0x000ff60000100800 */
[----:B------:R-:W-:Y:S04]  /*434d0*/  @!UPT UIADD3 URZ, URZ, URZ, URZ ;  /* 0x0000003f3f3ff290 */ /* 0x000fe8000fffe03f */
[----:B------:R-:W-:Y:S02]  /*434e0*/  STL.64 [R1+0x7d0], R8 ;  /* 0x0007d00801007387 */ /* 0x000fe40000100a00 */
[----:B------:R0:W-:Y:S02]  /*434f0*/  STL.64 [R1+0x7d8], R10 ;  /* 0x0007d80a01007387 */ /* 0x0001e40000100a00 */
[----:B0-----:R-:W3:Y:S01]  /*43500*/  LDL.LU.64 R10, [R1+0x17d0] ;  /* 0x0017d000010a7983 */ /* 0x001ee20000300a00 */
[C---:B----4-:R-:W-:Y:S02]  /*43510*/  FMUL R24, R28.reuse, R24 ;  /* 0x000000181c187220 */ /* 0x050fe40000400000 */
[----:B------:R-:W-:Y:S02]  /*43520*/  FMUL R25, R28, R25 ;  /* 0x000000191c197220 */ /* 0x000fe40000400000 */
[C---:B-----5:R-:W-:Y:S02]  /*43530*/  FMUL R26, R3.reuse, R26 ;  /* 0x0000001a031a7220 */ /* 0x060fe40000400000 */
[----:B------:R-:W-:-:S02]  /*43540*/  FMUL R27, R3, R2 ;  /* 0x00000002031b7220 */ /* 0x000fc40000400000 */
[----:B------:R-:W-:Y:S01]  /*43550*/  FMUL R0, R0, 1.4426950216293334961 ;  /* 0x3fb8aa3b00007820 */ /* 0x000fe20000400000 */
[----:B------:R-:W4:Y:S03]  /*43560*/  LDL.LU.64 R8, [R1+0x17c8] ;  /* 0x0017c80001087983 */ /* 0x000f260000300a00 */
[----:B------:R0:W1:Y:S02]  /*43570*/  MUFU.EX2 R2, R0 ;  /* 0x0000000000027308 */ /* 0x0000640000000800 */
[----:B0-----:R-:W-:Y:S02]  /*43580*/  FMUL R0, R29, 1.4426950216293334961 ;  /* 0x3fb8aa3b1d007820 */ /* 0x001fe40000400000 */
[----:B------:R-:W5:Y:S01]  /*43590*/  LDL.LU R29, [R1+0x7ac] ;  /* 0x0007ac00011d7983 */ /* 0x000f620000300800 */
[----:B--2---:R-:W-:Y:S02]  /*435a0*/  FMUL R22, R28, R18 ;  /* 0x000000121c167220 */ /* 0x004fe40000400000 */
[----:B---3--:R-:W-:-:S02]  /*435b0*/  FMUL R23, R3, R19 ;  /* 0x0000001303177220 */ /* 0x008fc40000400000 */
[----:B------:R-:W-:Y:S01]  /*435c0*/  HMMA.16816.F32 R16, R4, R14, R24 ;  /* 0x0000000e0410723c */ /* 0x000fe20000001818 */
[----:B------:R-:W2:Y:S01]  /*435d0*/  LDL.LU R24, [R1+0x7bc] ;  /* 0x0007bc0001187983 */ /* 0x000ea20000300800 */
[----:B------:R-:W3:Y:S11]  /*435e0*/  LDL.LU R25, [R1+0x7a0] ;  /* 0x0007a00001197983 */ /* 0x000ef60000300800 */
[----:B------:R-:W-:Y:S10]  /*435f0*/  @!UPT UIADD3 URZ, URZ, URZ, URZ ;  /* 0x0000003f3f3ff290 */ /* 0x000ff4000fffe03f */
[----:B------:R-:W-:Y:S01]  /*43600*/  STL.64 [R1+0x7c0], R16 ;  /* 0x0007c01001007387 */ /* 0x000fe20000100a00 */
[----:B------:R0:W-:Y:S02]  /*43610*/  STL.64 [R1+0x7c8], R18 ;  /* 0x0007c81201007387 */ /* 0x0001e40000100a00 */
[----:B------:R-:W5:Y:S02]  /*43620*/  LDL.LU R26, [R1+0x7a4] ;  /* 0x0007a400011a7983 */ /* 0x000f640000300800 */
[----:B------:R-:W5:Y:S01]  /*43630*/  LDL.LU R27, [R1+0x7a8] ;  /* 0x0007a800011b7983 */ /* 0x000f620000300800 */
[----:B0-----:R-:W1:Y:S01]  /*43640*/  LDL.LU R19, [R1+0x790] ;  /* 0x0007900001137983 */ /* 0x001e620000300800 */
[----:B------:R-:W5:Y:S02]  /*43650*/  LDL.LU R18, [R1+0x794] ;  /* 0x0007940001127983 */ /* 0x000f640000300800 */
[----:B------:R-:W5:Y:S02]  /*43660*/  LDL.LU R17, [R1+0x798] ;  /* 0x0007980001117983 */ /* 0x000f640000300800 */
[----:B------:R-:W-:Y:S01]  /*43670*/  FMUL R11, R28, R11 ;  /* 0x0000000b1c0b7220 */ /* 0x000fe20000400000 */
[----:B------:R-:W5:Y:S01]  /*43680*/  LDL.LU R16, [R1+0x79c] ;  /* 0x00079c0001107983 */ /* 0x000f620000300800 */
[----:B------:R-:W-:Y:S02]  /*43690*/  STL.64 [R1+0x1790], R14 ;  /* 0x0017900e01007387 */ /* 0x000fe40000100a00 */
[----:B------:R0:W-:Y:S02]  /*436a0*/  STL.64 [R1+0x1788], R12 ;  /* 0x0017880c01007387 */ /* 0x0001e40000100a00 */
[----:B0-----:R-:W-:-:S02]  /*436b0*/  MOV R12, R11 ;  /* 0x0000000b000c7202 */ /* 0x001fc40000000f00 */
[----:B------:R-:W5:Y:S01]  /*436c0*/  LDL.LU R11, [R1+0x17c0] ;  /* 0x0017c000010b7983 */ /* 0x000f620000300800 */
[----:B------:R-:W-:Y:S01]  /*436d0*/  MOV R13, R22 ;  /* 0x00000016000d7202 */ /* 0x000fe20000000f00 */
[----:B------:R-:W-:Y:S02]  /*436e0*/  IMAD.MOV.U32 R14, RZ, RZ, R23 ;  /* 0x000000ffff0e7224 */ /* 0x000fe400078e0017 */
[----:B------:R-:W5:Y:S01]  /*436f0*/  LDL.LU R22, [R1+0x17bc] ;  /* 0x0017bc0001167983 */ /* 0x000f620000300800 */
[----:B------:R-:W5:Y:S01]  /*43700*/  LDL.LU R23, [R1+0x17b8] ;  /* 0x0017b80001177983 */ /* 0x000f620000300800 */
[----:B--2---:R-:W-:Y:S02]  /*43710*/  FMUL R15, R3, R24 ;  /* 0x00000018030f7220 */ /* 0x004fe40000400000 */
[----:B---3--:R-:W-:-:S05]  /*43720*/  FMUL R24, R28, R25 ;  /* 0x000000191c187220 */ /* 0x008fca0000400000 */
[C---:B----4-:R-:W-:Y:S01]  /*43730*/  HMMA.16816.F32 R12, R4.reuse, R8, R12 ;  /* 0x00000008040c723c */ /* 0x050fe2000000180c */
[----:B-----5:R-:W-:Y:S02]  /*43740*/  FMUL R25, R28, R26 ;  /* 0x0000001a1c197220 */ /* 0x020fe40000400000 */
[C---:B------:R-:W-:Y:S02]  /*43750*/  FMUL R26, R3.reuse, R27 ;  /* 0x0000001b031a7220 */ /* 0x040fe40000400000 */
[----:B------:R-:W-:Y:S11]  /*43760*/  FMUL R27, R3, R29 ;  /* 0x0000001d031b7220 */ /* 0x000ff60000400000 */
[----:B------:R-:W-:Y:S07]  /*43770*/  @!UPT UIADD3 URZ, URZ, URZ, URZ ;  /* 0x0000003f3f3ff290 */ /* 0x000fee000fffe03f */
[----:B------:R-:W-:Y:S01]  /*43780*/  STL.64 [R1+0x7b0], R12 ;  /* 0x0007b00c01007387 */ /* 0x000fe20000100a00 */
[----:B------:R-:W-:Y:S01]  /*43790*/  STL.64 [R1+0x7b8], R14 ;  /* 0x0007b80e01007387 */ /* 0x000fe20000100a00 */
[----:B------:R-:W-:Y:S02]  /*437a0*/  HMMA.16816.F32 R4, R4, R10, R24 ;  /* 0x0000000a0404723c */ /* 0x000fe40000001818 */
[----:B------:R-:W2:Y:S11]  /*437b0*/  LDL.LU R24, [R1+0x40] ;  /* 0x0000400001187983 */ /* 0x000eb60000300800 */
[----:B------:R-:W-:Y:S10]  /*437c0*/  @!UPT UIADD3 URZ, URZ, URZ, URZ ;  /* 0x0000003f3f3ff290 */ /* 0x000ff4000fffe03f */
[----:B------:R1:W-:Y:S01]  /*437d0*/  STL.64 [R1+0x7a0], R4 ;  /* 0x0007a00401007387 */ /* 0x0003e20000100a00 */
[----:B------:R0:W-:Y:S02]  /*437e0*/  STL.64 [R1+0x7a8], R6 ;  /* 0x0007a80601007387 */ /* 0x0001e40000100a00 */
[----:B------:R-:W2:Y:S01]  /*437f0*/  LDL.LU R25, [R1+0x44] ;  /* 0x0000440001197983 */ /* 0x000ea20000300800 */
[----:B------:R-:W0:Y:S01]  /*43800*/  MUFU.EX2 R0, R0 ;  /* 0x0000000000007308 */ /* 0x000e220000000800 */
[----:B------:R-:W3:Y:S01]  /*43810*/  LDL.LU R26, [R1+0x48] ;  /* 0x00004800011a7983 */ /* 0x000ee20000300800 */
[----:B------:R-:W3:Y:S02]  /*43820*/  LDL.LU R27, [R1+0x4c] ;  /* 0x00004c00011b7983 */ /* 0x000ee40000300800 */
[----:B------:R-:W-:Y:S02]  /*43830*/  STL.64 [R1+0x17a0], R10 ;  /* 0x0017a00a01007387 */ /* 0x000fe40000100a00 */
[----:B-1----:R-:W-:-:S02]  /*43840*/  FMUL R4, R2, R19 ;  /* 0x0000001302047220 */ /* 0x002fc40000400000 */
[----:B------:R-:W-:Y:S02]  /*43850*/  FMUL R5, R2, R18 ;  /* 0x0000001202057220 */ /* 0x000fe40000400000 */
[C---:B0-----:R-:W-:Y:S02]  /*43860*/  FMUL R6, R0.reuse, R17 ;  /* 0x0000001100067220 */ /* 0x041fe40000400000 */
[----:B------:R-:W-:Y:S01]  /*43870*/  FMUL R7, R0, R16 ;  /* 0x0000001000077220 */ /* 0x000fe20000400000 */
[----:B------:R2:W-:Y:S06]  /*43880*/  STL.64 [R1+0x1798], R8 ;  /* 0x0017980801007387 */ /* 0x0005ec0000100a00 */
[----:B--2---:R-:W-:Y:S01]  /*43890*/  HMMA.16816.F32 R8, R20, R24, R4 ;  /* 0x000000181408723c */ /* 0x004fe20000001804 */
[----:B------:R-:W2:Y:S01]  /*438a0*/  LDL.LU R6, [R1+0x780] ;  /* 0x0007800001067983 */ /* 0x000ea20000300800 */
[----:B------:R-:W4:Y:S11]  /*438b0*/  LDL.LU R7, [R1+0x784] ;  /* 0x0007840001077983 */ /* 0x000f360000300800 */
[----:B------:R-:W-:Y:S10]  /*438c0*/  @!UPT UIADD3 URZ, URZ, URZ, URZ ;  /* 0x0000003f3f3ff290 */ /* 0x000ff4000fffe03f */
[----:B------:R0:W-:Y:S01]  /*438d0*/  STL.64 [R1+0x790], R8 ;  /* 0x0007900801007387 */ /* 0x0001e20000100a00 */
[----:B------:R1:W-:Y:S02]  /*438e0*/  STL.64 [R1+0x798], R10 ;  /* 0x0007980a01007387 */ /* 0x0003e40000100a00 */
[----:B------:R-:W5:Y:S02]  /*438f0*/  LDL.LU R29, [R1+0x788] ;  /* 0x00078800011d7983 */ /* 0x000f640000300800 */
[----:B------:R-:W2:Y:S01]  /*43900*/  LDL.LU R28, [R1+0x78c] ;  /* 0x00078c00011c7983 */ /* 0x000ea20000300800 */
[----:B0-----:R-:W2:Y:S01]  /*43910*/  LDL.LU R8, [R1+0x20] ;  /* 0x0000200001087983 */ /* 0x001ea20000300800 */
[----:B------:R-:W2:Y:S02]  /*43920*/  LDL.LU R9, [R1+0x24] ;  /* 0x0000240001097983 */ /* 0x000ea40000300800 */
[----:B-1----:R-:W2:Y:S02]  /*43930*/  LDL.LU R10, [R1+0x28] ;  /* 0x00002800010a7983 */ /* 0x002ea40000300800 */
[----:B------:R-:W2:Y:S01]  /*43940*/  LDL.LU R11, [R1+0x2c] ;  /* 0x00002c00010b7983 */ /* 0x000ea20000300800 */
[----:B------:R-:W3:Y:S01]  /*43950*/  LDL.LU R19, [R1+0x770] ;  /* 0x0007700001137983 */ /* 0x000ee20000300800 */
[----:B------:R-:W3:Y:S02]  /*43960*/  LDL.LU R18, [R1+0x774] ;  /* 0x0007740001127983 */ /* 0x000ee40000300800 */
[----:B------:R-:W3:Y:S02]  /*43970*/  LDL.LU R17, [R1+0x778] ;  /* 0x0007780001117983 */ /* 0x000ee40000300800 */
[----:B------:R-:W3:Y:S01]  /*43980*/  LDL.LU R16, [R1+0x77c] ;  /* 0x00077c0001107983 */ /* 0x000ee20000300800 */
[----:B--2---:R-:W-:Y:S01]  /*43990*/  STL.64 [R1+0x17b0], R10 ;  /* 0x0017b00a01007387 */ /* 0x004fe20000100a00 */
[----:B------:R0:W-:Y:S03]  /*439a0*/  STL.64 [R1+0x17a8], R8 ;  /* 0x0017a80801007387 */ /* 0x0001e60000100a00 */
[----:B0-----:R-:W2:Y:S01]  /*439b0*/  LDL.LU R8, [R1+0x30] ;  /* 0x0000300001087983 */ /* 0x001ea20000300800 */
[----:B------:R-:W2:Y:S02]  /*439c0*/  LDL.LU R9, [R1+0x34] ;  /* 0x0000340001097983 */ /* 0x000ea40000300800 */
[----:B------:R-:W-:-:S02]  /*439d0*/  FMUL R4, R2, R6 ;  /* 0x0000000602047220 */ /* 0x000fc40000400000 */
[----:B----4-:R-:W-:Y:S02]  /*439e0*/  FMUL R5, R2, R7 ;  /* 0x0000000702057220 */ /* 0x010fe40000400000 */
[C---:B-----5:R-:W-:Y:S02]  /*439f0*/  FMUL R6, R0.reuse, R29 ;  /* 0x0000001d00067220 */ /* 0x060fe40000400000 */
[----:B------:R-:W-:Y:S01]  /*43a00*/  FMUL R7, R0, R28 ;  /* 0x0000001c00077220 */ /* 0x000fe20000400000 */
[----:B------:R-:W4:Y:S01]  /*43a10*/  LDL.LU R10, [R1+0x38] ;  /* 0x00003800010a7983 */ /* 0x000f220000300800 */
[----:B------:R-:W4:Y:S02]  /*43a20*/  LDL.LU R11, [R1+0x3c] ;  /* 0x00003c00010b7983 */ /* 0x000f240000300800 */
[----:B------:R-:W5:Y:S02]  /*43a30*/  LDL.LU R12, [R1+0x10] ;  /* 0x00001000010c7983 */ /* 0x000f640000300800 */
[----:B------:R-:W5:Y:S01]  /*43a40*/  LDL.LU R13, [R1+0x14] ;  /* 0x00001400010d7983 */ /* 0x000f620000300800 */
[----:B------:R-:W4:Y:S01]  /*43a50*/  LDL.LU R14, [R1+0x18] ;  /* 0x00001800010e7983 */ /* 0x000f220000300800 */
[----:B------:R-:W4:Y:S01]  /*43a60*/  LDL.LU R15, [R1+0x1c] ;  /* 0x00001c00010f7983 */ /* 0x000f220000300800 */
[----:B---3--:R-:W-:Y:S07]  /*43a70*/  HMMA.16816.F32 R24, R20, R26, R4 ;  /* 0x0000001a1418723c */ /* 0x008fee0000001804 */
[----:B------:R-:W-:-:S02]  /*43a80*/  FMUL R4, R2, R19 ;  /* 0x0000001302047220 */ /* 0x000fc40000400000 */
[----:B------:R-:W-:Y:S02]  /*43a90*/  FMUL R5, R2, R18 ;  /* 0x0000001202057220 */ /* 0x000fe40000400000 */
[C---:B------:R-:W-:Y:S02]  /*43aa0*/  FMUL R6, R0.reuse, R17 ;  /* 0x0000001100067220 */ /* 0x040fe40000400000 */
[----:B------:R-:W-:-:S10]  /*43ab0*/  FMUL R7, R0, R16 ;  /* 0x0000001000077220 */ /* 0x000fd40000400000 */
[----:B------:R-:W-:Y:S01]  /*43ac0*/  STL.64 [R1+0x780], R24 ;  /* 0x0007801801007387 */ /* 0x000fe20000100a00 */
[----:B------:R-:W-:Y:S01]  /*43ad0*/  STL.64 [R1+0x788], R26 ;  /* 0x0007881a01007387 */ /* 0x000fe20000100a00 */
[----:B--2---:R-:W-:Y:S02]  /*43ae0*/  HMMA.16816.F32 R16, R20, R8, R4 ;  /* 0x000000081410723c */ /* 0x004fe40000001804 */
[----:B------:R-:W2:Y:S01]  /*43af0*/  LDL.LU R4, [R1+0x760] ;  /* 0x0007600001047983 */ /* 0x000ea20000300800 */
[----:B------:R-:W3:Y:S11]  /*43b00*/  LDL.LU R5, [R1+0x764] ;  /* 0x0007640001057983 */ /* 0x000ef60000300800 */
[----:B------:R-:W-:Y:S09]  /*43b10*/  @!UPT UIADD3 URZ, URZ, URZ, URZ ;  /* 0x0000003f3f3ff290 */ /* 0x000ff2000fffe03f */
[----:B------:R0:W-:Y:S01]  /*43b20*/  STL.64 [R1+0x770], R16 ;  /* 0x0007701001007387 */ /* 0x0001e20000100a00 */
[----:B------:R1:W-:Y:S02]  /*43b30*/  STL.64 [R1+0x778], R18 ;  /* 0x0007781201007387 */ /* 0x0003e40000100a00 */
[----:B------:R-:W4:Y:S02]  /*43b40*/  LDL.LU R6, [R1+0x768] ;  /* 0x0007680001067983 */ /* 0x000f240000300800 */
[----:B------:R-:W5:Y:S01]  /*43b50*/  LDL.LU R7, [R1+0x76c] ;  /* 0x00076c0001077983 */ /* 0x000f620000300800 */
[----:B0-----:R-:W5:Y:S01]  /*43b60*/  LDL.LU R16, [R1] ;  /* 0x0000000001107983 */ /* 0x001f620000300800 */
[----:B------:R-:W5:Y:S02]  /*43b70*/  LDL.LU R17, [R1+0x4] ;  /* 0x0000040001117983 */ /* 0x000f640000300800 */
[----:B-1----:R-:W5:Y:S02]  /*43b80*/  LDL.LU R18, [R1+0x8] ;  /* 0x0000080001127983 */ /* 0x002f640000300800 */
[----:B------:R-:W5:Y:S01]  /*43b90*/  LDL.LU R19, [R1+0xc] ;  /* 0x00000c0001137983 */ /* 0x000f620000300800 */
[----:B------:R-:W5:Y:S01]  /*43ba0*/  LDL.LU R29, [R1+0x748] ;  /* 0x00074800011d7983 */ /* 0x000f620000300800 */
[----:B------:R-:W5:Y:S02]  /*43bb0*/  LDL.LU R28, [R1+0x74c] ;  /* 0x00074c00011c7983 */ /* 0x000f640000300800 */
[----:B------:R-:W5:Y:S02]  /*43bc0*/  LDL.LU R27, [R1+0x730] ;  /* 0x00073000011b7983 */ /* 0x000f640000300800 */
[----:B------:R-:W5:Y:S01]  /*43bd0*/  LDL.LU R26, [R1+0x734] ;  /* 0x00073400011a7983 */ /* 0x000f620000300800 */
[----:B------:R-:W5:Y:S01]  /*43be0*/  LDL.LU R25, [R1+0x738] ;  /* 0x0007380001197983 */ /* 0x000f620000300800 */
[----:B------:R-:W5:Y:S02]  /*43bf0*/  LDL.LU R24, [R1+0x73c] ;  /* 0x00073c0001187983 */ /* 0x000f640000300800 */
[----:B--2---:R-:W-:-:S02]  /*43c00*/  FMUL R4, R2, R4 ;  /* 0x0000000402047220 */ /* 0x004fc40000400000 */
[----:B---3--:R-:W-:Y:S02]  /*43c10*/  FMUL R5, R2, R5 ;  /* 0x0000000502057220 */ /* 0x008fe40000400000 */
[C---:B----4-:R-:W-:Y:S02]  /*43c20*/  FMUL R6, R0.reuse, R6 ;  /* 0x0000000600067220 */ /* 0x050fe40000400000 */
[----:B-----5:R-:W-:-:S07]  /*43c30*/  FMUL R7, R0, R7 ;  /* 0x0000000700077220 */ /* 0x020fce0000400000 */
[----:B------:R-:W-:Y:S01]  /*43c40*/  HMMA.16816.F32 R4, R20, R10, R4 ;  /* 0x0000000a1404723c */ /* 0x000fe20000001804 */
[----:B------:R-:W2:Y:S01]  /*43c50*/  LDL.LU.64 R10, [R1+0x17b0] ;  /* 0x0017b000010a7983 */ /* 0x000ea20000300a00 */
[----:B------:R-:W3:Y:S11]  /*43c60*/  LDL.LU.64 R8, [R1+0x17a8] ;  /* 0x0017a80001087983 */ /* 0x000ef60000300a00 */
[----:B------:R-:W-:Y:S10]  /*43c70*/  @!UPT UIADD3 URZ, URZ, URZ, URZ ;  /* 0x0000003f3f3ff290 */ /* 0x000ff4000fffe03f */
[----:B------:R0:W-:Y:S01]  /*43c80*/  STL.64 [R1+0x760], R4 ;  /* 0x0007600401007387 */ /* 0x0001e20000100a00 */
[----:B------:R1:W-:Y:S03]  /*43c90*/  STL.64 [R1+0x768], R6 ;  /* 0x0007680601007387 */ /* 0x0003e60000100a00 */
[----:B0-----:R-:W4:Y:S01]  /*43ca0*/  LDL.LU R4, [R1+0x750] ;  /* 0x0007500001047983 */ /* 0x001f220000300800 */
[----:B------:R-:W5:Y:S02]  /*43cb0*/  LDL.LU R5, [R1+0x754] ;  /* 0x0007540001057983 */ /* 0x000f640000300800 */
[----:B-1----:R-:W2:Y:S02]  /*43cc0*/  LDL.LU R6, [R1+0x758] ;  /* 0x0007580001067983 */ /* 0x002ea40000300800 */
[----:B------:R-:W3:Y:S02]  /*43cd0*/  LDL.LU R7, [R1+0x75c] ;  /* 0x00075c0001077983 */ /* 0x000ee40000300800 */
[----:B----4-:R-:W-:-:S02]  /*43ce0*/  FMUL R4, R2, R4 ;  /* 0x0000000402047220 */ /* 0x010fc40000400000 */
[----:B-----5:R-:W-:Y:S02]  /*43cf0*/  FMUL R5, R2, R5 ;  /* 0x0000000502057220 */ /* 0x020fe40000400000 */
[C---:B--2---:R-:W-:Y:S02]  /*43d00*/  FMUL R6, R0.reuse, R6 ;  /* 0x0000000600067220 */ /* 0x044fe40000400000 */
[----:B---3--:R-:W-:-:S07]  /*43d10*/  FMUL R7, R0, R7 ;  /* 0x0000000700077220 */ /* 0x008fce0000400000 */
[----:B------:R-:W-:Y:S11]  /*43d20*/  HMMA.16816.F32 R4, R20, R8, R4 ;  /* 0x000000081404723c */ /* 0x000ff60000001804 */
[----:B------:R-:W-:Y:S11]  /*43d30*/  @!UPT UIADD3 URZ, URZ, URZ, URZ ;  /* 0x0000003f3f3ff290 */ /* 0x000ff6000fffe03f */
[----:B------:R-:W-:Y:S01]  /*43d40*/  @!UPT UIADD3 URZ, URZ, URZ, URZ ;  /* 0x0000003f3f3ff290 */ /* 0x000fe2000fffe03f */
[----:B------:R-:W-:Y:S01]  /*43d50*/  STL.64 [R1+0x750], R4 ;  /* 0x0007500401007387 */ /* 0x000fe20000100a00 */
[----:B------:R0:W-:Y:S03]  /*43d60*/  STL.64 [R1+0x758], R6 ;  /* 0x0007580601007387 */ /* 0x0001e60000100a00 */
[----:B0-----:R-:W2:Y:S01]  /*43d70*/  LDL.LU R6, [R1+0x740] ;  /* 0x0007400001067983 */ /* 0x001ea20000300800 */
[----:B------:R-:W3:Y:S02]  /*43d80*/  LDL.LU R7, [R1+0x744] ;  /* 0x0007440001077983 */ /* 0x000ee40000300800 */
[C---:B--2---:R-:W-:Y:S02]  /*43d90*/  FMUL R4, R2.reuse, R6 ;  /* 0x0000000602047220 */ /* 0x044fe40000400000 */
[----:B---3--:R-:W-:Y:S02]  /*43da0*/  FMUL R5, R2, R7 ;  /* 0x0000000702057220 */ /* 0x008fe40000400000 */
[----:B------:R-:W-:-:S02]  /*43db0*/  FMUL R6, R0, R29 ;  /* 0x0000001d00067220 */ /* 0x000fc40000400000 */
[----:B------:R-:W-:-:S07]  /*43dc0*/  FMUL R7, R0, R28 ;  /* 0x0000001c00077220 */ /* 0x000fce0000400000 */
[----:B------:R-:W-:Y:S01]  /*43dd0*/  HMMA.16816.F32 R4, R20, R10, R4 ;  /* 0x0000000a1404723c */ /* 0x000fe20000001804 */
[----:B------:R-:W2:Y:S01]  /*43de0*/  LDL.LU.64 R10, [R1+0x17a0] ;  /* 0x0017a000010a7983 */ /* 0x000ea20000300a00 */
[----:B------:R-:W3:Y:S11]  /*43df0*/  LDL.LU.64 R8, [R1+0x1798] ;  /* 0x0017980001087983 */ /* 0x000ef60000300a00 */
[----:B------:R-:W-:Y:S10]  /*43e00*/  @!UPT UIADD3 URZ, URZ, URZ, URZ ;  /* 0x0000003f3f3ff290 */ /* 0x000ff4000fffe03f */
[----:B------:R0:W-:Y:S01]  /*43e10*/  STL.64 [R1+0x740], R4 ;  /* 0x0007400401007387 */ /* 0x0001e20000100a00 */
[----:B------:R1:W-:Y:S02]  /*43e20*/  STL.64 [R1+0x748], R6 ;  /* 0x0007480601007387 */ /* 0x0003e40000100a00 */
[C---:B0-----:R-:W-:Y:S02]  /*43e30*/  FMUL R4, R2.reuse, R27 ;  /* 0x0000001b02047220 */ /* 0x041fe40000400000 */
[----:B------:R-:W-:Y:S02]  /*43e40*/  FMUL R5, R2, R26 ;  /* 0x0000001a02057220 */ /* 0x000fe40000400000 */
[C---:B-1----:R-:W-:Y:S02]  /*43e50*/  FMUL R6, R0.reuse, R25 ;  /* 0x0000001900067220 */ /* 0x042fe40000400000 */
[----:B------:R-:W-:-:S07]  /*43e60*/  FMUL R7, R0, R24 ;  /* 0x0000001800077220 */ /* 0x000fce0000400000 */
[----:B------:R-:W-:Y:S01]  /*43e70*/  HMMA.16816.F32 R24, R20, R12, R4 ;  /* 0x0000000c1418723c */ /* 0x000fe20000001804 */
[----:B------:R-:W4:Y:S01]  /*43e80*/  LDL.LU R4, [R1+0x720] ;  /* 0x0007200001047983 */ /* 0x000f220000300800 */
[----:B------:R-:W5:Y:S11]  /*43e90*/  LDL.LU R5, [R1+0x724] ;  /* 0x0007240001057983 */ /* 0x000f760000300800 */
[----:B------:R-:W-:Y:S10]  /*43ea0*/  @!UPT UIADD3 URZ, URZ, URZ, URZ ;  /* 0x0000003f3f3ff290 */ /* 0x000ff4000fffe03f */
[----:B------:R0:W-:Y:S01]  /*43eb0*/  STL.64 [R1+0x730], R24 ;  /* 0x0007301801007387 */ /* 0x0001e20000100a00 */
[----:B------:R1:W-:Y:S02]  /*43ec0*/  STL.64 [R1+0x738], R26 ;  /* 0x0007381a01007387 */ /* 0x0003e40000100a00 */
[----:B------:R-:W2:Y:S02]  /*43ed0*/  LDL.LU R6, [R1+0x728] ;  /* 0x0007280001067983 */ /* 0x000ea40000300800 */
[----:B------:R-:W3:Y:S01]  /*43ee0*/  LDL.LU R7, [R1+0x72c] ;  /* 0x00072c0001077983 */ /* 0x000ee20000300800 */
[----:B------:R-:W3:Y:S04]  /*43ef0*/  LDL.LU R29, [R1+0x708] ;  /* 0x00070800011d7983 */ /* 0x000ee80000300800 */
[----:B0-----:R-:W3:Y:S01]  /*43f00*/  LDL.LU R24, [R1+0x70c] ;  /* 0x00070c0001187983 */ /* 0x001ee20000300800 */
[----:B------:R-:W3:Y:S02]  /*43f10*/  LDL.LU R28, [R1+0x6f0] ;  /* 0x0006f000011c7983 */ /* 0x000ee40000300800 */
[----:B-1----:R-:W3:Y:S02]  /*43f20*/  LDL.LU R27, [R1+0x6f4] ;  /* 0x0006f400011b7983 */ /* 0x002ee40000300800 */
[----:B------:R-:W3:Y:S01]  /*43f30*/  LDL.LU R26, [R1+0x6f8] ;  /* 0x0006f800011a7983 */ /* 0x000ee20000300800 */
[----:B------:R-:W3:Y:S01]  /*43f40*/  LDL.LU R25, [R1+0x6fc] ;  /* 0x0006fc0001197983 */ /* 0x000ee20000300800 */
[----:B----4-:R-:W-:-:S02]  /*43f50*/  FMUL R4, R2, R4 ;  /* 0x0000000402047220 */ /* 0x010fc40000400000 */
[----:B-----5:R-:W-:Y:S02]  /*43f60*/  FMUL R5, R2, R5 ;  /* 0x0000000502057220 */ /* 0x020fe40000400000 */
[C---:B--2---:R-:W-:Y:S02]  /*43f70*/  FMUL R6, R0.reuse, R6 ;  /* 0x0000000600067220 */ /* 0x044fe40000400000 */
[----:B---3--:R-:W-:-:S07]  /*43f80*/  FMUL R7, R0, R7 ;  /* 0x0000000700077220 */ /* 0x008fce0000400000 */
        /* <DEDUP_REMOVED lines=27> */
[----:B------:R-:W3:Y:S02]  /*44140*/  LDL.LU.64 R16, [R1+0x1778] ;  /* 0x0017780001107983 */ /* 0x000ee40000300a00 */
[----:B------:R-:W4:Y:S11]  /*44150*/  LDL.LU R24, [R1+0x8bc] ;  /* 0x0008bc0001187983 */ /* 0x000f360000300800 */
[----:B------:R-:W-:Y:S08]  /*44160*/  @!UPT UIADD3 URZ, URZ, URZ, URZ ;  /* 0x0000003f3f3ff290 */ /* 0x000ff0000fffe03f */
[----:B------:R0:W-:Y:S01]  /*44170*/  STL.64 [R1+0x700], R4 ;  /* 0x0007000401007387 */ /* 0x0001e20000100a00 */
[----:B------:R1:W-:Y:S02]  /*44180*/  STL.64 [R1+0x708], R6 ;  /* 0x0007080601007387 */ /* 0x0003e40000100a00 */
[C---:B0-----:R-:W-:Y:S02]  /*44190*/  FMUL R4, R2.reuse, R28 ;  /* 0x0000001c02047220 */ /* 0x041fe40000400000 */
[----:B------:R-:W-:Y:S02]  /*441a0*/  FMUL R5, R2, R27 ;  /* 0x0000001b02057220 */ /* 0x000fe40000400000 */
[C---:B-1----:R-:W-:Y:S02]  /*441b0*/  FMUL R6, R0.reuse, R26 ;  /* 0x0000001a00067220 */ /* 0x042fe40000400000 */
[----:B------:R-:W-:-:S07]  /*441c0*/  FMUL R7, R0, R25 ;  /* 0x0000001900077220 */ /* 0x000fce0000400000 */
[----:B---3--:R-:W-:Y:S11]  /*441d0*/  HMMA.16816.F32 R4, R20, R16, R4 ;  /* 0x000000101404723c */ /* 0x008ff60000001804 */
[----:B------:R-:W-:Y:S11]  /*441e0*/  @!UPT UIADD3 URZ, URZ, URZ, URZ ;  /* 0x0000003f3f3ff290 */ /* 0x000ff6000fffe03f */
[----:B------:R-:W-:Y:S01]  /*441f0*/  @!UPT UIADD3 URZ, URZ, URZ, URZ ;  /* 0x0000003f3f3ff290 */ /* 0x000fe2000fffe03f */
[----:B------:R0:W-:Y:S01]  /*44200*/  STL.64 [R1+0x6f0], R4 ;  /* 0x0006f00401007387 */ /* 0x0001e20000100a00 */
[----:B------:R1:W-:Y:S03]  /*44210*/  STL.64 [R1+0x6f8], R6 ;  /* 0x0006f80601007387 */ /* 0x0003e60000100a00 */
[----:B0-----:R-:W3:Y:S01]  /*44220*/  LDL.LU R4, [R1+0x8a0] ;  /* 0x0008a00001047983 */ /* 0x001ee20000300800 */
[----:B------:R-:W5:Y:S02]  /*44230*/  LDL.LU R5, [R1+0x8a4] ;  /* 0x0008a40001057983 */ /* 0x000f640000300800 */
[----:B-1----:R-:W2:Y:S02]  /*44240*/  LDL.LU R6, [R1+0x8a8] ;  /* 0x0008a80001067983 */ /* 0x002ea40000300800 */
        /* <DEDUP_REMOVED lines=8> */
[----:B---3--:R-:W-:-:S02]  /*442d0*/  FMUL R4, R2, R4 ;  /* 0x0000000402047220 */ /* 0x008fc40000400000 */
[----:B-----5:R-:W-:Y:S02]  /*442e0*/  FMUL R5, R2, R5 ;  /* 0x0000000502057220 */ /* 0x020fe40000400000 */
[C---:B--2---:R-:W-:Y:S02]  /*442f0*/  FMUL R6, R0.reuse, R6 ;  /* 0x0000000600067220 */ /* 0x044fe40000400000 */
[----:B----4-:R-:W-:-:S07]  /*44300*/  FMUL R7, R0, R7 ;  /* 0x0000000700077220 */ /* 0x010fce0000400000 */
[----:B------:R-:W-:Y:S11]  /*44310*/  HMMA.16816.F32 R4, R20, R18, R4 ;  /* 0x000000121404723c */ /* 0x000ff60000001804 */
[----:B------:R-:W-:Y:S11]  /*44320*/  @!UPT UIADD3 URZ, URZ, URZ, URZ ;  /* 0x0000003f3f3ff290 */ /* 0x000ff6000fffe03f */
[----:B------:R-:W-:Y:S01]  /*44330*/  @!UPT UIADD3 URZ, URZ, URZ, URZ ;  /* 0x0000003f3f3ff290 */ /* 0x000fe2000fffe03f */
[----:B------:R-:W-:Y:S01]  /*44340*/  STL.64 [R1+0x8a0], R4 ;  /* 0x0008a00401007387 */ /* 0x000fe20000100a00 */
[----:B------:R0:W-:Y:S03]  /*44350*/  STL.64 [R1+0x8a8], R6 ;  /* 0x0008a80601007387 */ /* 0x0001e60000100a00 */
[----:B0-----:R-:W2:Y:S01]  /*44360*/  LDL.LU R7, [R1+0x8b0] ;  /* 0x0008b00001077983 */ /* 0x001ea20000300800 */
[----:B------:R-:W-:Y:S02]  /*44370*/  FMUL R5, R2, R16 ;  /* 0x0000001002057220 */ /* 0x000fe40000400000 */
[----:B------:R-:W-:Y:S02]  /*44380*/  FMUL R6, R0, R17 ;  /* 0x0000001100067220 */ /* 0x000fe40000400000 */
[----:B--2---:R-:W-:Y:S02]  /*44390*/  FMUL R4, R2, R7 ;  /* 0x0000000702047220 */ /* 0x004fe40000400000 */
[----:B------:R-:W-:-:S07]  /*443a0*/  FMUL R7, R0, R24 ;  /* 0x0000001800077220 */ /* 0x000fce0000400000 */
[----:B------:R-:W-:Y:S01]  /*443b0*/  HMMA.16816.F32 R16, R20, R12, R4 ;  /* 0x0000000c1410723c */ /* 0x000fe20000001804 */
[----:B------:R-:W2:Y:S01]  /*443c0*/  LDL.LU R4, [R1+0x8c0] ;  /* 0x0008c00001047983 */ /* 0x000ea20000300800 */
[----:B------:R-:W3:Y:S11]  /*443d0*/  LDL.LU R5, [R1+0x8c4] ;  /* 0x0008c40001057983 */ /* 0x000ef60000300800 */
[----:B------:R-:W-:Y:S10]  /*443e0*/  @!UPT UIADD3 URZ, URZ, URZ, URZ ;  /* 0x0000003f3f3ff290 */ /* 0x000ff4000fffe03f */
[----:B------:R-:W-:Y:S01]  /*443f0*/  STL.64 [R1+0x8b0], R16 ;  /* 0x0008b01001007387 */ /* 0x000fe20000100a00 */
[----:B------:R0:W-:Y:S02]  /*44400*/  STL.64 [R1+0x8b8], R18 ;  /* 0x0008b81201007387 */ /* 0x0001e40000100a00 */
[----:B------:R-:W4:Y:S02]  /*44410*/  LDL.LU R6, [R1+0x8c8] ;  /* 0x0008c80001067983 */ /* 0x000f240000300800 */
[----:B------:R-:W5:Y:S01]  /*44420*/  LDL.LU R7, [R1+0x8cc] ;  /* 0x0008cc0001077983 */ /* 0x000f620000300800 */
[----:B------:R-:W5:Y:S01]  /*44430*/  LDL.LU R12, [R1+0x8e4] ;  /* 0x0008e400010c7983 */ /* 0x000f620000300800 */
[----:B------:R-:W5:Y:S02]  /*44440*/  LDL.LU R13, [R1+0x8e8] ;  /* 0x0008e800010d7983 */ /* 0x000f640000300800 */
[----:B------:R-:W5:Y:S01]  /*44450*/  LDL.LU R24, [R1+0x8ec] ;  /* 0x0008ec0001187983 */ /* 0x000f620000300800 */
[----:B0-----:R-:W5:Y:S01]  /*44460*/  LDL.LU R19, [R1+0xa70] ;  /* 0x000a700001137983 */ /* 0x001f620000300800 */
[----:B------:R-:W5:Y:S02]  /*44470*/  LDL.LU R18, [R1+0xa74] ;  /* 0x000a740001127983 */ /* 0x000f640000300800 */
[----:B------:R-:W5:Y:S02]  /*44480*/  LDL.LU R17, [R1+0xa78] ;  /* 0x000a780001117983 */ /* 0x000f640000300800 */
[----:B------:R-:W5:Y:S02]  /*44490*/  LDL.LU R16, [R1+0xa28] ;  /* 0x000a280001107983 */ /* 0x000f640000300800 */
[----:B--2---:R-:W-:-:S02]  /*444a0*/  FMUL R4, R2, R4 ;  /* 0x0000000402047220 */ /* 0x004fc40000400000 */
[----:B---3--:R-:W-:Y:S02]  /*444b0*/  FMUL R5, R2, R5 ;  /* 0x0000000502057220 */ /* 0x008fe40000400000 */
[C---:B----4-:R-:W-:Y:S02]  /*444c0*/  FMUL R6, R0.reuse, R6 ;  /* 0x0000000600067220 */ /* 0x050fe40000400000 */
[----:B-----5:R-:W-:-:S07]  /*444d0*/  FMUL R7, R0, R7 ;  /* 0x0000000700077220 */ /* 0x020fce0000400000 */
[----:B------:R-:W-:Y:S11]  /*444e0*/  HMMA.16816.F32 R4, R20, R14, R4 ;  /* 0x0000000e1404723c */ /* 0x000ff60000001804 */
[----:B------:R-:W-:Y:S11]  /*444f0*/  @!UPT UIADD3 URZ, URZ, URZ, URZ ;  /* 0x0000003f3f3ff290 */ /* 0x000ff6000fffe03f */
[----:B------:R-:W-:Y:S01]  /*44500*/  @!UPT UIADD3 URZ, URZ, URZ, URZ ;  /* 0x0000003f3f3ff290 */ /* 0x000fe2000fffe03f */
[----:B------:R0:W-:Y:S01]  /*44510*/  STL.64 [R1+0x8c0], R4 ;  /* 0x0008c00401007387 */ /* 0x0001e20000100a00 */
[----:B------:R1:W-:Y:S03]  /*44520*/  STL.64 [R1+0x8c8], R6 ;  /* 0x0008c80601007387 */ /* 0x0003e60000100a00 */
[----:B0-----:R-:W2:Y:S01]  /*44530*/  LDL.LU R4, [R1+0x8d0] ;  /* 0x0008d00001047983 */ /* 0x001ea20000300800 */
[----:B------:R-:W3:Y:S02]  /*44540*/  LDL.LU R5, [R1+0x8d4] ;  /* 0x0008d40001057983 */ /* 0x000ee40000300800 */
[----:B-1----:R-:W4:Y:S02]  /*44550*/  LDL.LU R6, [R1+0x8d8] ;  /* 0x0008d80001067983 */ /* 0x002f240000300800 */
[----:B------:R-:W5:Y:S01]  /*44560*/  LDL.LU R7, [R1+0x8dc] ;  /* 0x0008dc0001077983 */ /* 0x000f620000300800 */
[----:B------:R-:W5:Y:S01]  /*44570*/  LDL.LU R15, [R1+0x8e0] ;  /* 0x0008e000010f7983 */ /* 0x000f620000300800 */
[----:B------:R-:W-:Y:S01]  /*44580*/  FFMA R19, R3, R19, R27 ;  /* 0x0000001303137223 */ /* 0x000fe2000000001b */
[----:B------:R-:W-:Y:S01]  /*44590*/  IADD3 R16, R16, 0x10, RZ ;  /* 0x0000001010107810 */ /* 0x000fe20007ffe0ff */
[----:B------:R-:W-:-:S02]  /*445a0*/  FFMA R18, R2, R18, R28 ;  /* 0x0000001202127223 */ /* 0x000fc4000000001c */
[----:B------:R-:W-:Y:S02]  /*445b0*/  FFMA R17, R0, R17, R29 ;  /* 0x0000001100117223 */ /* 0x000fe4000000001d */
[C---:B--2---:R-:W-:Y:S02]  /*445c0*/  FMUL R4, R2.reuse, R4 ;  /* 0x0000000402047220 */ /* 0x044fe40000400000 */
[----:B---3--:R-:W-:Y:S02]  /*445d0*/  FMUL R5, R2, R5 ;  /* 0x0000000502057220 */ /* 0x008fe40000400000 */
[C---:B----4-:R-:W-:Y:S02]  /*445e0*/  FMUL R6, R0.reuse, R6 ;  /* 0x0000000600067220 */ /* 0x050fe40000400000 */
[----:B-----5:R-:W-:-:S07]  /*445f0*/  FMUL R7, R0, R7 ;  /* 0x0000000700077220 */ /* 0x020fce0000400000 */
[----:B------:R-:W-:Y:S07]  /*44600*/  HMMA.16816.F32 R4, R20, R8, R4 ;  /* 0x000000081404723c */ /* 0x000fee0000001804 */
[----:B------:R-:W-:Y:S11]  /*44610*/  MOV R8, 0x10 ;  /* 0x0000001000087802 */ /* 0x000ff60000000f00 */
[----:B------:R-:W-:Y:S05]  /*44620*/  @!UPT UIADD3 URZ, URZ, URZ, URZ ;  /* 0x0000003f3f3ff290 */ /* 0x000fea000fffe03f */
[----:B------:R0:W-:Y:S01]  /*44630*/  STL.64 [R1+0x8d0], R4 ;  /* 0x0008d00401007387 */ /* 0x0001e20000100a00 */
[----:B------:R1:W-:Y:S02]  /*44640*/  STL.64 [R1+0x8d8], R6 ;  /* 0x0008d80601007387 */ /* 0x0003e40000100a00 */
[C---:B0-----:R-:W-:Y:S02]  /*44650*/  FMUL R4, R2.reuse, R15 ;  /* 0x0000000f02047220 */ /* 0x041fe40000400000 */
[----:B------:R-:W-:Y:S02]  /*44660*/  FMUL R5, R2, R12 ;  /* 0x0000000c02057220 */ /* 0x000fe40000400000 */
[C---:B-1----:R-:W-:Y:S02]  /*44670*/  FMUL R6, R0.reuse, R13 ;  /* 0x0000000d00067220 */ /* 0x042fe40000400000 */
[----:B------:R-:W-:-:S07]  /*44680*/  FMUL R7, R0, R24 ;  /* 0x0000001800077220 */ /* 0x000fce0000400000 */
[----:B------:R-:W-:Y:S01]  /*44690*/  HMMA.16816.F32 R4, R20, R10, R4 ;  /* 0x0000000a1404723c */ /* 0x000fe20000001804 */
[C---:B------:R-:W-:Y:S02]  /*446a0*/  IMAD R25, R8.reuse, c[0x0][0x1a4], R25 ;  /* 0x0000690008197a24 */ /* 0x040fe400078e0219 */
[----:B------:R-:W-:-:S03]  /*446b0*/  IMAD R26, R8, c[0x0][0x1b4], R26 ;  /* 0x00006d00081a7a24 */ /* 0x000fc600078e021a */
[----:B------:R-:W-:Y:S02]  /*446c0*/  STL [R1+0x650], R25 ;  /* 0x0006501901007387 */ /* 0x000fe40000100800 */
[----:B------:R-:W-:Y:S02]  /*446d0*/  STL [R1+0x414], R26 ;  /* 0x0004141a01007387 */ /* 0x000fe40000100800 */
[----:B------:R-:W-:Y:S02]  /*446e0*/  STL [R1+0xa70], R19 ;  /* 0x000a701301007387 */ /* 0x000fe40000100800 */
[----:B------:R-:W-:Y:S01]  /*446f0*/  STL [R1+0xa28], R16 ;  /* 0x000a281001007387 */ /* 0x000fe20000100800 */
[----:B------:R-:W-:Y:S01]  /*44700*/  STL [R1+0xa74], R18 ;  /* 0x000a741201007387 */ /* 0x000fe20000100800 */
[----:B------:R-:W-:Y:S09]  /*44710*/  STL [R1+0xa78], R17 ;  /* 0x000a781101007387 */ /* 0x000ff20000100800 */
[----:B------:R-:W-:Y:S01]  /*44720*/  STL.64 [R1+0x8e0], R4 ;  /* 0x0008e00401007387 */ /* 0x000fe20000100a00 */
[----:B------:R-:W-:Y:S02]  /*44730*/  STL.64 [R1+0x8e8], R6 ;  /* 0x0008e80601007387 */ /* 0x000fe40000100a00 */
[----:B------:R-:W2:Y:S02]  /*44740*/  LDL R2, [R1+0x918] ;  /* 0x0009180001027983 */ /* 0x000ea40000100800 */
[----:B------:R-:W3:Y:S01]  /*44750*/  LDL R0, [R1+0x914] ;  /* 0x0009140001007983 */ /* 0x000ee20000100800 */
[----:B--2---:R0:W-:Y:S04]  /*44760*/  STL [R1+0x938], R2 ;  /* 0x0009380201007387 */ /* 0x0041e80000100800 */
[----:B0-----:R-:W2:Y:S01]  /*44770*/  LDL R2, [R1+0x910] ;  /* 0x0009100001027983 */ /* 0x001ea20000100800 */
[----:B---3--:R0:W-:Y:S03]  /*44780*/  STL [R1+0x9e8], R0 ;  /* 0x0009e80001007387 */ /* 0x0081e60000100800 */
[----:B0-----:R-:W3:Y:S04]  /*44790*/  LDL R0, [R1+0x90c] ;  /* 0x00090c0001007983 */ /* 0x001ee80000100800 */
        /* <DEDUP_REMOVED lines=23> */
[----:B0-----:R-:W3:Y:S01]  /*44910*/  LDL R0, [R1+0x91c] ;  /* 0x00091c0001007983 */ /* 0x001ee20000100800 */
[----:B------:R-:W-:-:S03]  /*44920*/  ISETP.GE.AND P2, PT, R16, c[0x0][0x1d0], PT ;  /* 0x0000740010007a0c */ /* 0x000fc60003f46270 */
[----:B--2---:R0:W-:Y:S04]  /*44930*/  STL [R1+0xa20], R2 ;  /* 0x000a200201007387 */ /* 0x0041e80000100800 */
[----:B---3--:R0:W-:Y:S06]  /*44940*/  STL [R1+0xa24], R0 ;  /* 0x000a240001007387 */ /* 0x0081ec0000100800 */
[----:B------:R-:W-:Y:S01]  /*44950*/  @P2 CALL.REL.NOINC `(.L_x_0) ;  /* 0x0000001000002944 */ /* 0x000fe20003c00000 */
[----:B------:R-:W-:Y:S05]  /*44960*/  BRA `(.L_x_1) ;  /* 0xfffd8f5000007947 */ /* 0x000fea000383ffff */
.L_x_0:
[----:B01----:R-:W2:Y:S04]  /*44970*/  LDL.LU R0, [R1+0x640] ;  /* 0x0006400001007983 */ /* 0x003ea80000300800 */
[----:B------:R-:W3:Y:S04]  /*44980*/  LDL.LU R2, [R1+0x644] ;  /* 0x0006440001027983 */ /* 0x000ee80000300800 */
[----:B--2---:R0:W-:Y:S04]  /*44990*/  STL [R1+0xb64], R0 ;  /* 0x000b640001007387 */ /* 0x0041e80000100800 */
[----:B0-----:R-:W2:Y:S04]  /*449a0*/  LDL.LU R0, [R1+0x648] ;  /* 0x0006480001007983 */ /* 0x001ea80000300800 */
[----:B---3--:R0:W-:Y:S04]  /*449b0*/  STL [R1+0xb60], R2 ;  /* 0x000b600201007387 */ /* 0x0081e80000100800 */
[----:B0-----:R-:W3:Y:S04]  /*449c0*/  LDL.LU R2, [R1+0x64c] ;  /* 0x00064c0001027983 */ /* 0x001ee80000300800 */
        /* <DEDUP_REMOVED lines=978> */
[----:B---3--:R-:W-:Y:S04]  /*486f0*/  STL [R1+0x6c], R2 ;  /* 0x00006c0201007387 */ /* 0x008fe80000100800 */
[----:B------:R-:W3:Y:S04]  /*48700*/  LDL.LU R8, [R1+0xa3c] ;  /* 0x000a3c0001087983 */ /* 0x000ee80000300800 */
[----:B--2---:R0:W-:Y:S04]  /*48710*/  STL [R1+0x1c], R0 ;  /* 0x00001c0001007387 */ /* 0x0041e80000100800 */
[----:B0-----:R-:W2:Y:S04]  /*48720*/  LDL.LU R0, [R1+0x8a4] ;  /* 0x0008a40001007983 */ /* 0x001ea80000300800 */
[----:B------:R-:W4:Y:S04]  /*48730*/  LDL.LU R2, [R1+0x8a8] ;  /* 0x0008a80001027983 */ /* 0x000f280000300800 */
[----:B--2---:R0:W-:Y:S04]  /*48740*/  STL [R1+0x20], R0 ;  /* 0x0000200001007387 */ /* 0x0041e80000100800 */
[----:B0-----:R-:W2:Y:S04]  /*48750*/  LDL.LU R0, [R1+0x8ac] ;  /* 0x0008ac0001007983 */ /* 0x001ea80000300800 */
[----:B----4-:R0:W-:Y:S04]  /*48760*/  STL [R1+0x24], R2 ;  /* 0x0000240201007387 */ /* 0x0101e80000100800 */
[----:B0-----:R-:W4:Y:S01]  /*48770*/  LDL.LU R2, [R1+0x8b0] ;  /* 0x0008b00001027983 */ /* 0x001f220000300800 */
[----:B---3--:R-:W-:-:S03]  /*48780*/  FSETP.GEU.AND P5, PT, R8, 1.175494350822287508e-38, PT ;  /* 0x008000000800780b */ /* 0x008fc60003fae000 */
[----:B--2---:R0:W-:Y:S02]  /*48790*/  STL [R1+0x28], R0 ;  /* 0x0000280001007387 */ /* 0x0041e40000100800 */
[----:B0-----:R-:W-:Y:S02]  /*487a0*/  FMUL R0, R8, 8388608 ;  /* 0x4b00000008007820 */ /* 0x001fe40000400000 */
[----:B----4-:R0:W-:Y:S04]  /*487b0*/  STL [R1+0x2c], R2 ;  /* 0x00002c0201007387 */ /* 0x0101e80000100800 */
[----:B------:R-:W2:Y:S04]  /*487c0*/  LDL.LU R7, [R1+0xa40] ;  /* 0x000a400001077983 */ /* 0x000ea80000300800 */
[----:B0-----:R-:W3:Y:S04]  /*487d0*/  LDL.LU R2, [R1+0x8b4] ;  /* 0x0008b40001027983 */ /* 0x001ee80000300800 */
[----:B------:R-:W4:Y:S04]  /*487e0*/  LDL.LU R3, [R1+0x8b8] ;  /* 0x0008b80001037983 */ /* 0x000f280000300800 */
[----:B---3--:R0:W-:Y:S04]  /*487f0*/  STL [R1+0x30], R2 ;  /* 0x0000300201007387 */ /* 0x0081e80000100800 */
[----:B------:R-:W-:Y:S04]  /*48800*/  STL [R1+0x19d4], R8 ;  /* 0x0019d40801007387 */ /* 0x000fe80000100800 */
[----:B----4-:R1:W-:Y:S01]  /*48810*/  STL [R1+0x34], R3 ;  /* 0x0000340301007387 */ /* 0x0103e20000100800 */
[----:B0-----:R-:W-:-:S03]  /*48820*/  FSEL R2, R0, R8, !P5 ;  /* 0x0000000800027208 */ /* 0x001fc60006800000 */
[----:B-1----:R-:W3:Y:S01]  /*48830*/  LDL.LU R3, [R1+0x8bc] ;  /* 0x0008bc0001037983 */ /* 0x002ee20000300800 */
[C---:B--2---:R-:W-:Y:S01]  /*48840*/  FMUL R0, R7.reuse, 8388608 ;  /* 0x4b00000007007820 */ /* 0x044fe20000400000 */
[----:B------:R-:W-:Y:S02]  /*48850*/  FSETP.GEU.AND P6, PT, R7, 1.175494350822287508e-38, PT ;  /* 0x008000000700780b */ /* 0x000fe40003fce000 */
[----:B------:R0:W-:Y:S02]  /*48860*/  STL [R1+0x18], R2 ;  /* 0x0000180201007387 */ /* 0x0001e40000100800 */
[----:B------:R-:W-:Y:S02]  /*48870*/  FSEL R0, R0, R7, !P6 ;  /* 0x0000000700007208 */ /* 0x000fe40007000000 */
[----:B0-----:R-:W-:Y:S01]  /*48880*/  IADD3 R2, R2, -0x3f3504f3, RZ ;  /* 0xc0cafb0d02027810 */ /* 0x001fe20007ffe0ff */
[----:B---3--:R0:W-:Y:S04]  /*48890*/  STL [R1+0x38], R3 ;  /* 0x0000380301007387 */ /* 0x0081e80000100800 */
[----:B------:R-:W2:Y:S04]  /*488a0*/  LDL.LU R6, [R1+0xa44] ;  /* 0x000a440001067983 */ /* 0x000ea80000300800 */
[----:B0-----:R-:W3:Y:S04]  /*488b0*/  LDL.LU R3, [R1+0x8c0] ;  /* 0x0008c00001037983 */ /* 0x001ee80000300800 */
[----:B------:R0:W-:Y:S04]  /*488c0*/  STL [R1+0x19fc], R7 ;  /* 0x0019fc0701007387 */ /* 0x0001e80000100800 */
[----:B---3--:R-:W-:Y:S04]  /*488d0*/  STL [R1+0x3c], R3 ;  /* 0x00003c0301007387 */ /* 0x008fe80000100800 */
[----:B------:R1:W-:Y:S04]  /*488e0*/  STL [R1+0x14], R0 ;  /* 0x0000140001007387 */ /* 0x0003e80000100800 */
[----:B0-----:R-:W3:Y:S01]  /*488f0*/  LDL R7, [R1+0x14] ;  /* 0x0000140001077983 */ /* 0x001ee20000100800 */
[----:B--2---:R-:W-:-:S02]  /*48900*/  FSETP.GEU.AND P0, PT, R6, 1.175494350822287508e-38, PT ;  /* 0x008000000600780b */ /* 0x004fc40003f0e000 */
[----:B-1----:R-:W-:Y:S01]  /*48910*/  LOP3.LUT R0, R2, 0xff800000, RZ, 0xc0, !PT ;  /* 0xff80000002007812 */ /* 0x002fe200078ec0ff */
[----:B------:R-:W-:-:S03]  /*48920*/  FMUL R2, R6, 8388608 ;  /* 0x4b00000006027820 */ /* 0x000fc60000400000 */
[----:B------:R0:W1:Y:S01]  /*48930*/  I2F R13, R0 ;  /* 0x00000000000d7306 */ /* 0x0000620000201400 */
[----:B---3--:R-:W-:Y:S01]  /*48940*/  STL [R1+0x1cb4], R7 ;  /* 0x001cb40701007387 */ /* 0x008fe20000100800 */
[----:B------:R-:W-:Y:S02]  /*48950*/  FSEL R11, RZ, -23, P5 ;  /* 0xc1b80000ff0b7808 */ /* 0x000fe40002800000 */
[----:B------:R-:W-:Y:S01]  /*48960*/  IADD3 R12, R7, -0x3f3504f3, RZ ;  /* 0xc0cafb0d070c7810 */ /* 0x000fe20007ffe0ff */
[----:B------:R0:W-:Y:S04]  /*48970*/  STL [R1+0x1cb8], R0 ;  /* 0x001cb80001007387 */ /* 0x0001e80000100800 */
[----:B------:R-:W2:Y:S04]  /*48980*/  LDL.LU R5, [R1+0xa48] ;  /* 0x000a480001057983 */ /* 0x000ea80000300800 */
[----:B------:R-:W3:Y:S01]  /*48990*/  LDL.LU R3, [R1+0x8c4] ;  /* 0x0008c40001037983 */ /* 0x000ee20000300800 */
[----:B------:R-:W-:-:S02]  /*489a0*/  FSEL R16, RZ, -23, P0 ;  /* 0xc1b80000ff107808 */ /* 0x000fc40000000000 */
[----:B0-----:R-:W-:Y:S01]  /*489b0*/  FSEL R0, R2, R6, !P0 ;  /* 0x0000000602007208 */ /* 0x001fe20004000000 */
[----:B------:R-:W-:Y:S01]  /*489c0*/  STL [R1+0x1a24], R6 ;  /* 0x001a240601007387 */ /* 0x000fe20000100800 */
[----:B------:R-:W-:-:S04]  /*489d0*/  LOP3.LUT R12, R12, 0xff800000, RZ, 0xc0, !PT ;  /* 0xff8000000c0c7812 */ /* 0x000fc800078ec0ff */
[----:B------:R-:W0:Y:S01]  /*489e0*/  I2F R14, R12 ;  /* 0x0000000c000e7306 */ /* 0x000e220000201400 */
[C---:B--2---:R-:W-:Y:S01]  /*489f0*/  FMUL R2, R5.reuse, 8388608 ;  /* 0x4b00000005027820 */ /* 0x044fe20000400000 */
[----:B------:R-:W-:Y:S01]  /*48a00*/  FSETP.GEU.AND P1, PT, R5, 1.175494350822287508e-38, PT ;  /* 0x008000000500780b */ /* 0x000fe20003f2e000 */
[----:B---3--:R2:W-:Y:S04]  /*48a10*/  STL [R1+0x40], R3 ;  /* 0x0000400301007387 */ /* 0x0085e80000100800 */
[----:B------:R3:W-:Y:S04]  /*48a20*/  STL [R1+0x10], R0 ;  /* 0x0000100001007387 */ /* 0x0007e80000100800 */
[----:B------:R-:W4:Y:S01]  /*48a30*/  LDL.LU R4, [R1+0xa4c] ;  /* 0x000a4c0001047983 */ /* 0x000f220000300800 */
[----:B--2---:R-:W-:-:S03]  /*48a40*/  IADD3 R3, R0, -0x3f3504f3, RZ ;  /* 0xc0cafb0d00037810 */ /* 0x004fc60007ffe0ff */
[----:B---3--:R-:W2:Y:S01]  /*48a50*/  LDL.LU R0, [R1+0x8c8] ;  /* 0x0008c80001007983 */ /* 0x008ea20000300800 */
[----:B------:R-:W-:-:S03]  /*48a60*/  FSEL R6, R2, R5, !P1 ;  /* 0x0000000502067208 */ /* 0x000fc60004800000 */
[----:B------:R-:W-:Y:S04]  /*48a70*/  STL [R1+0x1a4c], R5 ;  /* 0x001a4c0501007387 */ /* 0x000fe80000100800 */
[----:B--2---:R2:W-:Y:S04]  /*48a80*/  STL [R1+0x44], R0 ;  /* 0x0000440001007387 */ /* 0x0045e80000100800 */
[----:B------:R-:W-:Y:S01]  /*48a90*/  STL [R1+0xc], R6 ;  /* 0x00000c0601007387 */ /* 0x000fe20000100800 */
[----:B--2---:R-:W-:-:S05]  /*48aa0*/  LOP3.LUT R0, R3, 0xff800000, RZ, 0xc0, !PT ;  /* 0xff80000003007812 */ /* 0x004fca00078ec0ff */
[----:B------:R-:W-:Y:S04]  /*48ab0*/  STL [R1+0x45c], R0 ;  /* 0x00045c0001007387 */ /* 0x000fe80000100800 */
[----:B------:R-:W2:Y:S04]  /*48ac0*/  LDL.LU R10, [R1+0xa50] ;  /* 0x000a5000010a7983 */ /* 0x000ea80000300800 */
[----:B------:R-:W3:Y:S01]  /*48ad0*/  LDL.LU R8, [R1+0x8cc] ;  /* 0x0008cc0001087983 */ /* 0x000ee20000300800 */
[C---:B----4-:R-:W-:Y:S01]  /*48ae0*/  FMUL R2, R4.reuse, 8388608 ;  /* 0x4b00000004027820 */ /* 0x050fe20000400000 */
[----:B------:R-:W-:-:S02]  /*48af0*/  FSETP.GEU.AND P2, PT, R4, 1.175494350822287508e-38, PT ;  /* 0x008000000400780b */ /* 0x000fc40003f4e000 */
[----:B------:R-:W-:Y:S02]  /*48b00*/  IADD3 R3, R6, -0x3f3504f3, RZ ;  /* 0xc0cafb0d06037810 */ /* 0x000fe40007ffe0ff */
[----:B------:R-:W-:Y:S02]  /*48b10*/  FSEL R5, R2, R4, !P2 ;  /* 0x0000000402057208 */ /* 0x000fe40005000000 */
[----:B------:R-:W-:Y:S01]  /*48b20*/  LOP3.LUT R3, R3, 0xff800000, RZ, 0xc0, !PT ;  /* 0xff80000003037812 */ /* 0x000fe200078ec0ff */
[----:B---3--:R3:W-:Y:S04]  /*48b30*/  STL [R1+0x1c6c], R8 ;  /* 0x001c6c0801007387 */ /* 0x0087e80000100800 */
[----:B------:R-:W-:Y:S04]  /*48b40*/  STL [R1+0x1a74], R4 ;  /* 0x001a740401007387 */ /* 0x000fe80000100800 */
[----:B------:R-:W-:Y:S04]  /*48b50*/  STL [R1+0x8], R5 ;  /* 0x0000080501007387 */ /* 0x000fe80000100800 */
[----:B------:R-:W-:Y:S04]  /*48b60*/  STL [R1+0x450], R3 ;  /* 0x0004500301007387 */ /* 0x000fe80000100800 */
[----:B------:R-:W4:Y:S04]  /*48b70*/  LDL.LU R9, [R1+0xa54] ;  /* 0x000a540001097983 */ /* 0x000f280000300800 */
[----:B------:R-:W4:Y:S01]  /*48b80*/  LDL.LU R20, [R1+0xa58] ;  /* 0x000a580001147983 */ /* 0x000f220000300800 */
[C---:B--2---:R-:W-:Y:S01]  /*48b90*/  FMUL R2, R10.reuse, 8388608 ;  /* 0x4b0000000a027820 */ /* 0x044fe20000400000 */
[----:B------:R-:W-:-:S02]  /*48ba0*/  FSETP.GEU.AND P3, PT, R10, 1.175494350822287508e-38, PT ;  /* 0x008000000a00780b */ /* 0x000fc40003f6e000 */
[----:B------:R-:W-:Y:S02]  /*48bb0*/  IADD3 R27, R5, -0x3f3504f3, RZ ;  /* 0xc0cafb0d051b7810 */ /* 0x000fe40007ffe0ff */
[----:B---3--:R-:W-:Y:S02]  /*48bc0*/  FSEL R8, R2, R10, !P3 ;  /* 0x0000000a02087208 */ /* 0x008fe40005800000 */
[----:B------:R-:W-:Y:S01]  /*48bd0*/  LOP3.LUT R27, R27, 0xff800000, RZ, 0xc0, !PT ;  /* 0xff8000001b1b7812 */ /* 0x000fe200078ec0ff */
[----:B------:R-:W-:Y:S04]  /*48be0*/  STL [R1+0x1a9c], R10 ;  /* 0x001a9c0a01007387 */ /* 0x000fe80000100800 */
[----:B------:R-:W-:Y:S04]  /*48bf0*/  STL [R1+0x4], R8 ;  /* 0x0000040801007387 */ /* 0x000fe80000100800 */
[----:B------:R-:W-:Y:S04]  /*48c00*/  STL [R1+0x1cb0], R27 ;  /* 0x001cb01b01007387 */ /* 0x000fe80000100800 */
[----:B------:R-:W2:Y:S01]  /*48c10*/  LDL.LU R19, [R1+0xa5c] ;  /* 0x000a5c0001137983 */ /* 0x000ea20000300800 */
[C---:B----4-:R-:W-:Y:S01]  /*48c20*/  FMUL R2, R9.reuse, 8388608 ;  /* 0x4b00000009027820 */ /* 0x050fe20000400000 */
[----:B------:R-:W-:-:S04]  /*48c30*/  FSETP.GEU.AND P4, PT, R9, 1.175494350822287508e-38, PT ;  /* 0x008000000900780b */ /* 0x000fc80003f8e000 */
[----:B------:R-:W-:Y:S01]  /*48c40*/  FSEL R2, R2, R9, !P4 ;  /* 0x0000000902027208 */ /* 0x000fe20006000000 */
[----:B------:R-:W-:Y:S04]  /*48c50*/  STL [R1+0x1ac4], R9 ;  /* 0x001ac40901007387 */ /* 0x000fe80000100800 */
[----:B------:R3:W-:Y:S04]  /*48c60*/  STL [R1], R2 ;  /* 0x0000000201007387 */ /* 0x0007e80000100800 */
[----:B------:R-:W4:Y:S01]  /*48c70*/  LDL.LU R18, [R1+0xa60] ;  /* 0x000a600001127983 */ /* 0x000f220000300800 */
[----:B---3--:R-:W-:-:S04]  /*48c80*/  IADD3 R2, R2, -0x3f3504f3, RZ ;  /* 0xc0cafb0d02027810 */ /* 0x008fc80007ffe0ff */
[----:B------:R-:W-:Y:S01]  /*48c90*/  LOP3.LUT R5, R2, 0xff800000, RZ, 0xc0, !PT ;  /* 0xff80000002057812 */ /* 0x000fe200078ec0ff */
[----:B------:R-:W-:Y:S03]  /*48ca0*/  STL [R1+0x1aec], R20 ;  /* 0x001aec1401007387 */ /* 0x000fe60000100800 */
[----:B------:R3:W-:Y:S01]  /*48cb0*/  I2F R22, R5 ;  /* 0x0000000500167306 */ /* 0x0007e20000201400 */
[----:B------:R3:W-:Y:S04]  /*48cc0*/  STL [R1+0x44c], R5 ;  /* 0x00044c0501007387 */ /* 0x0007e80000100800 */
[----:B---3--:R-:W3:Y:S01]  /*48cd0*/  LDL.LU R5, [R1+0x8d0] ;  /* 0x0008d00001057983 */ /* 0x008ee20000300800 */
[C---:B------:R-:W-:Y:S01]  /*48ce0*/  FMUL R29, R20.reuse, 8388608 ;  /* 0x4b000000141d7820 */ /* 0x040fe20000400000 */
[----:B------:R-:W-:Y:S01]  /*48cf0*/  FSETP.GEU.AND P5, PT, R20, 1.175494350822287508e-38, PT ;  /* 0x008000001400780b */ /* 0x000fe20003fae000 */
[----:B------:R0:W1:Y:S01]  /*48d00*/  I2F R7, R3 ;  /* 0x0000000300077306 */ /* 0x0000620000201400 */
[----:B--2---:R-:W-:-:S02]  /*48d10*/  FMUL R28, R19, 8388608 ;  /* 0x4b000000131c7820 */ /* 0x004fc40000400000 */
[----:B------:R-:W-:Y:S02]  /*48d20*/  FSEL R29, R29, R20, !P5 ;  /* 0x000000141d1d7208 */ /* 0x000fe40006800000 */
[----:B0-----:R-:W-:Y:S02]  /*48d30*/  FSEL R3, RZ, -23, P6 ;  /* 0xc1b80000ff037808 */ /* 0x001fe40003000000 */
[----:B------:R-:W-:Y:S02]  /*48d40*/  FSETP.GEU.AND P6, PT, R19, 1.175494350822287508e-38, PT ;  /* 0x008000001300780b */ /* 0x000fe40003fce000 */
[----:B------:R-:W-:Y:S02]  /*48d50*/  IADD3 R2, R29, -0x3f3504f3, RZ ;  /* 0xc0cafb0d1d027810 */ /* 0x000fe40007ffe0ff */
[----:B------:R-:W-:Y:S01]  /*48d60*/  FSEL R28, R28, R19, !P6 ;  /* 0x000000131c1c7208 */ /* 0x000fe20007000000 */
[----:B---3--:R0:W-:Y:S02]  /*48d70*/  STL [R1+0x4c], R5 ;  /* 0x00004c0501007387 */ /* 0x0081e40000100800 */
[----:B0-----:R-:W-:-:S02]  /*48d80*/  LOP3.LUT R5, R2, 0xff800000, RZ, 0xc0, !PT ;  /* 0xff80000002057812 */ /* 0x001fc400078ec0ff */
[----:B------:R-:W-:Y:S02]  /*48d90*/  IADD3 R2, R28, -0x3f3504f3, RZ ;  /* 0xc0cafb0d1c027810 */ /* 0x000fe40007ffe0ff */
[----:B------:R0:W-:Y:S01]  /*48da0*/  I2F R25, R5 ;  /* 0x0000000500197306 */ /* 0x0001e20000201400 */
[----:B------:R-:W-:Y:S04]  /*48db0*/  STL [R1+0x1b14], R19 ;  /* 0x001b141301007387 */ /* 0x000fe80000100800 */
[----:B------:R-:W2:Y:S01]  /*48dc0*/  LDL.LU R17, [R1+0xa64] ;  /* 0x000a640001117983 */ /* 0x000ea20000300800 */
[----:B0-----:R-:W-:-:S03]  /*48dd0*/  LOP3.LUT R5, R2, 0xff800000, RZ, 0xc0, !PT ;  /* 0xff80000002057812 */ /* 0x001fc600078ec0ff */
[----:B----4-:R0:W-:Y:S01]  /*48de0*/  STL [R1+0x1b3c], R18 ;  /* 0x001b3c1201007387 */ /* 0x0101e20000100800 */
[----:B------:R3:W-:Y:S03]  /*48df0*/  I2F R21, R5 ;  /* 0x0000000500157306 */ /* 0x0007e60000201400 */
[----:B------:R-:W4:Y:S04]  /*48e00*/  LDL.LU R9, [R1+0x8d4] ;  /* 0x0008d40001097983 */ /* 0x000f280000300800 */
[----:B---3--:R-:W3:Y:S01]  /*48e10*/  LDL.LU R5, [R1+0x8d8] ;  /* 0x0008d80001057983 */ /* 0x008ee20000300800 */
[C---:B------:R-:W-:Y:S01]  /*48e20*/  FMUL R23, R18.reuse, 8388608 ;  /* 0x4b00000012177820 */ /* 0x040fe20000400000 */
[----:B------:R-:W-:-:S04]  /*48e30*/  FSETP.GEU.AND P0, PT, R18, 1.175494350822287508e-38, PT ;  /* 0x008000001200780b */ /* 0x000fc80003f0e000 */
[----:B------:R-:W-:Y:S01]  /*48e40*/  FSEL R23, R23, R18, !P0 ;  /* 0x0000001217177208 */ /* 0x000fe20004000000 */
[----:B----4-:R-:W-:Y:S04]  /*48e50*/  STL [R1+0x50], R9 ;  /* 0x0000500901007387 */ /* 0x010fe80000100800 */
[----:B---3--:R3:W-:Y:S04]  /*48e60*/  STL [R1+0x1c04], R5 ;  /* 0x001c040501007387 */ /* 0x0087e80000100800 */
[----:B--2---:R-:W-:Y:S04]  /*48e70*/  STL [R1+0x1b64], R17 ;  /* 0x001b641101007387 */ /* 0x004fe80000100800 */
[----:B0-----:R-:W2:Y:S04]  /*48e80*/  LDL.LU R18, [R1+0x8dc] ;  /* 0x0008dc0001127983 */ /* 0x001ea80000300800 */
[----:B---3--:R-:W3:Y:S01]  /*48e90*/  LDL.LU R5, [R1+0x8e0] ;  /* 0x0008e00001057983 */ /* 0x008ee20000300800 */
[----:B------:R-:W-:Y:S01]  /*48ea0*/  IADD3 R26, R8, -0x3f3504f3, RZ ;  /* 0xc0cafb0d081a7810 */ /* 0x000fe20007ffe0ff */
[----:B------:R-:W0:Y:S01]  /*48eb0*/  I2F R0, R0 ;  /* 0x0000000000007306 */ /* 0x000e220000201400 */
[----:B-1----:R-:W-:Y:S01]  /*48ec0*/  MOV R6, R13 ;  /* 0x0000000d00067202 */ /* 0x002fe20000000f00 */
[C---:B------:R-:W-:Y:S01]  /*48ed0*/  FMUL R24, R17.reuse, 8388608 ;  /* 0x4b00000011187820 */ /* 0x040fe20000400000 */
[----:B------:R-:W-:Y:S01]  /*48ee0*/  FSEL R13, RZ, -23, P1 ;  /* 0xc1b80000ff0d7808 */ /* 0x000fe20000800000 */
[----:B---3--:R1:W-:Y:S04]  /*48ef0*/  STL [R1+0x5c], R5 ;  /* 0x00005c0501007387 */ /* 0x0083e80000100800 */
[----:B-1----:R-:W3:Y:S01]  /*48f00*/  LDL.LU R5, [R1+0x8e4] ;  /* 0x0008e40001057983 */ /* 0x002ee20000300800 */
[----:B------:R-:W-:-:S02]  /*48f10*/  FSETP.GEU.AND P1, PT, R17, 1.175494350822287508e-38, PT ;  /* 0x008000001100780b */ /* 0x000fc40003f2e000 */
[----:B------:R-:W-:Y:S01]  /*48f20*/  LOP3.LUT R26, R26, 0xff800000, RZ, 0xc0, !PT ;  /* 0xff8000001a1a7812 */ /* 0x000fe200078ec0ff */
[----:B------:R-:W-:Y:S01]  /*48f30*/  I2F R10, R27 ;  /* 0x0000001b000a7306 */ /* 0x000fe20000201400 */
[----:B------:R-:W-:Y:S02]  /*48f40*/  IADD3 R2, R23, -0x3f3504f3, RZ ;  /* 0xc0cafb0d17027810 */ /* 0x000fe40007ffe0ff */
[----:B------:R-:W-:Y:S02]  /*48f50*/  FSEL R24, R24, R17, !P1 ;  /* 0x0000001118187208 */ /* 0x000fe40004800000 */
[----:B------:R-:W4:Y:S01]  /*48f60*/  LDL.LU R17, [R1+0x8e8] ;  /* 0x0008e80001117983 */ /* 0x000f220000300800 */
[----:B------:R-:W-:Y:S02]  /*48f70*/  LOP3.LUT R9, R2, 0xff800000, RZ, 0xc0, !PT ;  /* 0xff80000002097812 */ /* 0x000fe400078ec0ff */
[----:B------:R-:W1:Y:S01]  /*48f80*/  I2F R4, R26 ;  /* 0x0000001a00047306 */ /* 0x000e620000201400 */
[----:B------:R-:W-:Y:S01]  /*48f90*/  IADD3 R2, R24, -0x3f3504f3, RZ ;  /* 0xc0cafb0d18027810 */ /* 0x000fe20007ffe0ff */
[----:B------:R-:W-:-:S03]  /*48fa0*/  FFMA.FTZ R3, R14, 1.1920928955078125e-07, R3 ;  /* 0x340000000e037823 */ /* 0x000fc60000010003 */
[----:B------:R-:W-:-:S03]  /*48fb0*/  LOP3.LUT R2, R2, 0xff800000, RZ, 0xc0, !PT ;  /* 0xff80000002027812 */ /* 0x000fc600078ec0ff */
[----:B------:R0:W1:Y:S08]  /*48fc0*/  I2F R15, R9 ;  /* 0x00000009000f7306 */ /* 0x0000700000201400 */
[----:B------:R1:W2:Y:S01]  /*48fd0*/  I2F R14, R2 ;  /* 0x00000002000e7306 */ /* 0x0002a20000201400 */
[----:B0-----:R-:W-:Y:S01]  /*48fe0*/  FFMA.FTZ R9, R7, 1.1920928955078125e-07, R13 ;  /* 0x3400000007097823 */ /* 0x001fe2000001000d */
[----:B-1----:R-:W-:-:S05]  /*48ff0*/  FSEL R2, RZ, -23, P4 ;  /* 0xc1b80000ff027808 */ /* 0x002fca0002000000 */
[----:B------:R-:W-:Y:S01]  /*49000*/  FFMA.FTZ R2, R22, 1.1920928955078125e-07, R2 ;  /* 0x3400000016027823 */ /* 0x000fe20000010002 */
[----:B---3--:R0:W-:Y:S04]  /*49010*/  STL [R1+0x60], R5 ;  /* 0x0000600501007387 */ /* 0x0081e80000100800 */
[----:B------:R-:W3:Y:S01]  /*49020*/  LDL.LU R19, [R1+0x8ec] ;  /* 0x0008ec0001137983 */ /* 0x000ee20000300800 */
[----:B0-----:R-:W-:Y:S01]  /*49030*/  FFMA.FTZ R5, R6, 1.1920928955078125e-07, R11 ;  /* 0x3400000006057823 */ /* 0x001fe2000001000b */
[----:B------:R-:W-:-:S04]  /*49040*/  FSEL R11, RZ, -23, P2 ;  /* 0xc1b80000ff0b7808 */ /* 0x000fc80001000000 */
[----:B------:R0:W-:Y:S04]  /*49050*/  STL [R1+0x6c0], R5 ;  /* 0x0006c00501007387 */ /* 0x0001e80000100800 */
[----:B------:R1:W-:Y:S04]  /*49060*/  STL [R1+0x4bc], R3 ;  /* 0x0004bc0301007387 */ /* 0x0003e80000100800 */
[----:B------:R-:W3:Y:S01]  /*49070*/  LDL R6, [R1+0x18] ;  /* 0x0000180001067983 */ /* 0x000ee20000100800 */
[----:B0-----:R-:W-:-:S03]  /*49080*/  FFMA.FTZ R5, R0, 1.1920928955078125e-07, R16 ;  /* 0x3400000000057823 */ /* 0x001fc60000010010 */
[----:B------:R-:W3:Y:S01]  /*49090*/  LDL.LU R0, [R1+0x1cb8] ;  /* 0x001cb80001007983 */ /* 0x000ee20000300800 */
[----:B-1----:R-:W-:-:S03]  /*490a0*/  FSEL R3, RZ, -23, P3 ;  /* 0xc1b80000ff037808 */ /* 0x002fc60001800000 */
[----:B------:R-:W3:Y:S04]  /*490b0*/  LDL.LU R7, [R1+0x1cb4] ;  /* 0x001cb40001077983 */ /* 0x000ee80000300800 */
[----:B------:R0:W-:Y:S01]  /*490c0*/  STL [R1+0x4b8], R5 ;  /* 0x0004b80501007387 */ /* 0x0001e20000100800 */
[----:B------:R-:W-:-:S03]  /*490d0*/  FFMA.FTZ R3, R4, 1.1920928955078125e-07, R3 ;  /* 0x3400000004037823 */ /* 0x000fc60000010003 */
[----:B------:R-:W-:Y:S01]  /*490e0*/  STL [R1+0x4b4], R9 ;  /* 0x0004b40901007387 */ /* 0x000fe20000100800 */
[----:B0-----:R-:W-:-:S05]  /*490f0*/  FFMA.FTZ R5, R10, 1.1920928955078125e-07, R11 ;  /* 0x340000000a057823 */ /* 0x001fca000001000b */
[----:B------:R-:W-:Y:S04]  /*49100*/  STL [R1+0x4b0], R5 ;  /* 0x0004b00501007387 */ /* 0x000fe80000100800 */
[----:B------:R0:W-:Y:S04]  /*49110*/  STL [R1+0x4ac], R3 ;  /* 0x0004ac0301007387 */ /* 0x0001e80000100800 */
[----:B------:R1:W-:Y:S04]  /*49120*/  STL [R1+0x4a8], R2 ;  /* 0x0004a80201007387 */ /* 0x0003e80000100800 */
[----:B------:R-:W3:Y:S01]  /*49130*/  LDL.LU R16, [R1+0xa68] ;  /* 0x000a680001107983 */ /* 0x000ee20000300800 */
[----:B------:R-:W-:-:S02]  /*49140*/  FSEL R13, RZ, -23, P5 ;  /* 0xc1b80000ff0d7808 */ /* 0x000fc40002800000 */
[----:B------:R-:W-:Y:S02]  /*49150*/  FSEL R11, RZ, -23, P6 ;  /* 0xc1b80000ff0b7808 */ /* 0x000fe40003000000 */
[----:B0-----:R-:W-:Y:S02]  /*49160*/  FSEL R3, RZ, -23, P0 ;  /* 0xc1b80000ff037808 */ /* 0x001fe40000000000 */
[----:B-1----:R-:W-:Y:S01]  /*49170*/  FSEL R2, RZ, -23, P1 ;  /* 0xc1b80000ff027808 */ /* 0x002fe20000800000 */
[----:B------:R-:W-:Y:S02]  /*49180*/  FFMA.FTZ R9, R25, 1.1920928955078125e-07, R13 ;  /* 0x3400000019097823 */ /* 0x000fe4000001000d */
[----:B------:R-:W-:Y:S02]  /*49190*/  FFMA.FTZ R5, R21, 1.1920928955078125e-07, R11 ;  /* 0x3400000015057823 */ /* 0x000fe4000001000b */
[----:B------:R-:W-:Y:S02]  /*491a0*/  FFMA.FTZ R4, R15, 1.1920928955078125e-07, R3 ;  /* 0x340000000f047823 */ /* 0x000fe40000010003 */
[----:B--2---:R-:W-:Y:S01]  /*491b0*/  FFMA.FTZ R3, R14, 1.1920928955078125e-07, R2 ;  /* 0x340000000e037823 */ /* 0x004fe20000010002 */
[----:B------:R-:W-:Y:S04]  /*491c0*/  STL [R1+0x4a4], R9 ;  /* 0x0004a40901007387 */ /* 0x000fe80000100800 */
[----:B------:R-:W-:Y:S04]  /*491d0*/  STL [R1+0x4a0], R5 ;  /* 0x0004a00501007387 */ /* 0x000fe80000100800 */
[----:B------:R-:W-:Y:S04]  /*491e0*/  STL [R1+0x49c], R4 ;  /* 0x00049c0401007387 */ /* 0x000fe80000100800 */
[----:B------:R-:W-:Y:S04]  /*491f0*/  STL [R1+0x494], R3 ;  /* 0x0004940301007387 */ /* 0x000fe80000100800 */
[----:B------:R-:W2:Y:S04]  /*49200*/  LDL.LU R15, [R1+0xa6c] ;  /* 0x000a6c00010f7983 */ /* 0x000ea80000300800 */
[----:B------:R-:W4:Y:S04]  /*49210*/  LDL.LU R14, [R1+0xa70] ;  /* 0x000a7000010e7983 */ /* 0x000f280000300800 */
[----:B---3--:R0:W-:Y:S04]  /*49220*/  STL [R1+0x1b8c], R16 ;  /* 0x001b8c1001007387 */ /* 0x0081e80000100800 */
[----:B------:R-:W3:Y:S04]  /*49230*/  LDL.LU R13, [R1+0xa74] ;  /* 0x000a7400010d7983 */ /* 0x000ee80000300800 */
[----:B------:R-:W3:Y:S01]  /*49240*/  LDL.LU R11, [R1+0xa78] ;  /* 0x000a7800010b7983 */ /* 0x000ee20000300800 */
[----:B------:R-:W-:Y:S01]  /*49250*/  IADD3 R25, R6, -R0, RZ ;  /* 0x8000000006197210 */ /* 0x000fe20007ffe0ff */
[C---:B------:R-:W-:Y:S01]  /*49260*/  FMUL R2, R16.reuse, 8388608 ;  /* 0x4b00000010027820 */ /* 0x040fe20000400000 */
[----:B------:R-:W-:-:S03]  /*49270*/  FSETP.GEU.AND P0, PT, R16, 1.175494350822287508e-38, PT ;  /* 0x008000001000780b */ /* 0x000fc60003f0e000 */
[----:B------:R-:W-:Y:S01]  /*49280*/  FADD R25, R25, -1 ;  /* 0xbf80000019197421 */ /* 0x000fe20000000000 */
[----:B------:R-:W-:Y:S01]  /*49290*/  FSEL R2, R2, R16, !P0 ;  /* 0x0000001002027208 */ /* 0x000fe20004000000 */
[C---:B--2---:R-:W-:Y:S01]  /*492a0*/  FMUL R22, R15.reuse, 8388608 ;  /* 0x4b0000000f167820 */ /* 0x044fe20000400000 */
[----:B------:R-:W-:-:S04]  /*492b0*/  FSETP.GEU.AND P1, PT, R15, 1.175494350822287508e-38, PT ;  /* 0x008000000f00780b */ /* 0x000fc80003f2e000 */
[----:B------:R-:W-:Y:S01]  /*492c0*/  FSEL R22, R22, R15, !P1 ;  /* 0x0000000f16167208 */ /* 0x000fe20004800000 */
[----:B------:R1:W-:Y:S03]  /*492d0*/  STL [R1+0x1bb4], R15 ;  /* 0x001bb40f01007387 */ /* 0x0003e60000100800 */
[----:B------:R-:W-:-:S04]  /*492e0*/  IADD3 R0, R22, -0x3f3504f3, RZ ;  /* 0xc0cafb0d16007810 */ /* 0x000fc80007ffe0ff */
[----:B0-----:R-:W-:Y:S01]  /*492f0*/  LOP3.LUT R16, R0, 0xff800000, RZ, 0xc0, !PT ;  /* 0xff80000000107812 */ /* 0x001fe200078ec0ff */
[----:B-1----:R-:W-:-:S04]  /*49300*/  IMAD.MOV.U32 R15, RZ, RZ, 0x3dc6b27f ;  /* 0x3dc6b27fff0f7424 */ /* 0x002fc800078e00ff */
[----:B------:R-:W-:Y:S01]  /*49310*/  FFMA.FTZ R0, R25, R15, -0.16845393180847167969 ;  /* 0xbe2c7f3019007423 */ /* 0x000fe2000001000f */
[----:B------:R-:W-:-:S03]  /*49320*/  IADD3 R3, R2, -0x3f3504f3, RZ ;  /* 0xc0cafb0d02037810 */ /* 0x000fc60007ffe0ff */
[----:B------:R-:W-:Y:S01]  /*49330*/  FFMA.FTZ R4, R25, R0, 0.1716887056827545166 ;  /* 0x3e2fcf2a19047423 */ /* 0x000fe20000010000 */
[----:B------:R-:W-:Y:S01]  /*49340*/  IADD3 R0, R7, -R12, RZ ;  /* 0x8000000c07007210 */ /* 0x000fe20007ffe0ff */
[C---:B----4-:R-:W-:Y:S01]  /*49350*/  FMUL R21, R14.reuse, 8388608 ;  /* 0x4b0000000e157820 */ /* 0x050fe20000400000 */
[----:B------:R-:W-:Y:S01]  /*49360*/  FSETP.GEU.AND P2, PT, R14, 1.175494350822287508e-38, PT ;  /* 0x008000000e00780b */ /* 0x000fe20003f4e000 */
[----:B------:R-:W-:Y:S01]  /*49370*/  FFMA.FTZ R12, R25, R4, -0.17900948226451873779 ;  /* 0xbe374e43190c7423 */ /* 0x000fe20000010004 */
[----:B------:R-:W-:Y:S02]  /*49380*/  LOP3.LUT R20, R3, 0xff800000, RZ, 0xc0, !PT ;  /* 0xff80000003147812 */ /* 0x000fe400078ec0ff */
[----:B------:R-:W-:Y:S01]  /*49390*/  FSEL R21, R21, R14, !P2 ;  /* 0x0000000e15157208 */ /* 0x000fe20005000000 */
[----:B------:R-:W-:-:S03]  /*493a0*/  FFMA.FTZ R4, R25, R12, 0.20512372255325317383 ;  /* 0x3e520bf419047423 */ /* 0x000fc6000001000c */
[----:B------:R-:W-:Y:S01]  /*493b0*/  IADD3 R5, R21, -0x3f3504f3, RZ ;  /* 0xc0cafb0d15057810 */ /* 0x000fe20007ffe0ff */
[----:B------:R-:W-:Y:S01]  /*493c0*/  FADD R0, R0, -1 ;  /* 0xbf80000000007421 */ /* 0x000fe20000000000 */
[----:B------:R0:W-:Y:S02]  /*493d0*/  STL [R1+0x1bdc], R14 ;  /* 0x001bdc0e01007387 */ /* 0x0001e40000100800 */
[----:B0-----:R-:W-:Y:S01]  /*493e0*/  LOP3.LUT R14, R5, 0xff800000, RZ, 0xc0, !PT ;  /* 0xff800000050e7812 */ /* 0x001fe200078ec0ff */
[C---:B---3--:R-:W-:Y:S01]  /*493f0*/  FMUL R3, R13.reuse, 8388608 ;  /* 0x4b0000000d037820 */ /* 0x048fe20000400000 */
[----:B------:R-:W-:Y:S01]  /*49400*/  FSETP.GEU.AND P3, PT, R13, 1.175494350822287508e-38, PT ;  /* 0x008000000d00780b */ /* 0x000fe20003f6e000 */
[C---:B------:R-:W-:Y:S01]  /*49410*/  FMUL R6, R11.reuse, 8388608 ;  /* 0x4b0000000b067820 */ /* 0x040fe20000400000 */
[----:B------:R-:W-:Y:S02]  /*49420*/  FSETP.GEU.AND P4, PT, R11, 1.175494350822287508e-38, PT ;  /* 0x008000000b00780b */ /* 0x000fe40003f8e000 */
[----:B------:R-:W-:-:S02]  /*49430*/  FSEL R3, R3, R13, !P3 ;  /* 0x0000000d03037208 */ /* 0x000fc40005800000 */
[----:B------:R-:W-:Y:S01]  /*49440*/  FSEL R12, R6, R11, !P4 ;  /* 0x0000000b060c7208 */ /* 0x000fe20006000000 */
[----:B------:R-:W-:Y:S01]  /*49450*/  FFMA.FTZ R6, R25, R4, -0.24046532809734344482 ;  /* 0xbe763c8b19067423 */ /* 0x000fe20000010004 */
[----:B------:R-:W-:Y:S01]  /*49460*/  STL [R1+0x1bf0], R13 ;  /* 0x001bf00d01007387 */ /* 0x000fe20000100800 */
[----:B------:R-:W-:Y:S02]  /*49470*/  IADD3 R5, R3, -0x3f3504f3, RZ ;  /* 0xc0cafb0d03057810 */ /* 0x000fe40007ffe0ff */
[----:B------:R-:W-:Y:S01]  /*49480*/  FFMA.FTZ R27, R25, R6, 0.28857114911079406738 ;  /* 0x3e93bf99191b7423 */ /* 0x000fe20000010006 */
[----:B------:R0:W-:Y:S01]  /*49490*/  STL [R1+0x1c34], R3 ;  /* 0x001c340301007387 */ /* 0x0001e20000100800 */
[----:B------:R-:W-:Y:S02]  /*494a0*/  LOP3.LUT R9, R5, 0xff800000, RZ, 0xc0, !PT ;  /* 0xff80000005097812 */ /* 0x000fe400078ec0ff */
[----:B------:R-:W-:Y:S01]  /*494b0*/  FFMA.FTZ R27, R25, R27, -0.36067417263984680176 ;  /* 0xbeb8aa49191b7423 */ /* 0x000fe2000001001b */
[----:B------:R-:W-:Y:S01]  /*494c0*/  IADD3 R5, R12, -0x3f3504f3, RZ ;  /* 0xc0cafb0d0c057810 */ /* 0x000fe20007ffe0ff */
[----:B------:R1:W-:Y:S01]  /*494d0*/  STL [R1+0x1c38], R12 ;  /* 0x001c380c01007387 */ /* 0x0003e20000100800 */
[----:B0-----:R-:W-:-:S04]  /*494e0*/  FFMA.FTZ R3, R0, R15, -0.16845393180847167969 ;  /* 0xbe2c7f3000037423 */ /* 0x001fc8000001000f */
[C---:B------:R-:W-:Y:S01]  /*494f0*/  FFMA.FTZ R6, R0.reuse, R3, 0.1716887056827545166 ;  /* 0x3e2fcf2a00067423 */ /* 0x040fe20000010003 */
[----:B-1----:R-:W2:Y:S04]  /*49500*/  LDL R12, [R1+0xc] ;  /* 0x00000c00010c7983 */ /* 0x002ea80000100800 */
[----:B------:R-:W3:Y:S04]  /*49510*/  LDL R3, [R1+0x8] ;  /* 0x0000080001037983 */ /* 0x000ee80000100800 */
[----:B------:R0:W-:Y:S04]  /*49520*/  STL [R1+0x464], R27 ;  /* 0x0004641b01007387 */ /* 0x0001e80000100800 */
[----:B0-----:R-:W3:Y:S04]  /*49530*/  LDL.LU R27, [R1+0x1cb0] ;  /* 0x001cb000011b7983 */ /* 0x001ee80000300800 */
[----:B------:R0:W-:Y:S04]  /*49540*/  STL [R1+0x1cac], R26 ;  /* 0x001cac1a01007387 */ /* 0x0001e80000100800 */
[----:B0-----:R-:W4:Y:S01]  /*49550*/  LDL.LU R26, [R1+0x464] ;  /* 0x00046400011a7983 */ /* 0x001f220000300800 */
[----:B------:R-:W-:-:S05]  /*49560*/  FFMA.FTZ R6, R0, R6, -0.17900948226451873779 ;  /* 0xbe374e4300067423 */ /* 0x000fca0000010006 */
[----:B------:R0:W-:Y:S02]  /*49570*/  STL [R1+0x460], R6 ;  /* 0x0004600601007387 */ /* 0x0001e40000100800 */
[----:B0-----:R-:W-:-:S05]  /*49580*/  FSEL R6, RZ, -23, P1 ;  /* 0xc1b80000ff067808 */ /* 0x001fca0000800000 */
[----:B------:R-:W-:Y:S01]  /*49590*/  STL [R1+0x468], R6 ;  /* 0x0004680601007387 */ /* 0x000fe20000100800 */
[----:B----4-:R-:W-:-:S05]  /*495a0*/  FFMA.FTZ R26, R25, R26, 0.48089820146560668945 ;  /* 0x3ef6384a191a7423 */ /* 0x010fca000001001a */
[----:B------:R0:W-:Y:S04]  /*495b0*/  STL [R1+0x464], R26 ;  /* 0x0004641a01007387 */ /* 0x0001e80000100800 */
[----:B0-----:R-:W4:Y:S04]  /*495c0*/  LDL.LU R26, [R1+0x1cac] ;  /* 0x001cac00011a7983 */ /* 0x001f280000300800 */
[----:B------:R0:W-:Y:S04]  /*495d0*/  STL [R1+0x1ca8], R29 ;  /* 0x001ca81d01007387 */ /* 0x0001e80000100800 */
[----:B0-----:R-:W2:Y:S01]  /*495e0*/  LDL.LU R29, [R1+0x460] ;  /* 0x00046000011d7983 */ /* 0x001ea20000300800 */
[----:B------:R-:W-:Y:S01]  /*495f0*/  FSEL R13, RZ, -23, P0 ;  /* 0xc1b80000ff0d7808 */ /* 0x000fe20000000000 */
[----:B------:R-:W-:Y:S01]  /*49600*/  I2F R10, R16 ;  /* 0x00000010000a7306 */ /* 0x000fe20000201400 */
[----:B--2---:R-:W-:-:S05]  /*49610*/  FFMA.FTZ R29, R0, R29, 0.20512372255325317383 ;  /* 0x3e520bf4001d7423 */ /* 0x004fca000001001d */
[----:B------:R0:W-:Y:S04]  /*49620*/  STL [R1+0x460], R29 ;  /* 0x0004601d01007387 */ /* 0x0001e80000100800 */
[----:B0-----:R-:W2:Y:S04]  /*49630*/  LDL.LU R29, [R1+0x1ca8] ;  /* 0x001ca800011d7983 */ /* 0x001ea80000300800 */
[----:B------:R-:W-:Y:S04]  /*49640*/  STL [R1+0x1ca4], R28 ;  /* 0x001ca41c01007387 */ /* 0x000fe80000100800 */
[----:B------:R0:W-:Y:S04]  /*49650*/  STL [R1+0x1ca0], R23 ;  /* 0x001ca01701007387 */ /* 0x0001e80000100800 */
[----:B0-----:R-:W2:Y:S04]  /*49660*/  LDL.LU R23, [R1+0x468] ;  /* 0x0004680001177983 */ /* 0x001ea80000300800 */
[----:B------:R0:W-:Y:S04]  /*49670*/  STL [R1+0x1c9c], R24 ;  /* 0x001c9c1801007387 */ /* 0x0001e80000100800 */
[----:B0-----:R-:W3:Y:S04]  /*49680*/  LDL.LU R24, [R1+0x464] ;  /* 0x0004640001187983 */ /* 0x001ee80000300800 */
[----:B------:R0:W-:Y:S04]  /*49690*/  STL [R1+0x1c98], R2 ;  /* 0x001c980201007387 */ /* 0x0001e80000100800 */
[----:B0-----:R-:W4:Y:S01]  /*496a0*/  LDL.LU R2, [R1+0x460] ;  /* 0x0004600001027983 */ /* 0x001f220000300800 */
[----:B------:R-:W-:-:S02]  /*496b0*/  MOV R28, R13 ;  /* 0x0000000d001c7202 */ /* 0x000fc40000000f00 */
[----:B------:R-:W0:Y:S03]  /*496c0*/  I2F R13, R20 ;  /* 0x00000014000d7306 */ /* 0x000e260000201400 */
[----:B0-----:R-:W-:Y:S02]  /*496d0*/  FFMA.FTZ R13, R13, 1.1920928955078125e-07, R28 ;  /* 0x340000000d0d7823 */ /* 0x001fe4000001001c */
[----:B------:R-:W4:Y:S04]  /*496e0*/  LDL.LU R28, [R1+0x1ca4] ;  /* 0x001ca400011c7983 */ /* 0x000f280000300800 */
[----:B------:R0:W-:Y:S04]  /*496f0*/  STL [R1+0x1c44], R13 ;  /* 0x001c440d01007387 */ /* 0x0001e80000100800 */
[----:B0-----:R-:W4:Y:S01]  /*49700*/  LDL.LU R13, [R1+0x450] ;  /* 0x00045000010d7983 */ /* 0x001f220000300800 */
[----:B--2---:R-:W-:-:S03]  /*49710*/  FFMA.FTZ R10, R10, 1.1920928955078125e-07, R23 ;  /* 0x340000000a0a7823 */ /* 0x004fc60000010017 */
[----:B------:R-:W2:Y:S04]  /*49720*/  LDL.LU R23, [R1+0x1ca0] ;  /* 0x001ca00001177983 */ /* 0x000ea80000300800 */
[----:B------:R0:W-:Y:S01]  /*49730*/  STL [R1+0x1c3c], R10 ;  /* 0x001c3c0a01007387 */ /* 0x0001e20000100800 */
[----:B---3--:R-:W-:-:S03]  /*49740*/  FFMA.FTZ R24, R25, R24, -0.72134751081466674805 ;  /* 0xbf38aa3b19187423 */ /* 0x008fc60000010018 */
[----:B0-----:R-:W3:Y:S04]  /*49750*/  LDL R10, [R1+0x10] ;  /* 0x00001000010a7983 */ /* 0x001ee80000100800 */
[----:B------:R0:W-:Y:S01]  /*49760*/  STL [R1+0x464], R24 ;  /* 0x0004641801007387 */ /* 0x0001e20000100800 */
[----:B----4-:R-:W-:-:S03]  /*49770*/  FFMA.FTZ R2, R0, R2, -0.24046532809734344482 ;  /* 0xbe763c8b00027423 */ /* 0x010fc60000010002 */
[----:B0-----:R-:W4:Y:S04]  /*49780*/  LDL.LU R24, [R1+0x1c9c] ;  /* 0x001c9c0001187983 */ /* 0x001f280000300800 */
[----:B------:R0:W-:Y:S04]  /*49790*/  STL [R1+0x460], R2 ;  /* 0x0004600201007387 */ /* 0x0001e80000100800 */
[----:B0-----:R-:W2:Y:S04]  /*497a0*/  LDL.LU R2, [R1+0x1c98] ;  /* 0x001c980001027983 */ /* 0x001ea80000300800 */
[----:B------:R-:W-:Y:S04]  /*497b0*/  STL [R1+0x1c94], R20 ;  /* 0x001c941401007387 */ /* 0x000fe80000100800 */
[----:B------:R0:W-:Y:S04]  /*497c0*/  STL [R1+0x1c90], R22 ;  /* 0x001c901601007387 */ /* 0x0001e80000100800 */
[----:B0-----:R-:W2:Y:S04]  /*497d0*/  LDL.LU R22, [R1+0x464] ;  /* 0x0004640001167983 */ /* 0x001ea80000300800 */
[----:B------:R0:W-:Y:S04]  /*497e0*/  STL [R1+0x1c8c], R16 ;  /* 0x001c8c1001007387 */ /* 0x0001e80000100800 */
[----:B0-----:R-:W3:Y:S01]  /*497f0*/  LDL.LU R16, [R1+0x460] ;  /* 0x0004600001107983 */ /* 0x001ee20000300800 */
[----:B------:R-:W-:-:S05]  /*49800*/  FSEL R20, RZ, -23, P2 ;  /* 0xc1b80000ff147808 */ /* 0x000fca0001000000 */
[----:B------:R0:W-:Y:S02]  /*49810*/  STL [R1+0x46c], R20 ;  /* 0x00046c1401007387 */ /* 0x0001e40000100800 */
[----:B0-----:R-:W-:-:S05]  /*49820*/  FSEL R20, RZ, -23, P3 ;  /* 0xc1b80000ff147808 */ /* 0x001fca0001800000 */
[----:B------:R0:W-:Y:S01]  /*49830*/  STL [R1+0x470], R20 ;  /* 0x0004701401007387 */ /* 0x0001e20000100800 */
[----:B------:R1:W1:Y:S03]  /*49840*/  I2F R7, R14 ;  /* 0x0000000e00077306 */ /* 0x0002660000201400 */
[----:B0-----:R-:W4:Y:S01]  /*49850*/  LDL.LU R20, [R1+0x1c94] ;  /* 0x001c940001147983 */ /* 0x001f220000300800 */
[----:B--2---:R-:W-:-:S05]  /*49860*/  FMUL R22, R25, R22 ;  /* 0x0000001619167220 */ /* 0x004fca0000400000 */
[----:B------:R0:W-:Y:S01]  /*49870*/  STL [R1+0x464], R22 ;  /* 0x0004641601007387 */ /* 0x0001e20000100800 */
[----:B---3--:R-:W-:-:S03]  /*49880*/  FFMA.FTZ R16, R0, R16, 0.28857114911079406738 ;  /* 0x3e93bf9900107423 */ /* 0x008fc60000010010 */
[----:B0-----:R-:W2:Y:S04]  /*49890*/  LDL.LU R22, [R1+0x1c90] ;  /* 0x001c900001167983 */ /* 0x001ea80000300800 */
[----:B------:R0:W-:Y:S04]  /*498a0*/  STL [R1+0x460], R16 ;  /* 0x0004601001007387 */ /* 0x0001e80000100800 */
[----:B0-----:R-:W2:Y:S04]  /*498b0*/  LDL.LU R16, [R1+0x1c8c] ;  /* 0x001c8c0001107983 */ /* 0x001ea80000300800 */
[----:B------:R-:W-:Y:S04]  /*498c0*/  STL [R1+0x1c88], R21 ;  /* 0x001c881501007387 */ /* 0x000fe80000100800 */
[----:B------:R1:W-:Y:S04]  /*498d0*/  STL [R1+0x1c84], R14 ;  /* 0x001c840e01007387 */ /* 0x0003e80000100800 */
[----:B-1----:R-:W3:Y:S04]  /*498e0*/  LDL.LU R14, [R1+0x46c] ;  /* 0x00046c00010e7983 */ /* 0x002ee80000300800 */
[----:B------:R0:W-:Y:S04]  /*498f0*/  STL [R1+0x1c80], R19 ;  /* 0x001c801301007387 */ /* 0x0001e80000100800 */
[----:B0-----:R-:W2:Y:S04]  /*49900*/  LDL.LU R19, [R1+0x464] ;  /* 0x0004640001137983 */ /* 0x001ea80000300800 */
[----:B------:R0:W-:Y:S04]  /*49910*/  STL [R1+0x1c7c], R17 ;  /* 0x001c7c1101007387 */ /* 0x0001e80000100800 */
[----:B0-----:R-:W4:Y:S01]  /*49920*/  LDL.LU R17, [R1+0x460] ;  /* 0x0004600001117983 */ /* 0x001f220000300800 */
[----:B------:R-:W-:-:S05]  /*49930*/  FSEL R21, RZ, -23, P4 ;  /* 0xc1b80000ff157808 */ /* 0x000fca0002000000 */
[----:B------:R0:W-:Y:S04]  /*49940*/  STL [R1+0x468], R21 ;  /* 0x0004681501007387 */ /* 0x0001e80000100800 */
[----:B0-----:R-:W4:Y:S01]  /*49950*/  LDL.LU R21, [R1+0x1c88] ;  /* 0x001c880001157983 */ /* 0x001f220000300800 */
[----:B---3--:R-:W-:-:S03]  /*49960*/  FFMA.FTZ R7, R7, 1.1920928955078125e-07, R14 ;  /* 0x3400000007077823 */ /* 0x008fc6000001000e */
[----:B------:R-:W3:Y:S01]  /*49970*/  LDL.LU R14, [R1+0x1c84] ;  /* 0x001c8400010e7983 */ /* 0x000ee20000300800 */
[----:B--2---:R-:W-:-:S05]  /*49980*/  FMUL R19, R25, R19 ;  /* 0x0000001319137220 */ /* 0x004fca0000400000 */
[----:B------:R0:W-:Y:S01]  /*49990*/  STL [R1+0x464], R19 ;  /* 0x0004641301007387 */ /* 0x0001e20000100800 */
[----:B----4-:R-:W-:-:S03]  /*499a0*/  FFMA.FTZ R17, R0, R17, -0.36067417263984680176 ;  /* 0xbeb8aa4900117423 */ /* 0x010fc60000010011 */
[----:B0-----:R-:W2:Y:S04]  /*499b0*/  LDL.LU R19, [R1+0x1c80] ;  /* 0x001c800001137983 */ /* 0x001ea80000300800 */
[----:B------:R0:W-:Y:S04]  /*499c0*/  STL [R1+0x460], R17 ;  /* 0x0004601101007387 */ /* 0x0001e80000100800 */
[----:B0-----:R-:W4:Y:S04]  /*499d0*/  LDL.LU R17, [R1+0x1c7c] ;  /* 0x001c7c0001117983 */ /* 0x001f280000300800 */
[----:B------:R0:W-:Y:S04]  /*499e0*/  STL [R1+0x1c78], R18 ;  /* 0x001c781201007387 */ /* 0x0001e80000100800 */
[----:B0-----:R-:W2:Y:S04]  /*499f0*/  LDL.LU R18, [R1+0x470] ;  /* 0x0004700001127983 */ /* 0x001ea80000300800 */
[----:B------:R0:W-:Y:S04]  /*49a00*/  STL [R1+0x1c74], R11 ;  /* 0x001c740b01007387 */ /* 0x0001e80000100800 */
[----:B0-----:R-:W3:Y:S01]  /*49a10*/  LDL.LU R11, [R1+0x468] ;  /* 0x00046800010b7983 */ /* 0x001ee20000300800 */
[----:B------:R-:W-:Y:S01]  /*49a20*/  LOP3.LUT R5, R5, 0xff800000, RZ, 0xc0, !PT ;  /* 0xff80000005057812 */ /* 0x000fe200078ec0ff */
[----:B------:R-:W2:Y:S08]  /*49a30*/  I2F R4, R9 ;  /* 0x0000000900047306 */ /* 0x000eb00000201400 */
[----:B------:R-:W3:Y:S01]  /*49a40*/  I2F R6, R5 ;  /* 0x0000000500067306 */ /* 0x000ee20000201400 */
[----:B------:R0:W-:Y:S04]  /*49a50*/  STL [R1+0x1c70], R7 ;  /* 0x001c700701007387 */ /* 0x0001e80000100800 */
[----:B0-----:R-:W4:Y:S01]  /*49a60*/  LDL.LU R7, [R1+0x464] ;  /* 0x0004640001077983 */ /* 0x001f220000300800 */
[----:B--2---:R-:W-:-:S03]  /*49a70*/  FFMA.FTZ R4, R4, 1.1920928955078125e-07, R18 ;  /* 0x3400000004047823 */ /* 0x004fc60000010012 */
[----:B------:R-:W2:Y:S04]  /*49a80*/  LDL.LU R18, [R1+0x1c78] ;  /* 0x001c780001127983 */ /* 0x000ea80000300800 */
[----:B------:R0:W-:Y:S01]  /*49a90*/  STL [R1+0x1c40], R9 ;  /* 0x001c400901007387 */ /* 0x0001e20000100800 */
[----:B---3--:R-:W-:-:S03]  /*49aa0*/  FFMA.FTZ R6, R6, 1.1920928955078125e-07, R11 ;  /* 0x3400000006067823 */ /* 0x008fc6000001000b */
[----:B0-----:R-:W3:Y:S04]  /*49ab0*/  LDL.LU R9, [R1+0x460] ;  /* 0x0004600001097983 */ /* 0x001ee80000300800 */
[----:B------:R-:W2:Y:S04]  /*49ac0*/  LDL.LU R11, [R1+0x1c74] ;  /* 0x001c7400010b7983 */ /* 0x000ea80000300800 */
[----:B------:R0:W-:Y:S04]  /*49ad0*/  STL [R1+0x1c48], R5 ;  /* 0x001c480501007387 */ /* 0x0001e80000100800 */
[----:B0-----:R-:W2:Y:S01]  /*49ae0*/  LDL.LU R5, [R1+0x45c] ;  /* 0x00045c0001057983 */ /* 0x001ea20000300800 */
[----:B----4-:R-:W-:-:S03]  /*49af0*/  FFMA.FTZ R25, R25, 1.4426950216293334961, R7 ;  /* 0x3fb8aa3b19197823 */ /* 0x010fc60000010007 */
[----:B------:R-:W4:Y:S01]  /*49b00*/  LDL.LU R7, [R1+0x1c70] ;  /* 0x001c700001077983 */ /* 0x000f220000300800 */
[----:B------:R-:W-:-:S03]  /*49b10*/  IADD3 R3, R3, -R27, RZ ;  /* 0x8000001b03037210 */ /* 0x000fc60007ffe0ff */
[----:B------:R2:W-:Y:S01]  /*49b20*/  STL [R1+0x480], R25 ;  /* 0x0004801901007387 */ /* 0x0005e20000100800 */
[----:B---3--:R-:W-:-:S04]  /*49b30*/  FFMA.FTZ R9, R0, R9, 0.48089820146560668945 ;  /* 0x3ef6384a00097423 */ /* 0x008fc80000010009 */
[----:B------:R-:W-:Y:S01]  /*49b40*/  FFMA.FTZ R27, R0, R9, -0.72134751081466674805 ;  /* 0xbf38aa3b001b7423 */ /* 0x000fe20000010009 */
[----:B--2---:R-:W-:Y:S01]  /*49b50*/  IADD3 R25, R10, -R5, RZ ;  /* 0x800000050a197210 */ /* 0x004fe20007ffe0ff */
[----:B------:R-:W-:Y:S01]  /*49b60*/  IMAD.IADD R5, R12, 0x1, -R13 ;  /* 0x000000010c057824 */ /* 0x000fe200078e0a0d */
[----:B------:R-:W-:Y:S02]  /*49b70*/  IADD3 R10, R8, -R26, RZ ;  /* 0x8000001a080a7210 */ /* 0x000fe40007ffe0ff */
[----:B------:R-:W2:Y:S01]  /*49b80*/  LDL.LU R8, [R1+0x1c6c] ;  /* 0x001c6c0001087983 */ /* 0x000ea20000300800 */
[----:B------:R-:W-:Y:S02]  /*49b90*/  FADD R26, R5, -1 ;  /* 0xbf800000051a7421 */ /* 0x000fe40000000000 */
[----:B------:R-:W-:-:S04]  /*49ba0*/  FMUL R5, R0, R27 ;  /* 0x0000001b00057220 */ /* 0x000fc80000400000 */
[----:B------:R-:W-:-:S04]  /*49bb0*/  FMUL R12, R0, R5 ;  /* 0x00000005000c7220 */ /* 0x000fc80000400000 */
[----:B------:R-:W-:-:S05]  /*49bc0*/  FFMA.FTZ R0, R0, 1.4426950216293334961, R12 ;  /* 0x3fb8aa3b00007823 */ /* 0x000fca000001000c */
[----:B------:R0:W-:Y:S04]  /*49bd0*/  STL [R1+0x47c], R0 ;  /* 0x00047c0001007387 */ /* 0x0001e80000100800 */
[----:B------:R-:W3:Y:S04]  /*49be0*/  LDL.LU R13, [R1+0x44c] ;  /* 0x00044c00010d7983 */ /* 0x000ee80000300800 */
[----:B------:R-:W3:Y:S01]  /*49bf0*/  LDL R12, [R1] ;  /* 0x00000000010c7983 */ /* 0x000ee20000100800 */
[----:B------:R-:W-:Y:S02]  /*49c00*/  FADD R25, R25, -1 ;  /* 0xbf80000019197421 */ /* 0x000fe40000000000 */
[----:B------:R-:W-:-:S02]  /*49c10*/  FADD R27, R3, -1 ;  /* 0xbf800000031b7421 */ /* 0x000fc40000000000 */
[CC--:B------:R-:W-:Y:S02]  /*49c20*/  FFMA.FTZ R9, R25.reuse, R15.reuse, -0.16845393180847167969 ;  /* 0xbe2c7f3019097423 */ /* 0x0c0fe4000001000f */
[C---:B------:R-:W-:Y:S02]  /*49c30*/  FFMA.FTZ R3, R26.reuse, R15, -0.16845393180847167969 ;  /* 0xbe2c7f301a037423 */ /* 0x040fe4000001000f */
[C---:B------:R-:W-:Y:S02]  /*49c40*/  FFMA.FTZ R9, R25.reuse, R9, 0.1716887056827545166 ;  /* 0x3e2fcf2a19097423 */ /* 0x040fe40000010009 */
[C---:B------:R-:W-:Y:S02]  /*49c50*/  FFMA.FTZ R3, R26.reuse, R3, 0.1716887056827545166 ;  /* 0x3e2fcf2a1a037423 */ /* 0x040fe40000010003 */
[----:B------:R-:W-:Y:S02]  /*49c60*/  FFMA.FTZ R9, R25, R9, -0.17900948226451873779 ;  /* 0xbe374e4319097423 */ /* 0x000fe40000010009 */
[----:B------:R-:W-:-:S02]  /*49c70*/  FFMA.FTZ R3, R26, R3, -0.17900948226451873779 ;  /* 0xbe374e431a037423 */ /* 0x000fc40000010003 */
[----:B------:R-:W-:Y:S02]  /*49c80*/  FFMA.FTZ R5, R27, R15, -0.16845393180847167969 ;  /* 0xbe2c7f301b057423 */ /* 0x000fe4000001000f */
[----:B0-----:R-:W-:Y:S02]  /*49c90*/  FADD R0, R10, -1 ;  /* 0xbf8000000a007421 */ /* 0x001fe40000000000 */
[----:B------:R-:W-:Y:S02]  /*49ca0*/  FFMA.FTZ R10, R25, R9, 0.20512372255325317383 ;  /* 0x3e520bf4190a7423 */ /* 0x000fe40000010009 */
[----:B------:R-:W-:Y:S02]  /*49cb0*/  FFMA.FTZ R3, R26, R3, 0.20512372255325317383 ;  /* 0x3e520bf41a037423 */ /* 0x000fe40000010003 */
[----:B------:R-:W-:Y:S02]  /*49cc0*/  FFMA.FTZ R5, R27, R5, 0.1716887056827545166 ;  /* 0x3e2fcf2a1b057423 */ /* 0x000fe40000010005 */
[----:B------:R-:W-:-:S02]  /*49cd0*/  FFMA.FTZ R10, R25, R10, -0.24046532809734344482 ;  /* 0xbe763c8b190a7423 */ /* 0x000fc4000001000a */
[C---:B------:R-:W-:Y:S02]  /*49ce0*/  FFMA.FTZ R3, R26.reuse, R3, -0.24046532809734344482 ;  /* 0xbe763c8b1a037423 */ /* 0x040fe40000010003 */
[----:B------:R-:W-:Y:S02]  /*49cf0*/  FFMA.FTZ R5, R27, R5, -0.17900948226451873779 ;  /* 0xbe374e431b057423 */ /* 0x000fe40000010005 */
[----:B------:R-:W-:Y:S02]  /*49d00*/  FFMA.FTZ R10, R25, R10, 0.28857114911079406738 ;  /* 0x3e93bf99190a7423 */ /* 0x000fe4000001000a */
[----:B------:R-:W-:Y:S02]  /*49d10*/  FFMA.FTZ R3, R26, R3, 0.28857114911079406738 ;  /* 0x3e93bf991a037423 */ /* 0x000fe40000010003 */
[----:B------:R-:W-:Y:S02]  /*49d20*/  FFMA.FTZ R5, R27, R5, 0.20512372255325317383 ;  /* 0x3e520bf41b057423 */ /* 0x000fe40000010005 */
[----:B------:R-:W-:-:S02]  /*49d30*/  FFMA.FTZ R10, R25, R10, -0.36067417263984680176 ;  /* 0xbeb8aa49190a7423 */ /* 0x000fc4000001000a */
[----:B------:R-:W-:Y:S02]  /*49d40*/  FFMA.FTZ R9, R0, R15, -0.16845393180847167969 ;  /* 0xbe2c7f3000097423 */ /* 0x000fe4000001000f */
[----:B------:R-:W-:Y:S02]  /*49d50*/  FFMA.FTZ R3, R26, R3, -0.36067417263984680176 ;  /* 0xbeb8aa491a037423 */ /* 0x000fe40000010003 */
[----:B------:R-:W-:Y:S02]  /*49d60*/  FFMA.FTZ R5, R27, R5, -0.24046532809734344482 ;  /* 0xbe763c8b1b057423 */ /* 0x000fe40000010005 */
[----:B------:R-:W-:Y:S02]  /*49d70*/  FFMA.FTZ R10, R25, R10, 0.48089820146560668945 ;  /* 0x3ef6384a190a7423 */ /* 0x000fe4000001000a */
[----:B------:R-:W-:Y:S02]  /*49d80*/  FFMA.FTZ R9, R0, R9, 0.1716887056827545166 ;  /* 0x3e2fcf2a00097423 */ /* 0x000fe40000010009 */
[----:B------:R-:W-:-:S02]  /*49d90*/  FFMA.FTZ R3, R26, R3, 0.48089820146560668945 ;  /* 0x3ef6384a1a037423 */ /* 0x000fc40000010003 */
[----:B------:R-:W-:Y:S02]  /*49da0*/  FFMA.FTZ R5, R27, R5, 0.28857114911079406738 ;  /* 0x3e93bf991b057423 */ /* 0x000fe40000010005 */
[----:B------:R-:W-:Y:S02]  /*49db0*/  FFMA.FTZ R10, R25, R10, -0.72134751081466674805 ;  /* 0xbf38aa3b190a7423 */ /* 0x000fe4000001000a */
[----:B------:R-:W-:Y:S02]  /*49dc0*/  FFMA.FTZ R9, R0, R9, -0.17900948226451873779 ;  /* 0xbe374e4300097423 */ /* 0x000fe40000010009 */
[----:B------:R-:W-:Y:S02]  /*49dd0*/  FFMA.FTZ R3, R26, R3, -0.72134751081466674805 ;  /* 0xbf38aa3b1a037423 */ /* 0x000fe40000010003 */
[----:B------:R-:W-:Y:S02]  /*49de0*/  FFMA.FTZ R5, R27, R5, -0.36067417263984680176 ;  /* 0xbeb8aa491b057423 */ /* 0x000fe40000010005 */
[----:B------:R-:W-:-:S02]  /*49df0*/  FMUL R10, R25, R10 ;  /* 0x0000000a190a7220 */ /* 0x000fc40000400000 */
[----:B------:R-:W-:Y:S02]  /*49e00*/  FFMA.FTZ R9, R0, R9, 0.20512372255325317383 ;  /* 0x3e520bf400097423 */ /* 0x000fe40000010009 */
[----:B------:R-:W-:Y:S02]  /*49e10*/  FMUL R3, R26, R3 ;  /* 0x000000031a037220 */ /* 0x000fe40000400000 */
[----:B------:R-:W-:Y:S02]  /*49e20*/  FFMA.FTZ R5, R27, R5, 0.48089820146560668945 ;  /* 0x3ef6384a1b057423 */ /* 0x000fe40000010005 */
[----:B------:R-:W-:Y:S02]  /*49e30*/  FMUL R10, R25, R10 ;  /* 0x0000000a190a7220 */ /* 0x000fe40000400000 */
[----:B------:R-:W-:Y:S02]  /*49e40*/  FFMA.FTZ R9, R0, R9, -0.24046532809734344482 ;  /* 0xbe763c8b00097423 */ /* 0x000fe40000010009 */
[----:B------:R-:W-:-:S02]  /*49e50*/  FMUL R3, R26, R3 ;  /* 0x000000031a037220 */ /* 0x000fc40000400000 */
[----:B------:R-:W-:Y:S02]  /*49e60*/  FFMA.FTZ R5, R27, R5, -0.72134751081466674805 ;  /* 0xbf38aa3b1b057423 */ /* 0x000fe40000010005 */
[----:B------:R-:W-:Y:S02]  /*49e70*/  FFMA.FTZ R25, R25, 1.4426950216293334961, R10 ;  /* 0x3fb8aa3b19197823 */ /* 0x000fe4000001000a */
[----:B------:R-:W-:Y:S02]  /*49e80*/  FFMA.FTZ R9, R0, R9, 0.28857114911079406738 ;  /* 0x3e93bf9900097423 */ /* 0x000fe40000010009 */
[----:B------:R-:W-:Y:S01]  /*49e90*/  FFMA.FTZ R10, R26, 1.4426950216293334961, R3 ;  /* 0x3fb8aa3b1a0a7823 */ /* 0x000fe20000010003 */
[----:B------:R-:W-:Y:S01]  /*49ea0*/  IADD3 R3, R29, -0x3f3504f3, RZ ;  /* 0xc0cafb0d1d037810 */ /* 0x000fe20007ffe0ff */
[----:B------:R-:W-:Y:S02]  /*49eb0*/  FMUL R5, R27, R5 ;  /* 0x000000051b057220 */ /* 0x000fe40000400000 */
[C---:B------:R-:W-:Y:S01]  /*49ec0*/  FFMA.FTZ R9, R0.reuse, R9, -0.36067417263984680176 ;  /* 0xbeb8aa4900097423 */ /* 0x040fe20000010009 */
[----:B------:R-:W-:Y:S01]  /*49ed0*/  LOP3.LUT R3, R3, 0xff800000, RZ, 0xc0, !PT ;  /* 0xff80000003037812 */ /* 0x000fe200078ec0ff */
[----:B------:R-:W-:Y:S01]  /*49ee0*/  FMUL R5, R27, R5 ;  /* 0x000000051b057220 */ /* 0x000fe20000400000 */
[----:B------:R-:W-:Y:S01]  /*49ef0*/  STL [R1+0x478], R25 ;  /* 0x0004781901007387 */ /* 0x000fe20000100800 */
[----:B------:R-:W-:-:S02]  /*49f00*/  FFMA.FTZ R9, R0, R9, 0.48089820146560668945 ;  /* 0x3ef6384a00097423 */ /* 0x000fc40000010009 */
[----:B------:R-:W-:Y:S02]  /*49f10*/  FFMA.FTZ R5, R27, 1.4426950216293334961, R5 ;  /* 0x3fb8aa3b1b057823 */ /* 0x000fe40000010005 */
[----:B------:R-:W-:Y:S01]  /*49f20*/  IMAD.IADD R27, R29, 0x1, -R3 ;  /* 0x000000011d1b7824 */ /* 0x000fe200078e0a03 */
[----:B------:R-:W-:Y:S01]  /*49f30*/  IADD3 R3, R23, -0x3f3504f3, RZ ;  /* 0xc0cafb0d17037810 */ /* 0x000fe20007ffe0ff */
[C---:B------:R-:W-:Y:S01]  /*49f40*/  FFMA.FTZ R26, R0.reuse, R9, -0.72134751081466674805 ;  /* 0xbf38aa3b001a7423 */ /* 0x040fe20000010009 */
[----:B------:R0:W-:Y:S02]  /*49f50*/  STL [R1+0x474], R10 ;  /* 0x0004740a01007387 */ /* 0x0001e40000100800 */
[----:B------:R-:W-:Y:S01]  /*49f60*/  LOP3.LUT R3, R3, 0xff800000, RZ, 0xc0, !PT ;  /* 0xff80000003037812 */ /* 0x000fe200078ec0ff */
[----:B------:R-:W-:Y:S01]  /*49f70*/  FMUL R26, R0, R26 ;  /* 0x0000001a001a7220 */ /* 0x000fe20000400000 */
[----:B------:R-:W-:Y:S01]  /*49f80*/  STL [R1+0x470], R5 ;  /* 0x0004700501007387 */ /* 0x000fe20000100800 */
[----:B------:R-:W-:-:S03]  /*49f90*/  FADD R27, R27, -1 ;  /* 0xbf8000001b1b7421 */ /* 0x000fc60000000000 */
[----:B------:R-:W-:Y:S01]  /*49fa0*/  STL [R1+0x1c4c], R29 ;  /* 0x001c4c1d01007387 */ /* 0x000fe20000100800 */
[----:B0-----:R-:W-:Y:S01]  /*49fb0*/  IADD3 R10, R23, -R3, RZ ;  /* 0x80000003170a7210 */ /* 0x001fe20007ffe0ff */
[C---:B------:R-:W-:Y:S02]  /*49fc0*/  FMUL R3, R0.reuse, R26 ;  /* 0x0000001a00037220 */ /* 0x040fe40000400000 */
[----:B------:R-:W-:Y:S04]  /*49fd0*/  STL [R1+0x1c50], R28 ;  /* 0x001c501c01007387 */ /* 0x000fe80000100800 */
[----:B------:R0:W-:Y:S02]  /*49fe0*/  STL [R1+0x1c54], R23 ;  /* 0x001c541701007387 */ /* 0x0001e40000100800 */
[----:B0-----:R-:W-:-:S02]  /*49ff0*/  FFMA.FTZ R23, R0, 1.4426950216293334961, R3 ;  /* 0x3fb8aa3b00177823 */ /* 0x001fc40000010003 */
[----:B------:R-:W-:-:S04]  /*4a000*/  FFMA.FTZ R3, R27, R15, -0.16845393180847167969 ;  /* 0xbe2c7f301b037423 */ /* 0x000fc8000001000f */
[C---:B------:R-:W-:Y:S02]  /*4a010*/  FFMA.FTZ R3, R27.reuse, R3, 0.1716887056827545166 ;  /* 0x3e2fcf2a1b037423 */ /* 0x040fe40000010003 */
[----:B------:R-:W-:Y:S02]  /*4a020*/  FADD R0, R10, -1 ;  /* 0xbf8000000a007421 */ /* 0x000fe40000000000 */
[----:B------:R-:W-:-:S04]  /*4a030*/  FFMA.FTZ R3, R27, R3, -0.17900948226451873779 ;  /* 0xbe374e431b037423 */ /* 0x000fc80000010003 */
[----:B------:R-:W-:-:S04]  /*4a040*/  FFMA.FTZ R3, R27, R3, 0.20512372255325317383 ;  /* 0x3e520bf41b037423 */ /* 0x000fc80000010003 */
[----:B------:R-:W-:-:S04]  /*4a050*/  FFMA.FTZ R3, R27, R3, -0.24046532809734344482 ;  /* 0xbe763c8b1b037423 */ /* 0x000fc80000010003 */
[----:B------:R-:W-:-:S04]  /*4a060*/  FFMA.FTZ R3, R27, R3, 0.28857114911079406738 ;  /* 0x3e93bf991b037423 */ /* 0x000fc80000010003 */
[----:B------:R-:W-:-:S04]  /*4a070*/  FFMA.FTZ R3, R27, R3, -0.36067417263984680176 ;  /* 0xbeb8aa491b037423 */ /* 0x000fc80000010003 */
[----:B------:R-:W-:-:S04]  /*4a080*/  FFMA.FTZ R3, R27, R3, 0.48089820146560668945 ;  /* 0x3ef6384a1b037423 */ /* 0x000fc80000010003 */
[----:B------:R-:W-:-:S04]  /*4a090*/  FFMA.FTZ R3, R27, R3, -0.72134751081466674805 ;  /* 0xbf38aa3b1b037423 */ /* 0x000fc80000010003 */
[----:B------:R-:W-:-:S04]  /*4a0a0*/  FMUL R3, R27, R3 ;  /* 0x000000031b037220 */ /* 0x000fc80000400000 */
[----:B------:R-:W-:-:S04]  /*4a0b0*/  FMUL R3, R27, R3 ;  /* 0x000000031b037220 */ /* 0x000fc80000400000 */
[----:B------:R-:W-:Y:S01]  /*4a0c0*/  FFMA.FTZ R29, R27, 1.4426950216293334961, R3 ;  /* 0x3fb8aa3b1b1d7823 */ /* 0x000fe20000010003 */
[----:B------:R-:W-:Y:S01]  /*4a0d0*/  IADD3 R3, R24, -0x3f3504f3, RZ ;  /* 0xc0cafb0d18037810 */ /* 0x000fe20007ffe0ff */
[----:B------:R-:W-:Y:S03]  /*4a0e0*/  STL [R1+0x1c58], R23 ;  /* 0x001c581701007387 */ /* 0x000fe60000100800 */
[----:B------:R-:W-:-:S04]  /*4a0f0*/  LOP3.LUT R3, R3, 0xff800000, RZ, 0xc0, !PT ;  /* 0xff80000003037812 */ /* 0x000fc800078ec0ff */
[----:B------:R-:W-:Y:S02]  /*4a100*/  IADD3 R3, R24, -R3, RZ ;  /* 0x8000000318037210 */ /* 0x000fe40007ffe0ff */
[----:B---3--:R-:W-:Y:S02]  /*4a110*/  IADD3 R25, R12, -R13, RZ ;  /* 0x8000000d0c197210 */ /* 0x008fe40007ffe0ff */
[----:B------:R-:W-:-:S04]  /*4a120*/  IADD3 R12, R28, -0x3f3504f3, RZ ;  /* 0xc0cafb0d1c0c7810 */ /* 0x000fc80007ffe0ff */
[----:B------:R-:W-:Y:S01]  /*4a130*/  LOP3.LUT R12, R12, 0xff800000, RZ, 0xc0, !PT ;  /* 0xff8000000c0c7812 */ /* 0x000fe200078ec0ff */
[----:B------:R-:W-:-:S03]  /*4a140*/  FADD R25, R25, -1 ;  /* 0xbf80000019197421 */ /* 0x000fc60000000000 */
[----:B------:R-:W-:Y:S01]  /*4a150*/  IADD3 R5, R28, -R12, RZ ;  /* 0x8000000c1c057210 */ /* 0x000fe20007ffe0ff */
[----:B------:R-:W-:-:S04]  /*4a160*/  FFMA.FTZ R9, R25, R15, -0.16845393180847167969 ;  /* 0xbe2c7f3019097423 */ /* 0x000fc8000001000f */
[----:B------:R-:W-:Y:S02]  /*4a170*/  FADD R26, R5, -1 ;  /* 0xbf800000051a7421 */ /* 0x000fe40000000000 */
[C---:B------:R-:W-:Y:S02]  /*4a180*/  FFMA.FTZ R9, R25.reuse, R9, 0.1716887056827545166 ;  /* 0x3e2fcf2a19097423 */ /* 0x040fe40000010009 */
[C---:B------:R-:W-:Y:S02]  /*4a190*/  FFMA.FTZ R5, R26.reuse, R15, -0.16845393180847167969 ;  /* 0xbe2c7f301a057423 */ /* 0x040fe4000001000f */
[----:B------:R-:W-:Y:S02]  /*4a1a0*/  FFMA.FTZ R10, R25, R9, -0.17900948226451873779 ;  /* 0xbe374e43190a7423 */ /* 0x000fe40000010009 */
[----:B------:R-:W-:Y:S02]  /*4a1b0*/  FFMA.FTZ R5, R26, R5, 0.1716887056827545166 ;  /* 0x3e2fcf2a1a057423 */ /* 0x000fe40000010005 */
[----:B------:R-:W-:-:S02]  /*4a1c0*/  FFMA.FTZ R9, R0, R15, -0.16845393180847167969 ;  /* 0xbe2c7f3000097423 */ /* 0x000fc4000001000f */
[C---:B------:R-:W-:Y:S02]  /*4a1d0*/  FFMA.FTZ R5, R26.reuse, R5, -0.17900948226451873779 ;  /* 0xbe374e431a057423 */ /* 0x040fe40000010005 */
[C---:B------:R-:W-:Y:S02]  /*4a1e0*/  FFMA.FTZ R10, R25.reuse, R10, 0.20512372255325317383 ;  /* 0x3e520bf4190a7423 */ /* 0x040fe4000001000a */
[----:B------:R-:W-:Y:S02]  /*4a1f0*/  FFMA.FTZ R5, R26, R5, 0.20512372255325317383 ;  /* 0x3e520bf41a057423 */ /* 0x000fe40000010005 */
[----:B------:R-:W-:Y:S02]  /*4a200*/  FFMA.FTZ R9, R0, R9, 0.1716887056827545166 ;  /* 0x3e2fcf2a00097423 */ /* 0x000fe40000010009 */
[----:B------:R-:W-:Y:S02]  /*4a210*/  FFMA.FTZ R10, R25, R10, -0.24046532809734344482 ;  /* 0xbe763c8b190a7423 */ /* 0x000fe4000001000a */
[----:B------:R-:W-:-:S02]  /*4a220*/  FFMA.FTZ R5, R26, R5, -0.24046532809734344482 ;  /* 0xbe763c8b1a057423 */ /* 0x000fc40000010005 */
[----:B------:R-:W-:Y:S02]  /*4a230*/  FFMA.FTZ R9, R0, R9, -0.17900948226451873779 ;  /* 0xbe374e4300097423 */ /* 0x000fe40000010009 */
[C---:B------:R-:W-:Y:S02]  /*4a240*/  FFMA.FTZ R10, R25.reuse, R10, 0.28857114911079406738 ;  /* 0x3e93bf99190a7423 */ /* 0x040fe4000001000a */
[----:B------:R-:W-:Y:S02]  /*4a250*/  FFMA.FTZ R5, R26, R5, 0.28857114911079406738 ;  /* 0x3e93bf991a057423 */ /* 0x000fe40000010005 */
[----:B------:R-:W-:Y:S02]  /*4a260*/  FFMA.FTZ R9, R0, R9, 0.20512372255325317383 ;  /* 0x3e520bf400097423 */ /* 0x000fe40000010009 */
[----:B------:R-:W-:Y:S02]  /*4a270*/  FFMA.FTZ R10, R25, R10, -0.36067417263984680176 ;  /* 0xbeb8aa49190a7423 */ /* 0x000fe4000001000a */
[----:B------:R-:W-:-:S02]  /*4a280*/  FFMA.FTZ R5, R26, R5, -0.36067417263984680176 ;  /* 0xbeb8aa491a057423 */ /* 0x000fc40000010005 */
[----:B------:R-:W-:Y:S02]  /*4a290*/  FFMA.FTZ R9, R0, R9, -0.24046532809734344482 ;  /* 0xbe763c8b00097423 */ /* 0x000fe40000010009 */
[C---:B------:R-:W-:Y:S02]  /*4a2a0*/  FFMA.FTZ R10, R25.reuse, R10, 0.48089820146560668945 ;  /* 0x3ef6384a190a7423 */ /* 0x040fe4000001000a */
[----:B------:R-:W-:Y:S02]  /*4a2b0*/  FFMA.FTZ R5, R26, R5, 0.48089820146560668945 ;  /* 0x3ef6384a1a057423 */ /* 0x000fe40000010005 */
[----:B------:R-:W-:Y:S02]  /*4a2c0*/  FFMA.FTZ R9, R0, R9, 0.28857114911079406738 ;  /* 0x3e93bf9900097423 */ /* 0x000fe40000010009 */
[----:B------:R-:W-:Y:S02]  /*4a2d0*/  FFMA.FTZ R10, R25, R10, -0.72134751081466674805 ;  /* 0xbf38aa3b190a7423 */ /* 0x000fe4000001000a */
[----:B------:R-:W-:-:S02]  /*4a2e0*/  FFMA.FTZ R5, R26, R5, -0.72134751081466674805 ;  /* 0xbf38aa3b1a057423 */ /* 0x000fc40000010005 */
[----:B------:R-:W-:Y:S02]  /*4a2f0*/  FFMA.FTZ R9, R0, R9, -0.36067417263984680176 ;  /* 0xbeb8aa4900097423 */ /* 0x000fe40000010009 */
[C---:B------:R-:W-:Y:S02]  /*4a300*/  FMUL R10, R25.reuse, R10 ;  /* 0x0000000a190a7220 */ /* 0x040fe40000400000 */
[----:B------:R-:W-:Y:S02]  /*4a310*/  FMUL R5, R26, R5 ;  /* 0x000000051a057220 */ /* 0x000fe40000400000 */
[----:B------:R-:W-:Y:S02]  /*4a320*/  FFMA.FTZ R9, R0, R9, 0.48089820146560668945 ;  /* 0x3ef6384a00097423 */ /* 0x000fe40000010009 */
[----:B------:R-:W-:Y:S02]  /*4a330*/  FMUL R10, R25, R10 ;  /* 0x0000000a190a7220 */ /* 0x000fe40000400000 */
[----:B------:R-:W-:-:S02]  /*4a340*/  FMUL R5, R26, R5 ;  /* 0x000000051a057220 */ /* 0x000fc40000400000 */
[----:B------:R-:W-:Y:S02]  /*4a350*/  FFMA.FTZ R9, R0, R9, -0.72134751081466674805 ;  /* 0xbf38aa3b00097423 */ /* 0x000fe40000010009 */
[----:B------:R-:W-:Y:S02]  /*4a360*/  FFMA.FTZ R28, R25, 1.4426950216293334961, R10 ;  /* 0x3fb8aa3b191c7823 */ /* 0x000fe4000001000a */
[----:B------:R-:W-:Y:S02]  /*4a370*/  FFMA.FTZ R5, R26, 1.4426950216293334961, R5 ;  /* 0x3fb8aa3b1a057823 */ /* 0x000fe40000010005 */
[----:B------:R-:W-:Y:S01]  /*4a380*/  FMUL R25, R0, R9 ;  /* 0x0000000900197220 */ /* 0x000fe20000400000 */
[----:B------:R-:W-:Y:S01]  /*4a390*/  STL [R1+0x1c5c], R28 ;  /* 0x001c5c1c01007387 */ /* 0x000fe20000100800 */
[----:B------:R-:W-:-:S03]  /*4a3a0*/  IADD3 R26, R22, -R16, RZ ;  /* 0x80000010161a7210 */ /* 0x000fc60007ffe0ff */
[----:B------:R-:W-:Y:S04]  /*4a3b0*/  STL [R1+0x1c60], R29 ;  /* 0x001c601d01007387 */ /* 0x000fe80000100800 */
[----:B------:R0:W-:Y:S01]  /*4a3c0*/  STL [R1+0x1c64], R5 ;  /* 0x001c640501007387 */ /* 0x0001e20000100800 */
[----:B------:R-:W-:Y:S02]  /*4a3d0*/  FADD R26, R26, -1 ;  /* 0xbf8000001a1a7421 */ /* 0x000fe40000000000 */
[----:B0-----:R-:W-:Y:S02]  /*4a3e0*/  FMUL R5, R0, R25 ;  /* 0x0000001900057220 */ /* 0x001fe40000400000 */
[----:B------:R-:W-:Y:S02]  /*4a3f0*/  IMAD.IADD R25, R2, 0x1, -R20 ;  /* 0x0000000102197824 */ /* 0x000fe400078e0a14 */
[----:B------:R-:W-:-:S02]  /*4a400*/  FFMA.FTZ R13, R0, 1.4426950216293334961, R5 ;  /* 0x3fb8aa3b000d7823 */ /* 0x000fc40000010005 */
[----:B------:R-:W-:Y:S02]  /*4a410*/  FADD R0, R3, -1 ;  /* 0xbf80000003007421 */ /* 0x000fe40000000000 */
[----:B------:R-:W-:Y:S02]  /*4a420*/  FADD R25, R25, -1 ;  /* 0xbf80000019197421 */ /* 0x000fe40000000000 */
[-C--:B------:R-:W-:Y:S02]  /*4a430*/  FFMA.FTZ R3, R26, R15.reuse, -0.16845393180847167969 ;  /* 0xbe2c7f301a037423 */ /* 0x080fe4000001000f */
[-C--:B------:R-:W-:Y:S02]  /*4a440*/  FFMA.FTZ R9, R0, R15.reuse, -0.16845393180847167969 ;  /* 0xbe2c7f3000097423 */ /* 0x080fe4000001000f */
[----:B------:R-:W-:Y:S02]  /*4a450*/  FFMA.FTZ R5, R25, R15, -0.16845393180847167969 ;  /* 0xbe2c7f3019057423 */ /* 0x000fe4000001000f */
[----:B------:R-:W-:-:S02]  /*4a460*/  FFMA.FTZ R3, R26, R3, 0.1716887056827545166 ;  /* 0x3e2fcf2a1a037423 */ /* 0x000fc40000010003 */
[----:B------:R-:W-:Y:S02]  /*4a470*/  FFMA.FTZ R9, R0, R9, 0.1716887056827545166 ;  /* 0x3e2fcf2a00097423 */ /* 0x000fe40000010009 */
[C---:B------:R-:W-:Y:S02]  /*4a480*/  FFMA.FTZ R5, R25.reuse, R5, 0.1716887056827545166 ;  /* 0x3e2fcf2a19057423 */ /* 0x040fe40000010005 */
[----:B------:R-:W-:Y:S02]  /*4a490*/  FFMA.FTZ R3, R26, R3, -0.17900948226451873779 ;  /* 0xbe374e431a037423 */ /* 0x000fe40000010003 */
[----:B------:R-:W-:Y:S02]  /*4a4a0*/  FFMA.FTZ R9, R0, R9, -0.17900948226451873779 ;  /* 0xbe374e4300097423 */ /* 0x000fe40000010009 */
[----:B------:R-:W-:Y:S02]  /*4a4b0*/  FFMA.FTZ R5, R25, R5, -0.17900948226451873779 ;  /* 0xbe374e4319057423 */ /* 0x000fe40000010005 */
[----:B------:R-:W-:-:S02]  /*4a4c0*/  FFMA.FTZ R3, R26, R3, 0.20512372255325317383 ;  /* 0x3e520bf41a037423 */ /* 0x000fc40000010003 */
[----:B------:R-:W-:Y:S02]  /*4a4d0*/  FFMA.FTZ R9, R0, R9, 0.20512372255325317383 ;  /* 0x3e520bf400097423 */ /* 0x000fe40000010009 */
[C---:B------:R-:W-:Y:S02]  /*4a4e0*/  FFMA.FTZ R5, R25.reuse, R5, 0.20512372255325317383 ;  /* 0x3e520bf419057423 */ /* 0x040fe40000010005 */
[----:B------:R-:W-:Y:S02]  /*4a4f0*/  FFMA.FTZ R3, R26, R3, -0.24046532809734344482 ;  /* 0xbe763c8b1a037423 */ /* 0x000fe40000010003 */
[----:B------:R-:W-:Y:S02]  /*4a500*/  FFMA.FTZ R9, R0, R9, -0.24046532809734344482 ;  /* 0xbe763c8b00097423 */ /* 0x000fe40000010009 */
[----:B------:R-:W-:Y:S01]  /*4a510*/  FFMA.FTZ R5, R25, R5, -0.24046532809734344482 ;  /* 0xbe763c8b19057423 */ /* 0x000fe20000010005 */
[----:B------:R-:W-:Y:S01]  /*4a520*/  STL [R1+0x1c68], R24 ;  /* 0x001c681801007387 */ /* 0x000fe20000100800 */
[----:B------:R-:W-:-:S02]  /*4a530*/  FFMA.FTZ R3, R26, R3, 0.28857114911079406738 ;  /* 0x3e93bf991a037423 */ /* 0x000fc40000010003 */
[----:B------:R-:W-:Y:S01]  /*4a540*/  FFMA.FTZ R9, R0, R9, 0.28857114911079406738 ;  /* 0x3e93bf9900097423 */ /* 0x000fe20000010009 */
[----:B------:R-:W3:Y:S01]  /*4a550*/  LDL.LU R12, [R1+0x18] ;  /* 0x00001800010c7983 */ /* 0x000ee20000300800 */
[----:B------:R-:W-:-:S03]  /*4a560*/  FFMA.FTZ R5, R25, R5, 0.28857114911079406738 ;  /* 0x3e93bf9919057423 */ /* 0x000fc60000010005 */
[----:B------:R-:W-:Y:S01]  /*4a570*/  STL [R1+0x1c30], R15 ;  /* 0x001c300f01007387 */ /* 0x000fe20000100800 */
[----:B------:R-:W-:-:S03]  /*4a580*/  FFMA.FTZ R3, R26, R3, -0.36067417263984680176 ;  /* 0xbeb8aa491a037423 */ /* 0x000fc60000010003 */
[----:B------:R0:W-:Y:S01]  /*4a590*/  STL [R1+0x1c2c], R2 ;  /* 0x001c2c0201007387 */ /* 0x0001e20000100800 */
[----:B------:R-:W-:Y:S02]  /*4a5a0*/  FFMA.FTZ R9, R0, R9, -0.36067417263984680176 ;  /* 0xbeb8aa4900097423 */ /* 0x000fe40000010009 */
[----:B------:R-:W-:Y:S02]  /*4a5b0*/  FFMA.FTZ R5, R25, R5, -0.36067417263984680176 ;  /* 0xbeb8aa4919057423 */ /* 0x000fe40000010005 */
[----:B------:R-:W-:Y:S01]  /*4a5c0*/  FFMA.FTZ R3, R26, R3, 0.48089820146560668945 ;  /* 0x3ef6384a1a037423 */ /* 0x000fe20000010003 */
[----:B0-----:R-:W3:Y:S04]  /*4a5d0*/  LDL.LU R2, [R1+0x14] ;  /* 0x0000140001027983 */ /* 0x001ee80000300800 */
[----:B------:R-:W-:Y:S04]  /*4a5e0*/  STL [R1+0x1c28], R22 ;  /* 0x001c281601007387 */ /* 0x000fe80000100800 */
[----:B------:R-:W-:Y:S01]  /*4a5f0*/  STL [R1+0x1c24], R19 ;  /* 0x001c241301007387 */ /* 0x000fe20000100800 */
[----:B------:R-:W-:-:S03]  /*4a600*/  FFMA.FTZ R9, R0, R9, 0.48089820146560668945 ;  /* 0x3ef6384a00097423 */ /* 0x000fc60000010009 */
[----:B------:R-:W-:Y:S01]  /*4a610*/  STL [R1+0x1c20], R17 ;  /* 0x001c201101007387 */ /* 0x000fe20000100800 */
[----:B------:R-:W-:-:S03]  /*4a620*/  FFMA.FTZ R5, R25, R5, 0.48089820146560668945 ;  /* 0x3ef6384a19057423 */ /* 0x000fc60000010005 */
[----:B------:R-:W-:Y:S04]  /*4a630*/  STL [R1+0x1c1c], R18 ;  /* 0x001c1c1201007387 */ /* 0x000fe80000100800 */
[----:B------:R-:W-:Y:S04]  /*4a640*/  STL [R1+0x1c18], R21 ;  /* 0x001c181501007387 */ /* 0x000fe80000100800 */
[----:B------:R-:W-:Y:S01]  /*4a650*/  STL [R1+0x1c14], R11 ;  /* 0x001c140b01007387 */ /* 0x000fe20000100800 */
[----:B------:R-:W-:-:S03]  /*4a660*/  FFMA.FTZ R10, R0, R9, -0.72134751081466674805 ;  /* 0xbf38aa3b000a7423 */ /* 0x000fc60000010009 */
[----:B----4-:R0:W-:Y:S01]  /*4a670*/  STL [R1+0x1c10], R7 ;  /* 0x001c100701007387 */ /* 0x0101e20000100800 */
[----:B------:R-:W-:-:S03]  /*4a680*/  FFMA.FTZ R9, R25, R5, -0.72134751081466674805 ;  /* 0xbf38aa3b19097423 */ /* 0x000fc60000010005 */
[----:B------:R1:W-:Y:S04]  /*4a690*/  STL [R1+0x1c0c], R4 ;  /* 0x001c0c0401007387 */ /* 0x0003e80000100800 */
[----:B------:R4:W-:Y:S01]  /*4a6a0*/  STL [R1+0x1c08], R6 ;  /* 0x001c080601007387 */ /* 0x0009e20000100800 */
[----:B0-----:R-:W-:-:S03]  /*4a6b0*/  FFMA.FTZ R7, R26, R3, -0.72134751081466674805 ;  /* 0xbf38aa3b1a077423 */ /* 0x001fc60000010003 */
[----:B------:R-:W3:Y:S04]  /*4a6c0*/  LDL.LU R24, [R1+0x480] ;  /* 0x0004800001187983 */ /* 0x000ee80000300800 */
[----:B------:R-:W3:Y:S04]  /*4a6d0*/  LDL.LU R3, [R1+0x6c0] ;  /* 0x0006c00001037983 */ /* 0x000ee80000300800 */
[----:B------:R-:W3:Y:S04]  /*4a6e0*/  LDL.LU R5, [R1+0x47c] ;  /* 0x00047c0001057983 */ /* 0x000ee80000300800 */
[----:B------:R-:W3:Y:S04]  /*4a6f0*/  LDL.LU R11, [R1+0x4bc] ;  /* 0x0004bc00010b7983 */ /* 0x000ee80000300800 */
[----:B------:R-:W3:Y:S04]  /*4a700*/  LDL.LU R29, [R1+0x478] ;  /* 0x00047800011d7983 */ /* 0x000ee80000300800 */
[----:B------:R-:W3:Y:S04]  /*4a710*/  LDL.LU R17, [R1+0x4b8] ;  /* 0x0004b80001117983 */ /* 0x000ee80000300800 */
[----:B------:R-:W3:Y:S04]  /*4a720*/  LDL.LU R28, [R1+0x474] ;  /* 0x00047400011c7983 */ /* 0x000ee80000300800 */
[----:B-1----:R-:W3:Y:S04]  /*4a730*/  LDL.LU R4, [R1+0x4b4] ;  /* 0x0004b40001047983 */ /* 0x002ee80000300800 */
[----:B------:R-:W3:Y:S04]  /*4a740*/  LDL.LU R23, [R1+0x470] ;  /* 0x0004700001177983 */ /* 0x000ee80000300800 */
[----:B----4-:R-:W4:Y:S01]  /*4a750*/  LDL.LU R6, [R1+0x4b0] ;  /* 0x0004b00001067983 */ /* 0x010f220000300800 */
[----:B------:R-:W-:-:S02]  /*4a760*/  IADD3 R27, R21, -R14, RZ ;  /* 0x8000000e151b7210 */ /* 0x000fc40007ffe0ff */
[----:B--2---:R-:W-:Y:S01]  /*4a770*/  MOV R20, R8 ;  /* 0x0000000800147202 */ /* 0x004fe20000000f00 */
[----:B------:R-:W-:Y:S01]  /*4a780*/  FMUL R10, R0, R10 ;  /* 0x0000000a000a7220 */ /* 0x000fe20000400000 */
[----:B------:R-:W2:Y:S01]  /*4a790*/  LDL.LU R16, [R1+0x49c] ;  /* 0x00049c0001107983 */ /* 0x000ea20000300800 */
[----:B------:R-:W-:Y:S02]  /*4a7a0*/  FADD R27, R27, -1 ;  /* 0xbf8000001b1b7421 */ /* 0x000fe40000000000 */
[----:B------:R-:W-:Y:S01]  /*4a7b0*/  FMUL R9, R25, R9 ;  /* 0x0000000919097220 */ /* 0x000fe20000400000 */
[----:B------:R-:W2:Y:S01]  /*4a7c0*/  LDL.LU R14, [R1+0x494] ;  /* 0x00049400010e7983 */ /* 0x000ea20000300800 */
[C---:B------:R-:W-:Y:S02]  /*4a7d0*/  FFMA.FTZ R8, R27.reuse, R15, -0.16845393180847167969 ;  /* 0xbe2c7f301b087423 */ /* 0x040fe4000001000f */
[----:B------:R-:W-:Y:S01]  /*4a7e0*/  FMUL R7, R26, R7 ;  /* 0x000000071a077220 */ /* 0x000fe20000400000 */
[----:B------:R-:W2:Y:S01]  /*4a7f0*/  LDL.LU R15, [R1+0x10] ;  /* 0x00001000010f7983 */ /* 0x000ea20000300800 */
[----:B------:R-:W-:-:S02]  /*4a800*/  FFMA.FTZ R8, R27, R8, 0.1716887056827545166 ;  /* 0x3e2fcf2a1b087423 */ /* 0x000fc40000010008 */
[----:B------:R-:W-:Y:S01]  /*4a810*/  FMUL R10, R0, R10 ;  /* 0x0000000a000a7220 */ /* 0x000fe20000400000 */
[----:B------:R-:W2:Y:S01]  /*4a820*/  LDL.LU R22, [R1+0xc] ;  /* 0x00000c0001167983 */ /* 0x000ea20000300800 */
[----:B------:R-:W-:Y:S02]  /*4a830*/  FFMA.FTZ R8, R27, R8, -0.17900948226451873779 ;  /* 0xbe374e431b087423 */ /* 0x000fe40000010008 */
[----:B------:R-:W-:Y:S01]  /*4a840*/  FMUL R9, R25, R9 ;  /* 0x0000000919097220 */ /* 0x000fe20000400000 */
[----:B------:R-:W2:Y:S01]  /*4a850*/  LDL.LU R18, [R1+0x8] ;  /* 0x0000080001127983 */ /* 0x000ea20000300800 */
[C---:B------:R-:W-:Y:S02]  /*4a860*/  FFMA.FTZ R8, R27.reuse, R8, 0.20512372255325317383 ;  /* 0x3e520bf41b087423 */ /* 0x040fe40000010008 */
[----:B------:R-:W-:Y:S01]  /*4a870*/  FMUL R19, R26, R7 ;  /* 0x000000071a137220 */ /* 0x000fe20000400000 */
[----:B------:R-:W2:Y:S01]  /*4a880*/  LDL.LU R21, [R1+0x4] ;  /* 0x0000040001157983 */ /* 0x000ea20000300800 */
[----:B------:R-:W-:-:S02]  /*4a890*/  FFMA.FTZ R8, R27, R8, -0.24046532809734344482 ;  /* 0xbe763c8b1b087423 */ /* 0x000fc40000010008 */
[----:B------:R-:W-:Y:S01]  /*4a8a0*/  FFMA.FTZ R10, R0, 1.4426950216293334961, R10 ;  /* 0x3fb8aa3b000a7823 */ /* 0x000fe2000001000a */
[----:B------:R-:W2:Y:S01]  /*4a8b0*/  LDL.LU R7, [R1] ;  /* 0x0000000001077983 */ /* 0x000ea20000300800 */
[----:B------:R-:W-:Y:S02]  /*4a8c0*/  FFMA.FTZ R8, R27, R8, 0.28857114911079406738 ;  /* 0x3e93bf991b087423 */ /* 0x000fe40000010008 */
[----:B------:R-:W-:Y:S01]  /*4a8d0*/  FFMA.FTZ R9, R25, 1.4426950216293334961, R9 ;  /* 0x3fb8aa3b19097823 */ /* 0x000fe20000010009 */
[----:B------:R-:W2:Y:S01]  /*4a8e0*/  LDL.LU R0, [R1+0x4a0] ;  /* 0x0004a00001007983 */ /* 0x000ea20000300800 */
[C---:B------:R-:W-:Y:S02]  /*4a8f0*/  FFMA.FTZ R8, R27.reuse, R8, -0.36067417263984680176 ;  /* 0xbeb8aa491b087423 */ /* 0x040fe40000010008 */
[----:B------:R-:W-:Y:S01]  /*4a900*/  FFMA.FTZ R19, R26, 1.4426950216293334961, R19 ;  /* 0x3fb8aa3b1a137823 */ /* 0x000fe20000010013 */
[----:B------:R-:W2:Y:S01]  /*4a910*/  LDL.LU R25, [R1+0x4a4] ;  /* 0x0004a40001197983 */ /* 0x000ea20000300800 */
[----:B------:R-:W-:-:S03]  /*4a920*/  FFMA.FTZ R8, R27, R8, 0.48089820146560668945 ;  /* 0x3ef6384a1b087423 */ /* 0x000fc60000010008 */
[----:B------:R-:W2:Y:S01]  /*4a930*/  LDL.LU R26, [R1+0x4a8] ;  /* 0x0004a800011a7983 */ /* 0x000ea20000300800 */
[----:B------:R-:W-:-:S04]  /*4a940*/  FFMA.FTZ R8, R27, R8, -0.72134751081466674805 ;  /* 0xbf38aa3b1b087423 */ /* 0x000fc80000010008 */
[----:B------:R-:W-:-:S04]  /*4a950*/  FMUL R8, R27, R8 ;  /* 0x000000081b087220 */ /* 0x000fc80000400000 */
[----:B------:R-:W-:-:S04]  /*4a960*/  FMUL R8, R27, R8 ;  /* 0x000000081b087220 */ /* 0x000fc80000400000 */
[----:B------:R-:W-:Y:S02]  /*4a970*/  FFMA.FTZ R8, R27, 1.4426950216293334961, R8 ;  /* 0x3fb8aa3b1b087823 */ /* 0x000fe40000010008 */
[----:B------:R-:W2:Y:S01]  /*4a980*/  LDL.LU R27, [R1+0x4ac] ;  /* 0x0004ac00011b7983 */ /* 0x000ea20000300800 */
[----:B---3--:R-:W-:-:S03]  /*4a990*/  FADD R3, R3, R24 ;  /* 0x0000001803037221 */ /* 0x008fc60000000000 */
[----:B------:R-:W3:Y:S01]  /*4a9a0*/  LDL.LU R24, [R1+0x1c68] ;  /* 0x001c680001187983 */ /* 0x000ee20000300800 */
[----:B------:R-:W-:-:S03]  /*4a9b0*/  FADD R11, R11, R5 ;  /* 0x000000050b0b7221 */ /* 0x000fc60000000000 */
[----:B------:R-:W3:Y:S01]  /*4a9c0*/  LDL.LU R5, [R1+0x1c64] ;  /* 0x001c640001057983 */ /* 0x000ee20000300800 */
[----:B------:R-:W-:-:S03]  /*4a9d0*/  FADD R17, R17, R29 ;  /* 0x0000001d11117221 */ /* 0x000fc60000000000 */
[----:B------:R-:W3:Y:S01]  /*4a9e0*/  LDL.LU R29, [R1+0x1c60] ;  /* 0x001c6000011d7983 */ /* 0x000ee20000300800 */
[----:B------:R-:W-:-:S03]  /*4a9f0*/  FADD R4, R4, R28 ;  /* 0x0000001c04047221 */ /* 0x000fc60000000000 */
[----:B------:R-:W3:Y:S01]  /*4aa00*/  LDL.LU R28, [R1+0x1c5c] ;  /* 0x001c5c00011c7983 */ /* 0x000ee20000300800 */
[----:B----4-:R-:W-:-:S03]  /*4aa10*/  FADD R6, R6, R23 ;  /* 0x0000001706067221 */ /* 0x010fc60000000000 */
[----:B------:R-:W4:Y:S01]  /*4aa20*/  LDL.LU R23, [R1+0x1c58] ;  /* 0x001c580001177983 */ /* 0x000f220000300800 */
[----:B--2---:R-:W-:Y:S02]  /*4aa30*/  FADD R16, R16, R13 ;  /* 0x0000000d10107221 */ /* 0x004fe40000000000 */
[----:B---3--:R-:W-:Y:S02]  /*4aa40*/  FADD R0, R0, R5 ;  /* 0x0000000500007221 */ /* 0x008fe40000000000 */
[----:B------:R-:W-:Y:S02]  /*4aa50*/  FADD R25, R25, R29 ;  /* 0x0000001d19197221 */ /* 0x000fe40000000000 */
[----:B------:R-:W-:Y:S02]  /*4aa60*/  FADD R26, R26, R28 ;  /* 0x0000001c1a1a7221 */ /* 0x000fe40000000000 */
[----:B----4-:R-:W-:Y:S02]  /*4aa70*/  FADD R27, R27, R23 ;  /* 0x000000171b1b7221 */ /* 0x010fe40000000000 */
[----:B------:R-:W2:Y:S04]  /*4aa80*/  LDL.LU R23, [R1+0x1c54] ;  /* 0x001c540001177983 */ /* 0x000ea80000300800 */
[----:B------:R-:W3:Y:S04]  /*4aa90*/  LDL.LU R28, [R1+0x1c50] ;  /* 0x001c5000011c7983 */ /* 0x000ee80000300800 */
[----:B------:R-:W4:Y:S04]  /*4aaa0*/  LDL.LU R29, [R1+0x1c4c] ;  /* 0x001c4c00011d7983 */ /* 0x000f280000300800 */
[----:B------:R-:W2:Y:S04]  /*4aab0*/  LDL.LU R5, [R1+0x1c48] ;  /* 0x001c480001057983 */ /* 0x000ea80000300800 */
[----:B------:R-:W2:Y:S01]  /*4aac0*/  LDL.LU R13, [R1+0x1c44] ;  /* 0x001c4400010d7983 */ /* 0x000ea20000300800 */
[----:B------:R-:W-:Y:S01]  /*4aad0*/  ISETP.GE.U32.AND P4, PT, R12, 0x7f800000, PT ;  /* 0x7f8000000c00780c */ /* 0x000fe20003f86070 */
[----:B------:R-:W-:-:S12]  /*4aae0*/  FADD R14, R14, R10 ;  /* 0x0000000a0e0e7221 */ /* 0x000fd80000000000 */
[----:B------:R-:W-:-:S04]  /*4aaf0*/  @P4 IMAD.MOV.U32 R10, RZ, RZ, 0x7f800000 ;  /* 0x7f800000ff0a4424 */ /* 0x000fc800078e00ff */
[C---:B------:R-:W-:Y:S01]  /*4ab00*/  @P4 FFMA.FTZ R3, R12.reuse, R10, +INF ;  /* 0x7f8000000c034423 */ /* 0x040fe2000001000a */
[----:B------:R-:W-:Y:S01]  /*4ab10*/  FSETP.NEU.AND P1, PT, R12, RZ, PT ;  /* 0x000000ff0c00720b */ /* 0x000fe20003f2d000 */
[----:B--2---:R-:W-:Y:S02]  /*4ab20*/  FADD R13, R13, R9 ;  /* 0x000000090d0d7221 */ /* 0x004fe40000000000 */
[----:B------:R-:W2:Y:S04]  /*4ab30*/  LDL.LU R9, [R1+0x1c40] ;  /* 0x001c400001097983 */ /* 0x000ea80000300800 */
[----:B------:R-:W2:Y:S04]  /*4ab40*/  LDL.LU R10, [R1+0x1c3c] ;  /* 0x001c3c00010a7983 */ /* 0x000ea80000300800 */
[----:B------:R-:W3:Y:S01]  /*4ab50*/  LDL.LU R12, [R1+0x1c38] ;  /* 0x001c3800010c7983 */ /* 0x000ee20000300800 */
[----:B------:R-:W-:-:S02]  /*4ab60*/  ISETP.GE.U32.AND P6, PT, R15, 0x7f800000, PT ;  /* 0x7f8000000f00780c */ /* 0x000fc40003fc6070 */
[----:B------:R-:W-:Y:S02]  /*4ab70*/  FSEL R3, R3, -INF , P1 ;  /* 0xff80000003037808 */ /* 0x000fe40000800000 */
[----:B------:R-:W-:-:S03]  /*4ab80*/  ISETP.GE.U32.AND P2, PT, R2, 0x7f800000, PT ;  /* 0x7f8000000200780c */ /* 0x000fc60003f46070 */
[----:B------:R0:W-:Y:S06]  /*4ab90*/  STL [R1+0x1750], R3 ;  /* 0x0017500301007387 */ /* 0x0001ec0000100800 */
[----:B0-----:R-:W-:-:S05]  /*4aba0*/  @P6 MOV R3, 0x7f800000 ;  /* 0x7f80000000036802 */ /* 0x001fca0000000f00 */
[----:B------:R-:W-:Y:S02]  /*4abb0*/  @P6 FFMA.FTZ R17, R15, R3, +INF ;  /* 0x7f8000000f116423 */ /* 0x000fe40000010003 */
[----:B------:R-:W3:Y:S01]  /*4abc0*/  LDL.LU R3, [R1+0x1c34] ;  /* 0x001c340001037983 */ /* 0x000ee20000300800 */
[----:B------:R-:W-:Y:S02]  /*4abd0*/  ISETP.GE.U32.AND P0, PT, R22, 0x7f800000, PT ;  /* 0x7f8000001600780c */ /* 0x000fe40003f06070 */
[----:B------:R-:W-:Y:S02]  /*4abe0*/  ISETP.GE.U32.AND P3, PT, R18, 0x7f800000, PT ;  /* 0x7f8000001200780c */ /* 0x000fe40003f66070 */
[----:B------:R-:W-:Y:S02]  /*4abf0*/  ISETP.GE.U32.AND P4, PT, R21, 0x7f800000, PT ;  /* 0x7f8000001500780c */ /* 0x000fe40003f86070 */
[----:B------:R-:W-:Y:S02]  /*4ac00*/  FSETP.NEU.AND P5, PT, R2, RZ, PT ;  /* 0x000000ff0200720b */ /* 0x000fe40003fad000 */
[----:B------:R-:W-:-:S02]  /*4ac10*/  ISETP.GE.U32.AND P1, PT, R7, 0x7f800000, PT ;  /* 0x7f8000000700780c */ /* 0x000fc40003f26070 */
[----:B------:R-:W-:Y:S01]  /*4ac20*/  FSETP.NEU.AND P6, PT, R22, RZ, PT ;  /* 0x000000ff1600720b */ /* 0x000fe20003fcd000 */
[----:B--2---:R-:W-:Y:S01]  /*4ac30*/  FADD R10, R10, R19 ;  /* 0x000000130a0a7221 */ /* 0x004fe20000000000 */
[----:B------:R-:W-:-:S05]  /*4ac40*/  @P2 MOV R19, 0x7f800000 ;  /* 0x7f80000000132802 */ /* 0x000fca0000000f00 */
[----:B------:R-:W-:Y:S01]  /*4ac50*/  @P2 FFMA.FTZ R11, R2, R19, +INF ;  /* 0x7f800000020b2423 */ /* 0x000fe20000010013 */
[----:B------:R-:W-:Y:S02]  /*4ac60*/  FSETP.NEU.AND P2, PT, R15, RZ, PT ;  /* 0x000000ff0f00720b */ /* 0x000fe40003f4d000 */
[----:B------:R-:W2:Y:S01]  /*4ac70*/  LDL.LU R15, [R1+0x1c30] ;  /* 0x001c3000010f7983 */ /* 0x000ea20000300800 */
[----:B------:R-:W-:Y:S01]  /*4ac80*/  @P0 MOV R2, 0x7f800000 ;  /* 0x7f80000000020802 */ /* 0x000fe20000000f00 */
[----:B------:R-:W-:Y:S01]  /*4ac90*/  @P3 IMAD.MOV.U32 R19, RZ, RZ, 0x7f800000 ;  /* 0x7f800000ff133424 */ /* 0x000fe200078e00ff */
[----:B------:R-:W-:-:S03]  /*4aca0*/  FSEL R11, R11, -INF , P5 ;  /* 0xff8000000b0b7808 */ /* 0x000fc60002800000 */
[----:B------:R-:W-:Y:S02]  /*4acb0*/  @P0 FFMA.FTZ R4, R22, R2, +INF ;  /* 0x7f80000016040423 */ /* 0x000fe40000010002 */
[----:B------:R-:W2:Y:S01]  /*4acc0*/  LDL.LU R2, [R1+0x1c2c] ;  /* 0x001c2c0001027983 */ /* 0x000ea20000300800 */
[C---:B------:R-:W-:Y:S01]  /*4acd0*/  FSETP.NEU.AND P0, PT, R18.reuse, RZ, PT ;  /* 0x000000ff1200720b */ /* 0x040fe20003f0d000 */
[----:B------:R-:W-:Y:S01]  /*4ace0*/  @P3 FFMA.FTZ R6, R18, R19, +INF ;  /* 0x7f80000012063423 */ /* 0x000fe20000010013 */
[----:B------:R-:W-:Y:S01]  /*4acf0*/  FSEL R17, R17, -INF , P2 ;  /* 0xff80000011117808 */ /* 0x000fe20001000000 */
[----:B------:R-:W2:Y:S01]  /*4ad00*/  LDL.LU R22, [R1+0x1c28] ;  /* 0x001c280001167983 */ /* 0x000ea20000300800 */
[----:B------:R-:W-:-:S03]  /*4ad10*/  @P4 MOV R18, 0x7f800000 ;  /* 0x7f80000000124802 */ /* 0x000fc60000000f00 */
[----:B------:R-:W2:Y:S01]  /*4ad20*/  LDL.LU R19, [R1+0x1c24] ;  /* 0x001c240001137983 */ /* 0x000ea20000300800 */
[----:B----4-:R-:W-:Y:S01]  /*4ad30*/  ISETP.GE.U32.AND P3, PT, R29, 0x7f800000, PT ;  /* 0x7f8000001d00780c */ /* 0x010fe20003f66070 */
[C---:B------:R-:W-:Y:S02]  /*4ad40*/  @P4 FFMA.FTZ R27, R21.reuse, R18, +INF ;  /* 0x7f800000151b4423 */ /* 0x040fe40000010012 */
[----:B------:R0:W-:Y:S01]  /*4ad50*/  STL [R1+0x1748], R11 ;  /* 0x0017480b01007387 */ /* 0x0001e20000100800 */
[----:B------:R-:W-:-:S03]  /*4ad60*/  FSETP.NEU.AND P2, PT, R21, RZ, PT ;  /* 0x000000ff1500720b */ /* 0x000fc60003f4d000 */
[----:B------:R1:W-:Y:S01]  /*4ad70*/  STL [R1+0x1758], R17 ;  /* 0x0017581101007387 */ /* 0x0003e20000100800 */
[----:B------:R-:W-:Y:S02]  /*4ad80*/  FSEL R4, R4, -INF , P6 ;  /* 0xff80000004047808 */ /* 0x000fe40003000000 */
[----:B0-----:R-:W-:Y:S01]  /*4ad90*/  @P1 MOV R11, 0x7f800000 ;  /* 0x7f800000000b1802 */ /* 0x001fe20000000f00 */
[----:B-1----:R-:W4:Y:S04]  /*4ada0*/  LDL.LU R17, [R1+0x1c20] ;  /* 0x001c200001117983 */ /* 0x002f280000300800 */
[----:B------:R-:W4:Y:S04]  /*4adb0*/  LDL.LU R18, [R1+0x1c1c] ;  /* 0x001c1c0001127983 */ /* 0x000f280000300800 */
[----:B------:R-:W4:Y:S01]  /*4adc0*/  LDL.LU R21, [R1+0x1c18] ;  /* 0x001c180001157983 */ /* 0x000f220000300800 */
[----:B------:R-:W-:Y:S01]  /*4add0*/  @P1 FFMA.FTZ R26, R7, R11, +INF ;  /* 0x7f800000071a1423 */ /* 0x000fe2000001000b */
[----:B------:R-:W-:-:S02]  /*4ade0*/  FSEL R6, R6, -INF , P0 ;  /* 0xff80000006067808 */ /* 0x000fc40000000000 */
[----:B------:R-:W-:Y:S01]  /*4adf0*/  FSETP.NEU.AND P4, PT, R7, RZ, PT ;  /* 0x000000ff0700720b */ /* 0x000fe20003f8d000 */
[----:B------:R-:W4:Y:S04]  /*4ae00*/  LDL.LU R11, [R1+0x1c14] ;  /* 0x001c1400010b7983 */ /* 0x000f280000300800 */
[----:B------:R-:W4:Y:S04]  /*4ae10*/  LDL.LU R7, [R1+0x1c10] ;  /* 0x001c100001077983 */ /* 0x000f280000300800 */
[----:B------:R0:W-:Y:S04]  /*4ae20*/  STL [R1+0x175c], R4 ;  /* 0x00175c0401007387 */ /* 0x0001e80000100800 */
[----:B0-----:R-:W4:Y:S04]  /*4ae30*/  LDL.LU R4, [R1+0x1c0c] ;  /* 0x001c0c0001047983 */ /* 0x001f280000300800 */
[----:B------:R0:W-:Y:S04]  /*4ae40*/  STL [R1+0x1764], R6 ;  /* 0x0017640601007387 */ /* 0x0001e80000100800 */
[----:B---3--:R1:W-:Y:S01]  /*4ae50*/  STL [R1+0x1978], R12 ;  /* 0x0019780c01007387 */ /* 0x0083e20000100800 */
[----:B0-----:R-:W-:-:S04]  /*4ae60*/  @P3 IMAD.MOV.U32 R6, RZ, RZ, 0x7f800000 ;  /* 0x7f800000ff063424 */ /* 0x001fc800078e00ff */
[----:B------:R-:W-:Y:S02]  /*4ae70*/  @P3 FFMA.FTZ R25, R29, R6, +INF ;  /* 0x7f8000001d193423 */ /* 0x000fe40000010006 */
[----:B------:R-:W3:Y:S01]  /*4ae80*/  LDL.LU R6, [R1+0x1c08] ;  /* 0x001c080001067983 */ /* 0x000ee20000300800 */
[----:B------:R-:W-:Y:S02]  /*4ae90*/  ISETP.GE.U32.AND P5, PT, R28, 0x7f800000, PT ;  /* 0x7f8000001c00780c */ /* 0x000fe40003fa6070 */
[----:B------:R-:W-:Y:S02]  /*4aea0*/  IADD3 R9, R3, -R9, RZ ;  /* 0x8000000903097210 */ /* 0x000fe40007ffe0ff */
[----:B------:R-:W-:Y:S02]  /*4aeb0*/  IADD3 R5, R12, -R5, RZ ;  /* 0x800000050c057210 */ /* 0x000fe40007ffe0ff */
[----:B------:R-:W-:Y:S01]  /*4aec0*/  ISETP.GE.U32.AND P0, PT, R23, 0x7f800000, PT ;  /* 0x7f8000001700780c */ /* 0x000fe20003f06070 */
[----:B------:R-:W-:Y:S01]  /*4aed0*/  FADD R9, R9, -1 ;  /* 0xbf80000009097421 */ /* 0x000fe20000000000 */
[----:B------:R-:W-:Y:S01]  /*4aee0*/  FSETP.NEU.AND P1, PT, R29, RZ, PT ;  /* 0x000000ff1d00720b */ /* 0x000fe20003f2d000 */
[----:B------:R-:W-:Y:S01]  /*4aef0*/  FADD R29, R5, -1 ;  /* 0xbf800000051d7421 */ /* 0x000fe20000000000 */
[----:B------:R-:W-:-:S03]  /*4af00*/  ISETP.GE.U32.AND P6, PT, R24, 0x7f800000, PT ;  /* 0x7f8000001800780c */ /* 0x000fc60003fc6070 */
[----:B-1----:R-:W-:Y:S02]  /*4af10*/  @P5 MOV R12, 0x7f800000 ;  /* 0x7f800000000c5802 */ /* 0x002fe40000000f00 */
[----:B------:R-:W-:-:S03]  /*4af20*/  FSETP.NEU.AND P3, PT, R28, RZ, PT ;  /* 0x000000ff1c00720b */ /* 0x000fc60003f6d000 */
[----:B------:R-:W-:Y:S01]  /*4af30*/  @P5 FFMA.FTZ R0, R28, R12, +INF ;  /* 0x7f8000001c005423 */ /* 0x000fe2000001000c */
[----:B------:R-:W-:-:S04]  /*4af40*/  FSETP.NEU.AND P5, PT, R23, RZ, PT ;  /* 0x000000ff1700720b */ /* 0x000fc80003fad000 */
[----:B------:R-:W-:Y:S01]  /*4af50*/  FSEL R0, R0, -INF , P3 ;  /* 0xff80000000007808 */ /* 0x000fe20001800000 */
[-C--:B--2---:R-:W-:Y:S02]  /*4af60*/  FFMA.FTZ R5, R9, R15.reuse, -0.16845393180847167969 ;  /* 0xbe2c7f3009057423 */ /* 0x084fe4000001000f */
[----:B------:R-:W-:Y:S02]  /*4af70*/  FFMA.FTZ R12, R29, R15, -0.16845393180847167969 ;  /* 0xbe2c7f301d0c7423 */ /* 0x000fe4000001000f */
[----:B------:R-:W-:Y:S02]  /*4af80*/  FFMA.FTZ R28, R9, R5, 0.1716887056827545166 ;  /* 0x3e2fcf2a091c7423 */ /* 0x000fe40000010005 */
[----:B------:R-:W-:Y:S01]  /*4af90*/  FFMA.FTZ R15, R29, R12, 0.1716887056827545166 ;  /* 0x3e2fcf2a1d0f7423 */ /* 0x000fe2000001000c */
[----:B------:R-:W-:Y:S01]  /*4afa0*/  @P0 MOV R5, 0x7f800000 ;  /* 0x7f80000000050802 */ /* 0x000fe20000000f00 */
[----:B------:R-:W-:Y:S02]  /*4afb0*/  FFMA.FTZ R12, R9, R28, -0.17900948226451873779 ;  /* 0xbe374e43090c7423 */ /* 0x000fe4000001001c */
[----:B------:R-:W-:-:S02]  /*4afc0*/  @P6 IMAD.MOV.U32 R28, RZ, RZ, 0x7f800000 ;  /* 0x7f800000ff1c6424 */ /* 0x000fc400078e00ff */
[----:B------:R-:W-:Y:S02]  /*4afd0*/  FFMA.FTZ R12, R9, R12, 0.20512372255325317383 ;  /* 0x3e520bf4090c7423 */ /* 0x000fe4000001000c */
[----:B------:R-:W-:Y:S01]  /*4afe0*/  @P0 FFMA.FTZ R16, R23, R5, +INF ;  /* 0x7f80000017100423 */ /* 0x000fe20000010005 */
[C---:B------:R-:W-:Y:S01]  /*4aff0*/  FSETP.NEU.AND P0, PT, R24.reuse, RZ, PT ;  /* 0x000000ff1800720b */ /* 0x040fe20003f0d000 */
[----:B------:R-:W-:Y:S01]  /*4b000*/  @P6 FFMA.FTZ R14, R24, R28, +INF ;  /* 0x7f800000180e6423 */ /* 0x000fe2000001001c */
[----:B------:R-:W2:Y:S01]  /*4b010*/  LDL.LU R5, [R1+0x1c04] ;  /* 0x001c040001057983 */ /* 0x000ea20000300800 */
[----:B------:R-:W-:Y:S02]  /*4b020*/  FFMA.FTZ R23, R29, R15, -0.17900948226451873779 ;  /* 0xbe374e431d177423 */ /* 0x000fe4000001000f */
[----:B------:R-:W-:Y:S01]  /*4b030*/  FFMA.FTZ R24, R9, R12, -0.24046532809734344482 ;  /* 0xbe763c8b09187423 */ /* 0x000fe2000001000c */
[----:B------:R-:W-:Y:S01]  /*4b040*/  FSEL R12, R27, -INF , P2 ;  /* 0xff8000001b0c7808 */ /* 0x000fe20001000000 */
[----:B------:R-:W-:Y:S01]  /*4b050*/  STL [R1+0x444], R16 ;  /* 0x0004441001007387 */ /* 0x000fe20000100800 */
[----:B------:R-:W-:-:S03]  /*4b060*/  FFMA.FTZ R23, R29, R23, 0.20512372255325317383 ;  /* 0x3e520bf41d177423 */ /* 0x000fc60000010017 */
[----:B------:R-:W-:Y:S01]  /*4b070*/  STL [R1+0x14dc], R14 ;  /* 0x0014dc0e01007387 */ /* 0x000fe20000100800 */
[----:B------:R-:W-:-:S03]  /*4b080*/  FFMA.FTZ R23, R29, R23, -0.24046532809734344482 ;  /* 0xbe763c8b1d177423 */ /* 0x000fc60000010017 */
[----:B------:R0:W-:Y:S01]  /*4b090*/  STL [R1+0x174c], R12 ;  /* 0x00174c0c01007387 */ /* 0x0001e20000100800 */
[----:B------:R-:W-:Y:S01]  /*4b0a0*/  FFMA.FTZ R24, R9, R24, 0.28857114911079406738 ;  /* 0x3e93bf9909187423 */ /* 0x000fe20000010018 */
[----:B------:R-:W-:Y:S01]  /*4b0b0*/  ISETP.GE.U32.AND P2, PT, R2, 0x7f800000, PT ;  /* 0x7f8000000200780c */ /* 0x000fe20003f46070 */
[----:B------:R-:W-:Y:S01]  /*4b0c0*/  FFMA.FTZ R23, R29, R23, 0.28857114911079406738 ;  /* 0x3e93bf991d177423 */ /* 0x000fe20000010017 */
[----:B0-----:R-:W-:Y:S01]  /*4b0d0*/  FSEL R12, R26, -INF , P4 ;  /* 0xff8000001a0c7808 */ /* 0x001fe20002000000 */
[----:B------:R-:W-:-:S04]  /*4b0e0*/  FFMA.FTZ R24, R9, R24, -0.36067417263984680176 ;  /* 0xbeb8aa4909187423 */ /* 0x000fc80000010018 */
[----:B------:R0:W-:Y:S01]  /*4b0f0*/  STL [R1+0x1754], R12 ;  /* 0x0017540c01007387 */ /* 0x0001e20000100800 */
[----:B------:R-:W-:Y:S01]  /*4b100*/  ISETP.GE.U32.AND P6, PT, R22, 0x7f800000, PT ;  /* 0x7f8000001600780c */ /* 0x000fe20003fc6070 */
[----:B------:R-:W-:Y:S02]  /*4b110*/  FFMA.FTZ R23, R29, R23, -0.36067417263984680176 ;  /* 0xbeb8aa491d177423 */ /* 0x000fe40000010017 */
[----:B------:R-:W-:Y:S01]  /*4b120*/  FFMA.FTZ R24, R9, R24, 0.48089820146560668945 ;  /* 0x3ef6384a09187423 */ /* 0x000fe20000010018 */
[----:B0-----:R-:W-:-:S05]  /*4b130*/  FSEL R12, R25, -INF , P1 ;  /* 0xff800000190c7808 */ /* 0x001fca0000800000 */
[----:B------:R-:W-:Y:S04]  /*4b140*/  STL [R1+0x1760], R12 ;  /* 0x0017600c01007387 */ /* 0x000fe80000100800 */
[----:B------:R0:W-:Y:S01]  /*4b150*/  STL [R1+0x1768], R0 ;  /* 0x0017680001007387 */ /* 0x0001e20000100800 */
[----:B----4-:R-:W-:Y:S01]  /*4b160*/  ISETP.GE.U32.AND P3, PT, R21, 0x7f800000, PT ;  /* 0x7f8000001500780c */ /* 0x010fe20003f66070 */
[----:B------:R-:W-:Y:S02]  /*4b170*/  @P2 IMAD.MOV.U32 R25, RZ, RZ, 0x7f800000 ;  /* 0x7f800000ff192424 */ /* 0x000fe400078e00ff */
[----:B0-----:R-:W-:Y:S02]  /*4b180*/  FFMA.FTZ R0, R29, R23, 0.48089820146560668945 ;  /* 0x3ef6384a1d007423 */ /* 0x001fe40000010017 */
[----:B------:R-:W-:-:S02]  /*4b190*/  FFMA.FTZ R23, R9, R24, -0.72134751081466674805 ;  /* 0xbf38aa3b09177423 */ /* 0x000fc40000010018 */
[----:B------:R-:W-:Y:S02]  /*4b1a0*/  FFMA.FTZ R0, R29, R0, -0.72134751081466674805 ;  /* 0xbf38aa3b1d007423 */ /* 0x000fe40000010000 */
[----:B------:R-:W-:Y:S01]  /*4b1b0*/  FMUL R23, R9, R23 ;  /* 0x0000001709177220 */ /* 0x000fe20000400000 */
[----:B------:R-:W-:Y:S01]  /*4b1c0*/  @P6 MOV R24, 0x7f800000 ;  /* 0x7f80000000186802 */ /* 0x000fe20000000f00 */
[----:B------:R-:W-:Y:S01]  /*4b1d0*/  FMUL R0, R29, R0 ;  /* 0x000000001d007220 */ /* 0x000fe20000400000 */
[C---:B------:R-:W-:Y:S01]  /*4b1e0*/  FSETP.NEU.AND P1, PT, R2.reuse, RZ, PT ;  /* 0x000000ff0200720b */ /* 0x040fe20003f2d000 */
[----:B------:R-:W-:Y:S02]  /*4b1f0*/  @P2 FFMA.FTZ R13, R2, R25, +INF ;  /* 0x7f800000020d2423 */ /* 0x000fe40000010019 */
[----:B------:R-:W-:Y:S02]  /*4b200*/  FMUL R2, R9, R23 ;  /* 0x0000001709027220 */ /* 0x000fe40000400000 */
[----:B------:R-:W-:Y:S01]  /*4b210*/  FMUL R0, R29, R0 ;  /* 0x000000001d007220 */ /* 0x000fe20000400000 */
[C---:B------:R-:W-:Y:S01]  /*4b220*/  FSETP.NEU.AND P2, PT, R22.reuse, RZ, PT ;  /* 0x000000ff1600720b */ /* 0x040fe20003f4d000 */
[----:B------:R-:W-:-:S02]  /*4b230*/  @P6 FFMA.FTZ R10, R22, R24, +INF ;  /* 0x7f800000160a6423 */ /* 0x000fc40000010018 */
[----:B------:R-:W-:Y:S01]  /*4b240*/  FFMA.FTZ R22, R9, 1.4426950216293334961, R2 ;  /* 0x3fb8aa3b09167823 */ /* 0x000fe20000010002 */
[----:B------:R-:W-:Y:S01]  /*4b250*/  @P3 MOV R2, 0x7f800000 ;  /* 0x7f80000000023802 */ /* 0x000fe20000000f00 */
[----:B------:R-:W-:Y:S02]  /*4b260*/  FFMA.FTZ R29, R29, 1.4426950216293334961, R0 ;  /* 0x3fb8aa3b1d1d7823 */ /* 0x000fe40000010000 */
[----:B------:R-:W-:Y:S02]  /*4b270*/  FADD R4, R4, R22 ;  /* 0x0000001604047221 */ /* 0x000fe40000000000 */
[----:B------:R-:W-:Y:S02]  /*4b280*/  FADD R7, R7, R8 ;  /* 0x0000000807077221 */ /* 0x000fe40000000000 */
[----:B---3--:R-:W-:Y:S02]  /*4b290*/  FADD R22, R6, R29 ;  /* 0x0000001d06167221 */ /* 0x008fe40000000000 */
[----:B------:R-:W-:Y:S01]  /*4b2a0*/  @P3 FFMA.FTZ R7, R21, R2, +INF ;  /* 0x7f80000015073423 */ /* 0x000fe20000010002 */
[----:B------:R0:W-:Y:S04]  /*4b2b0*/  STL [R1+0x14d8], R13 ;  /* 0x0014d80d01007387 */ /* 0x0001e80000100800 */
[----:B------:R-:W-:Y:S04]  /*4b2c0*/  STL [R1+0x14d4], R10 ;  /* 0x0014d40a01007387 */ /* 0x000fe80000100800 */
[----:B------:R-:W-:Y:S04]  /*4b2d0*/  STL [R1+0x197c], R22 ;  /* 0x00197c1601007387 */ /* 0x000fe80000100800 */
[----:B------:R-:W-:Y:S04]  /*4b2e0*/  STL [R1+0x149c], R7 ;  /* 0x00149c0701007387 */ /* 0x000fe80000100800 */
[----:B0-----:R-:W3:Y:S01]  /*4b2f0*/  LDL R13, [R1+0x24] ;  /* 0x00002400010d7983 */ /* 0x001ee20000100800 */
[----:B------:R-:W-:-:S03]  /*4b300*/  ISETP.GE.U32.AND P4, PT, R3, 0x7f800000, PT ;  /* 0x7f8000000300780c */ /* 0x000fc60003f86070 */
[----:B---3--:R0:W-:Y:S04]  /*4b310*/  STL [R1+0x1bf4], R13 ;  /* 0x001bf40d01007387 */ /* 0x0081e80000100800 */
[----:B0-----:R-:W3:Y:S06]  /*4b320*/  LDL R13, [R1+0x28] ;  /* 0x00002800010d7983 */ /* 0x001eec0000100800 */
[----:B------:R-:W-:-:S04]  /*4b330*/  @P4 IMAD.MOV.U32 R0, RZ, RZ, 0x7f800000 ;  /* 0x7f800000ff004424 */ /* 0x000fc800078e00ff */
[----:B------:R-:W-:-:S05]  /*4b340*/  @P4 FFMA.FTZ R4, R3, R0, +INF ;  /* 0x7f80000003044423 */ /* 0x000fca0000010000 */
[----:B------:R-:W-:Y:S04]  /*4b350*/  STL [R1+0x148c], R4 ;  /* 0x00148c0401007387 */ /* 0x000fe80000100800 */
[----:B---3--:R0:W-:Y:S04]  /*4b360*/  STL [R1+0x1bf8], R13 ;  /* 0x001bf80d01007387 */ /* 0x0081e80000100800 */
[----:B0-----:R-:W3:Y:S04]  /*4b370*/  LDL R13, [R1+0x34] ;  /* 0x00003400010d7983 */ /* 0x001ee80000100800 */
[----:B---3--:R0:W-:Y:S04]  /*4b380*/  STL [R1+0x1bfc], R13 ;  /* 0x001bfc0d01007387 */ /* 0x0081e80000100800 */
[----:B0-----:R-:W3:Y:S01]  /*4b390*/  LDL R13, [R1+0x38] ;  /* 0x00003800010d7983 */ /* 0x001ee20000100800 */
[----:B------:R-:W-:-:S02]  /*4b3a0*/  FSETP.NEU.AND P3, PT, R21, RZ, PT ;  /* 0x000000ff1500720b */ /* 0x000fc40003f6d000 */
[----:B------:R-:W-:Y:S02]  /*4b3b0*/  FSETP.GT.AND P6, PT, |R11|, 8.50705917302346158658e+37, PT ;  /* 0x7e8000000b00780b */ /* 0x000fe40003fc4200 */
[----:B------:R-:W-:Y:S02]  /*4b3c0*/  MOV R27, R17 ;  /* 0x00000011001b7202 */ /* 0x000fe40000000f00 */
[----:B------:R-:W-:Y:S01]  /*4b3d0*/  MOV R28, R18 ;  /* 0x00000012001c7202 */ /* 0x000fe20000000f00 */
[----:B---3--:R0:W-:Y:S04]  /*4b3e0*/  STL [R1+0x1c00], R13 ;  /* 0x001c000d01007387 */ /* 0x0081e80000100800 */
[----:B0-----:R-:W3:Y:S04]  /*4b3f0*/  LDL R13, [R1+0x44] ;  /* 0x00004400010d7983 */ /* 0x001ee80000100800 */
[----:B------:R-:W4:Y:S04]  /*4b400*/  LDL.LU R0, [R1+0x70] ;  /* 0x0000700001007983 */ /* 0x000f280000300800 */
[----:B------:R-:W4:Y:S04]  /*4b410*/  LDL.LU R22, [R1+0x7c] ;  /* 0x00007c0001167983 */ /* 0x000f280000300800 */
[----:B------:R-:W4:Y:S04]  /*4b420*/  LDL.LU R21, [R1+0x80] ;  /* 0x0000800001157983 */ /* 0x000f280000300800 */
[----:B------:R-:W4:Y:S04]  /*4b430*/  LDL.LU R2, [R1+0x88] ;  /* 0x0000880001027983 */ /* 0x000f280000300800 */
[----:B------:R-:W4:Y:S04]  /*4b440*/  LDL.LU R24, [R1+0x90] ;  /* 0x0000900001187983 */ /* 0x000f280000300800 */
[----:B------:R-:W4:Y:S04]  /*4b450*/  LDL.LU R23, [R1+0x98] ;  /* 0x0000980001177983 */ /* 0x000f280000300800 */
[----:B------:R-:W4:Y:S04]  /*4b460*/  LDL.LU R12, [R1+0xa0] ;  /* 0x0000a000010c7983 */ /* 0x000f280000300800 */
[----:B------:R-:W4:Y:S01]  /*4b470*/  LDL.LU R14, [R1+0xa8] ;  /* 0x0000a800010e7983 */ /* 0x000f220000300800 */
[----:B------:R-:W-:-:S03]  /*4b480*/  MOV R26, R19 ;  /* 0x00000013001a7202 */ /* 0x000fc60000000f00 */
[----:B------:R-:W4:Y:S01]  /*4b490*/  LDL.LU R15, [R1+0xb0] ;  /* 0x0000b000010f7983 */ /* 0x000f220000300800 */
[----:B------:R-:W-:-:S03]  /*4b4a0*/  MOV R25, R20 ;  /* 0x0000001400197202 */ /* 0x000fc60000000f00 */
[----:B------:R-:W4:Y:S04]  /*4b4b0*/  LDL.LU R16, [R1+0xb8] ;  /* 0x0000b80001107983 */ /* 0x000f280000300800 */
[----:B------:R-:W4:Y:S04]  /*4b4c0*/  LDL.LU R17, [R1+0xc0] ;  /* 0x0000c00001117983 */ /* 0x000f280000300800 */
[----:B------:R-:W4:Y:S04]  /*4b4d0*/  LDL.LU R18, [R1+0xc8] ;  /* 0x0000c80001127983 */ /* 0x000f280000300800 */
[----:B------:R-:W4:Y:S01]  /*4b4e0*/  LDL.LU R19, [R1+0xd0] ;  /* 0x0000d00001137983 */ /* 0x000f220000300800 */
[----:B--2---:R-:W-:-:S03]  /*4b4f0*/  MOV R29, R5 ;  /* 0x00000005001d7202 */ /* 0x004fc60000000f00 */
        /* <DEDUP_REMOVED lines=8> */
[----:B------:R0:W-:Y:S04]  /*4b580*/  STL [R1+0x1980], R3 ;  /* 0x0019800301007387 */ /* 0x0001e80000100800 */
[----:B0-----:R-:W2:Y:S01]  /*4b590*/  LDL.LU R3, [R1+0x6c] ;  /* 0x00006c0001037983 */ /* 0x001ea20000300800 */
[----:B---3--:R-:W-:-:S05]  /*4b5a0*/  @P6 FMUL R13, R13, 0.25 ;  /* 0x3e8000000d0d6820 */ /* 0x008fca0000400000 */
[----:B------:R0:W-:Y:S04]  /*4b5b0*/  @P6 STL [R1+0x44], R13 ;  /* 0x0000440d01006387 */ /* 0x0001e80000100800 */
[----:B0-----:R-:W3:Y:S02]  /*4b5c0*/  LDL.LU R13, [R1+0x1c00] ;  /* 0x001c0000010d7983 */ /* 0x001ee40000300800 */
[----:B---3--:R-:W-:-:S05]  /*4b5d0*/  @P6 FMUL R13, R13, 0.25 ;  /* 0x3e8000000d0d6820 */ /* 0x008fca0000400000 */
[----:B------:R0:W-:Y:S04]  /*4b5e0*/  @P6 STL [R1+0x38], R13 ;  /* 0x0000380d01006387 */ /* 0x0001e80000100800 */
[----:B0-----:R-:W3:Y:S02]  /*4b5f0*/  LDL.LU R13, [R1+0x1bfc] ;  /* 0x001bfc00010d7983 */ /* 0x001ee40000300800 */
[----:B---3--:R-:W-:-:S05]  /*4b600*/  @P6 FMUL R13, R13, 0.25 ;  /* 0x3e8000000d0d6820 */ /* 0x008fca0000400000 */
[----:B------:R0:W-:Y:S04]  /*4b610*/  @P6 STL [R1+0x34], R13 ;  /* 0x0000340d01006387 */ /* 0x0001e80000100800 */
[----:B0-----:R-:W3:Y:S01]  /*4b620*/  LDL.LU R13, [R1+0x1bf8] ;  /* 0x001bf800010d7983 */ /* 0x001ee20000300800 */
[----:B------:R-:W-:Y:S01]  /*4b630*/  FSETP.GEU.AND P4, PT, |R11|, 1.175494350822287508e-38, PT ;  /* 0x008000000b00780b */ /* 0x000fe20003f8e200 */
[----:B---3--:R-:W-:-:S05]  /*4b640*/  @P6 FMUL R13, R13, 0.25 ;  /* 0x3e8000000d0d6820 */ /* 0x008fca0000400000 */
[----:B------:R0:W-:Y:S04]  /*4b650*/  @P6 STL [R1+0x28], R13 ;  /* 0x0000280d01006387 */ /* 0x0001e80000100800 */
[----:B0-----:R-:W3:Y:S01]  /*4b660*/  LDL.LU R13, [R1+0x1bf4] ;  /* 0x001bf400010d7983 */ /* 0x001ee20000300800 */
[----:B------:R-:W-:Y:S02]  /*4b670*/  @P6 FMUL R26, R26, 0.25 ;  /* 0x3e8000001a1a6820 */ /* 0x000fe40000400000 */
[----:B------:R-:W-:Y:S02]  /*4b680*/  @P6 FMUL R27, R27, 0.25 ;  /* 0x3e8000001b1b6820 */ /* 0x000fe40000400000 */
[----:B------:R-:W-:Y:S02]  /*4b690*/  @P6 FMUL R28, R28, 0.25 ;  /* 0x3e8000001c1c6820 */ /* 0x000fe40000400000 */
[----:B------:R-:W-:-:S02]  /*4b6a0*/  @!P4 FMUL R26, R26, 16777216 ;  /* 0x4b8000001a1ac820 */ /* 0x000fc40000400000 */
[----:B------:R-:W-:Y:S02]  /*4b6b0*/  @P6 FMUL R29, R29, 0.25 ;  /* 0x3e8000001d1d6820 */ /* 0x000fe40000400000 */
[----:B------:R-:W-:Y:S02]  /*4b6c0*/  @!P4 FMUL R27, R27, 16777216 ;  /* 0x4b8000001b1bc820 */ /* 0x000fe40000400000 */
[----:B------:R-:W-:Y:S02]  /*4b6d0*/  @P6 FMUL R25, R25, 0.25 ;  /* 0x3e80000019196820 */ /* 0x000fe40000400000 */
[----:B------:R-:W-:Y:S02]  /*4b6e0*/  @!P4 FMUL R28, R28, 16777216 ;  /* 0x4b8000001c1cc820 */ /* 0x000fe40000400000 */
[----:B------:R-:W-:Y:S02]  /*4b6f0*/  @!P4 FMUL R29, R29, 16777216 ;  /* 0x4b8000001d1dc820 */ /* 0x000fe40000400000 */
[----:B------:R-:W-:-:S02]  /*4b700*/  @!P4 FMUL R25, R25, 16777216 ;  /* 0x4b8000001919c820 */ /* 0x000fc40000400000 */
[----:B---3--:R-:W-:-:S05]  /*4b710*/  @P6 FMUL R13, R13, 0.25 ;  /* 0x3e8000000d0d6820 */ /* 0x008fca0000400000 */
[----:B------:R0:W-:Y:S04]  /*4b720*/  @P6 STL [R1+0x24], R13 ;  /* 0x0000240d01006387 */ /* 0x0001e80000100800 */
[----:B0-----:R-:W3:Y:S04]  /*4b730*/  LDL.LU R13, [R1+0x1bf0] ;  /* 0x001bf000010d7983 */ /* 0x001ee80000300800 */
[----:B------:R0:W-:Y:S04]  /*4b740*/  STL [R1+0x1984], R26 ;  /* 0x0019841a01007387 */ /* 0x0001e80000100800 */
[----:B0-----:R-:W3:Y:S04]  /*4b750*/  LDL R26, [R1+0x24] ;  /* 0x00002400011a7983 */ /* 0x001ee80000100800 */
[----:B------:R0:W-:Y:S04]  /*4b760*/  STL [R1+0x1988], R27 ;  /* 0x0019881b01007387 */ /* 0x0001e80000100800 */
[----:B0-----:R-:W3:Y:S04]  /*4b770*/  LDL R27, [R1+0x28] ;  /* 0x00002800011b7983 */ /* 0x001ee80000100800 */
[----:B------:R0:W-:Y:S04]  /*4b780*/  STL [R1+0x198c], R28 ;  /* 0x00198c1c01007387 */ /* 0x0001e80000100800 */
[----:B0-----:R-:W3:Y:S04]  /*4b790*/  LDL R28, [R1+0x34] ;  /* 0x00003400011c7983 */ /* 0x001ee80000100800 */
[----:B------:R0:W-:Y:S04]  /*4b7a0*/  STL [R1+0x1990], R29 ;  /* 0x0019901d01007387 */ /* 0x0001e80000100800 */
[----:B0-----:R-:W3:Y:S04]  /*4b7b0*/  LDL R29, [R1+0x38] ;  /* 0x00003800011d7983 */ /* 0x001ee80000100800 */
[----:B------:R0:W-:Y:S04]  /*4b7c0*/  STL [R1+0x1994], R25 ;  /* 0x0019941901007387 */ /* 0x0001e80000100800 */
[----:B0-----:R-:W3:Y:S01]  /*4b7d0*/  LDL R25, [R1+0x44] ;  /* 0x0000440001197983 */ /* 0x001ee20000100800 */
[----:B--2---:R-:W-:-:S02]  /*4b7e0*/  @P6 FMUL R3, R3, 0.25 ;  /* 0x3e80000003036820 */ /* 0x004fc40000400000 */
[----:B----4-:R-:W-:Y:S02]  /*4b7f0*/  @P6 FMUL R0, R0, 0.25 ;  /* 0x3e80000000006820 */ /* 0x010fe40000400000 */
[----:B------:R-:W-:Y:S02]  /*4b800*/  @P6 FMUL R22, R22, 0.25 ;  /* 0x3e80000016166820 */ /* 0x000fe40000400000 */
[----:B------:R-:W-:Y:S02]  /*4b810*/  @P6 FMUL R21, R21, 0.25 ;  /* 0x3e80000015156820 */ /* 0x000fe40000400000 */
[----:B------:R-:W-:Y:S02]  /*4b820*/  @P6 FMUL R2, R2, 0.25 ;  /* 0x3e80000002026820 */ /* 0x000fe40000400000 */
[----:B------:R-:W-:Y:S02]  /*4b830*/  @!P4 FMUL R3, R3, 16777216 ;  /* 0x4b8000000303c820 */ /* 0x000fe40000400000 */
[----:B------:R-:W-:-:S02]  /*4b840*/  @P6 FMUL R24, R24, 0.25 ;  /* 0x3e80000018186820 */ /* 0x000fc40000400000 */
[----:B------:R-:W-:Y:S02]  /*4b850*/  @!P4 FMUL R0, R0, 16777216 ;  /* 0x4b8000000000c820 */ /* 0x000fe40000400000 */
[----:B------:R-:W-:Y:S02]  /*4b860*/  @P6 FMUL R23, R23, 0.25 ;  /* 0x3e80000017176820 */ /* 0x000fe40000400000 */
[----:B------:R-:W-:Y:S02]  /*4b870*/  @!P4 FMUL R22, R22, 16777216 ;  /* 0x4b8000001616c820 */ /* 0x000fe40000400000 */
        /* <DEDUP_REMOVED lines=30> */
[----:B------:R-:W-:Y:S02]  /*4ba60*/  @!P4 FMUL R5, R5, 16777216 ;  /* 0x4b8000000505c820 */ /* 0x000fe40000400000 */
[----:B------:R-:W-:Y:S02]  /*4ba70*/  @!P4 FMUL R11, R11, 16777216 ;  /* 0x4b8000000b0bc820 */ /* 0x000fe40000400000 */
[----:B------:R-:W-:-:S02]  /*4ba80*/  @!P4 FMUL R6, R6, 16777216 ;  /* 0x4b8000000606c820 */ /* 0x000fc40000400000 */
[----:B------:R-:W-:Y:S02]  /*4ba90*/  @!P4 FMUL R7, R7, 16777216 ;  /* 0x4b8000000707c820 */ /* 0x000fe40000400000 */
[----:B---3--:R-:W-:Y:S02]  /*4baa0*/  @!P4 FMUL R26, R26, 16777216 ;  /* 0x4b8000001a1ac820 */ /* 0x008fe40000400000 */
[----:B------:R-:W-:Y:S02]  /*4bab0*/  @!P4 FMUL R27, R27, 16777216 ;  /* 0x4b8000001b1bc820 */ /* 0x000fe40000400000 */
[----:B------:R-:W-:Y:S02]  /*4bac0*/  @!P4 FMUL R28, R28, 16777216 ;  /* 0x4b8000001c1cc820 */ /* 0x000fe40000400000 */
[----:B------:R-:W-:Y:S02]  /*4bad0*/  @!P4 FMUL R29, R29, 16777216 ;  /* 0x4b8000001d1dc820 */ /* 0x000fe40000400000 */
[----:B------:R-:W-:-:S05]  /*4bae0*/  @!P4 FMUL R25, R25, 16777216 ;  /* 0x4b8000001919c820 */ /* 0x000fca0000400000 */
[----:B------:R-:W-:Y:S04]  /*4baf0*/  @!P4 STL [R1+0x44], R25 ;  /* 0x000044190100c387 */ /* 0x000fe80000100800 */
[----:B------:R-:W-:Y:S04]  /*4bb00*/  @!P4 STL [R1+0x38], R29 ;  /* 0x0000381d0100c387 */ /* 0x000fe80000100800 */
[----:B------:R-:W-:Y:S04]  /*4bb10*/  @!P4 STL [R1+0x34], R28 ;  /* 0x0000341c0100c387 */ /* 0x000fe80000100800 */
[----:B------:R-:W-:Y:S04]  /*4bb20*/  @!P4 STL [R1+0x28], R27 ;  /* 0x0000281b0100c387 */ /* 0x000fe80000100800 */
[----:B------:R-:W-:Y:S04]  /*4bb30*/  @!P4 STL [R1+0x24], R26 ;  /* 0x0000241a0100c387 */ /* 0x000fe80000100800 */
        /* <DEDUP_REMOVED lines=22> */
[----:B0-----:R-:W2:Y:S01]  /*4bca0*/  LDL R14, [R1+0x40] ;  /* 0x00004000010e7983 */ /* 0x001ea20000100800 */
[----:B------:R-:W-:-:S04]  /*4bcb0*/  @P6 FMUL R8, R8, 0.25 ;  /* 0x3e80000008086820 */ /* 0x000fc80000400000 */
[----:B------:R-:W-:Y:S01]  /*4bcc0*/  @!P4 FMUL R8, R8, 16777216 ;  /* 0x4b8000000808c820 */ /* 0x000fe20000400000 */
[----:B--2---:R0:W-:Y:S04]  /*4bcd0*/  STL [R1+0x1be0], R14 ;  /* 0x001be00e01007387 */ /* 0x0041e80000100800 */
[----:B0-----:R-:W2:Y:S04]  /*4bce0*/  LDL R14, [R1+0x4c] ;  /* 0x00004c00010e7983 */ /* 0x001ea80000100800 */
[----:B------:R-:W-:Y:S04]  /*4bcf0*/  STL [R1+0x110], R8 ;  /* 0x0001100801007387 */ /* 0x000fe80000100800 */
[----:B--2---:R0:W-:Y:S04]  /*4bd00*/  STL [R1+0x1be4], R14 ;  /* 0x001be40e01007387 */ /* 0x0041e80000100800 */
[----:B0-----:R-:W2:Y:S04]  /*4bd10*/  LDL R14, [R1+0x50] ;  /* 0x00005000010e7983 */ /* 0x001ea80000100800 */
[----:B--2---:R0:W-:Y:S04]  /*4bd20*/  STL [R1+0x1be8], R14 ;  /* 0x001be80e01007387 */ /* 0x0041e80000100800 */
[----:B0-----:R-:W2:Y:S01]  /*4bd30*/  LDL R14, [R1+0x5c] ;  /* 0x00005c00010e7983 */ /* 0x001ea20000100800 */
[----:B------:R-:W-:-:S03]  /*4bd40*/  FSETP.GT.AND P6, PT, |R13|, 8.50705917302346158658e+37, PT ;  /* 0x7e8000000d00780b */ /* 0x000fc60003fc4200 */
[----:B--2---:R0:W-:Y:S04]  /*4bd50*/  STL [R1+0x1bec], R14 ;  /* 0x001bec0e01007387 */ /* 0x0041e80000100800 */
[----:B0-----:R-:W2:Y:S04]  /*4bd60*/  LDL R14, [R1+0x60] ;  /* 0x00006000010e7983 */ /* 0x001ea80000100800 */
[----:B------:R-:W3:Y:S04]  /*4bd70*/  LDL.LU R11, [R1+0x3c] ;  /* 0x00003c00010b7983 */ /* 0x000ee80000300800 */
[----:B------:R-:W4:Y:S04]  /*4bd80*/  LDL.LU R25, [R1+0x30] ;  /* 0x0000300001197983 */ /* 0x000f280000300800 */
[----:B------:R-:W3:Y:S04]  /*4bd90*/  LDL.LU R29, [R1+0x2c] ;  /* 0x00002c00011d7983 */ /* 0x000ee80000300800 */
        /* <DEDUP_REMOVED lines=23> */
[----:B------:R-:W3:Y:S01]  /*4bf10*/  LDL.LU R8, [R1+0x118] ;  /* 0x0001180001087983 */ /* 0x000ee20000300800 */
[----:B--2---:R-:W-:-:S05]  /*4bf20*/  @P6 FMUL R14, R14, 0.25 ;  /* 0x3e8000000e0e6820 */ /* 0x004fca0000400000 */
[----:B------:R0:W-:Y:S04]  /*4bf30*/  @P6 STL [R1+0x60], R14 ;  /* 0x0000600e01006387 */ /* 0x0001e80000100800 */
[----:B0-----:R-:W2:Y:S02]  /*4bf40*/  LDL.LU R14, [R1+0x1bec] ;  /* 0x001bec00010e7983 */ /* 0x001ea40000300800 */
        /* <DEDUP_REMOVED lines=8> */
[----:B0-----:R-:W2:Y:S01]  /*4bfd0*/  LDL.LU R14, [R1+0x1be0] ;  /* 0x001be000010e7983 */ /* 0x001ea20000300800 */
[----:B---3--:R-:W-:Y:S02]  /*4bfe0*/  @P6 FMUL R11, R11, 0.25 ;  /* 0x3e8000000b0b6820 */ /* 0x008fe40000400000 */
[----:B--2---:R-:W-:-:S05]  /*4bff0*/  @P6 FMUL R14, R14, 0.25 ;  /* 0x3e8000000e0e6820 */ /* 0x004fca0000400000 */
[----:B------:R0:W-:Y:S04]  /*4c000*/  @P6 STL [R1+0x40], R14 ;  /* 0x0000400e01006387 */ /* 0x0001e80000100800 */
[----:B0-----:R-:W2:Y:S04]  /*4c010*/  LDL.LU R14, [R1+0x1bdc] ;  /* 0x001bdc00010e7983 */ /* 0x001ea80000300800 */
[----:B------:R0:W-:Y:S04]  /*4c020*/  STL [R1+0x1bc8], R11 ;  /* 0x001bc80b01007387 */ /* 0x0001e80000100800 */
[----:B0-----:R-:W3:Y:S04]  /*4c030*/  LDL R11, [R1+0x40] ;  /* 0x00004000010b7983 */ /* 0x001ee80000100800 */
[----:B---3--:R0:W-:Y:S04]  /*4c040*/  STL [R1+0x1bcc], R11 ;  /* 0x001bcc0b01007387 */ /* 0x0081e80000100800 */
[----:B0-----:R-:W3:Y:S04]  /*4c050*/  LDL R11, [R1+0x4c] ;  /* 0x00004c00010b7983 */ /* 0x001ee80000100800 */
[----:B---3--:R0:W-:Y:S04]  /*4c060*/  STL [R1+0x1bd0], R11 ;  /* 0x001bd00b01007387 */ /* 0x0081e80000100800 */
[----:B0-----:R-:W3:Y:S04]  /*4c070*/  LDL R11, [R1+0x50] ;  /* 0x00005000010b7983 */ /* 0x001ee80000100800 */
[----:B---3--:R0:W-:Y:S04]  /*4c080*/  STL [R1+0x1bd4], R11 ;  /* 0x001bd40b01007387 */ /* 0x0081e80000100800 */
[----:B0-----:R-:W3:Y:S01]  /*4c090*/  LDL R11, [R1+0x5c] ;  /* 0x00005c00010b7983 */ /* 0x001ee20000100800 */
[----:B------:R-:W-:-:S03]  /*4c0a0*/  FSETP.GEU.AND P4, PT, |R13|, 1.175494350822287508e-38, PT ;  /* 0x008000000d00780b */ /* 0x000fc60003f8e200 */
[----:B---3--:R0:W-:Y:S04]  /*4c0b0*/  STL [R1+0x1bd8], R11 ;  /* 0x001bd80b01007387 */ /* 0x0081e80000100800 */
[----:B0-----:R-:W3:Y:S06]  /*4c0c0*/  LDL R11, [R1+0x60] ;  /* 0x00006000010b7983 */ /* 0x001eec0000100800 */
[----:B---3--:R-:W-:-:S05]  /*4c0d0*/  @!P4 FMUL R11, R11, 16777216 ;  /* 0x4b8000000b0bc820 */ /* 0x008fca0000400000 */
[----:B------:R0:W-:Y:S04]  /*4c0e0*/  @!P4 STL [R1+0x60], R11 ;  /* 0x0000600b0100c387 */ /* 0x0001e80000100800 */
[----:B0-----:R-:W3:Y:S02]  /*4c0f0*/  LDL.LU R11, [R1+0x1bd8] ;  /* 0x001bd800010b7983 */ /* 0x001ee40000300800 */
        /* <DEDUP_REMOVED lines=11> */
[----:B0-----:R-:W3:Y:S01]  /*4c1b0*/  LDL.LU R11, [R1+0x1bc8] ;  /* 0x001bc800010b7983 */ /* 0x001ee20000300800 */
[----:B----4-:R-:W-:Y:S02]  /*4c1c0*/  @P6 FMUL R25, R25, 0.25 ;  /* 0x3e80000019196820 */ /* 0x010fe40000400000 */
[----:B------:R-:W-:Y:S02]  /*4c1d0*/  @P6 FMUL R29, R29, 0.25 ;  /* 0x3e8000001d1d6820 */ /* 0x000fe40000400000 */
[----:B------:R-:W-:Y:S02]  /*4c1e0*/  @P6 FMUL R28, R28, 0.25 ;  /* 0x3e8000001c1c6820 */ /* 0x000fe40000400000 */
[----:B------:R-:W-:-:S02]  /*4c1f0*/  @P6 FMUL R27, R27, 0.25 ;  /* 0x3e8000001b1b6820 */ /* 0x000fc40000400000 */
[----:B------:R-:W-:Y:S02]  /*4c200*/  @P6 FMUL R26, R26, 0.25 ;  /* 0x3e8000001a1a6820 */ /* 0x000fe40000400000 */
[----:B------:R-:W-:Y:S02]  /*4c210*/  @!P4 FMUL R25, R25, 16777216 ;  /* 0x4b8000001919c820 */ /* 0x000fe40000400000 */
[----:B------:R-:W-:Y:S02]  /*4c220*/  @P6 FMUL R3, R3, 0.25 ;  /* 0x3e80000003036820 */ /* 0x000fe40000400000 */
[----:B------:R-:W-:Y:S02]  /*4c230*/  @!P4 FMUL R29, R29, 16777216 ;  /* 0x4b8000001d1dc820 */ /* 0x000fe40000400000 */
[----:B------:R-:W-:Y:S02]  /*4c240*/  @P6 FMUL R0, R0, 0.25 ;  /* 0x3e80000000006820 */ /* 0x000fe40000400000 */
[----:B------:R-:W-:-:S02]  /*4c250*/  @!P4 FMUL R28, R28, 16777216 ;  /* 0x4b8000001c1cc820 */ /* 0x000fc40000400000 */
        /* <DEDUP_REMOVED lines=38> */
[----:B------:R-:W-:Y:S02]  /*4c4c0*/  @!P4 FMUL R5, R5, 16777216 ;  /* 0x4b8000000505c820 */ /* 0x000fe40000400000 */
[----:B------:R-:W-:Y:S02]  /*4c4d0*/  @!P4 FMUL R13, R13, 16777216 ;  /* 0x4b8000000d0dc820 */ /* 0x000fe40000400000 */
[----:B------:R-:W-:Y:S02]  /*4c4e0*/  @!P4 FMUL R6, R6, 16777216 ;  /* 0x4b8000000606c820 */ /* 0x000fe40000400000 */
[----:B------:R-:W-:-:S02]  /*4c4f0*/  @!P4 FMUL R7, R7, 16777216 ;  /* 0x4b8000000707c820 */ /* 0x000fc40000400000 */
[----:B---3--:R-:W-:-:S05]  /*4c500*/  @!P4 FMUL R11, R11, 16777216 ;  /* 0x4b8000000b0bc820 */ /* 0x008fca0000400000 */
        /* <DEDUP_REMOVED lines=27> */
[----:B0-----:R-:W3:Y:S01]  /*4c6c0*/  LDL R15, [R1+0x138] ;  /* 0x00013800010f7983 */ /* 0x001ee20000100800 */
[----:B------:R-:W-:-:S04]  /*4c6d0*/  @P6 FMUL R8, R8, 0.25 ;  /* 0x3e80000008086820 */ /* 0x000fc80000400000 */
[----:B------:R-:W-:Y:S01]  /*4c6e0*/  @!P4 FMUL R8, R8, 16777216 ;  /* 0x4b8000000808c820 */ /* 0x000fe20000400000 */
[----:B---3--:R0:W-:Y:S04]  /*4c6f0*/  STL [R1+0x1bb8], R15 ;  /* 0x001bb80f01007387 */ /* 0x0081e80000100800 */
[----:B0-----:R-:W3:Y:S04]  /*4c700*/  LDL R15, [R1+0x130] ;  /* 0x00013000010f7983 */ /* 0x001ee80000100800 */
[----:B------:R-:W-:Y:S04]  /*4c710*/  STL [R1+0x118], R8 ;  /* 0x0001180801007387 */ /* 0x000fe80000100800 */
[----:B---3--:R0:W-:Y:S04]  /*4c720*/  STL [R1+0x1bbc], R15 ;  /* 0x001bbc0f01007387 */ /* 0x0081e80000100800 */
[----:B0-----:R-:W3:Y:S04]  /*4c730*/  LDL R15, [R1+0x128] ;  /* 0x00012800010f7983 */ /* 0x001ee80000100800 */
[----:B---3--:R0:W-:Y:S04]  /*4c740*/  STL [R1+0x1bc0], R15 ;  /* 0x001bc00f01007387 */ /* 0x0081e80000100800 */
[----:B0-----:R-:W3:Y:S01]  /*4c750*/  LDL R15, [R1+0x120] ;  /* 0x00012000010f7983 */ /* 0x001ee20000100800 */
[----:B--2---:R-:W-:-:S03]  /*4c760*/  FSETP.GT.AND P6, PT, |R14|, 8.50705917302346158658e+37, PT ;  /* 0x7e8000000e00780b */ /* 0x004fc60003fc4200 */
[----:B---3--:R0:W-:Y:S04]  /*4c770*/  STL [R1+0x1bc4], R15 ;  /* 0x001bc40f01007387 */ /* 0x0081e80000100800 */
        /* <DEDUP_REMOVED lines=138> */
[----:B------:R0:W-:Y:S01]  /*4d020*/  STL [R1+0x1b8], R16 ;  /* 0x0001b81001007387 */ /* 0x0001e20000100800 */
        /* <DEDUP_REMOVED lines=11> */
[----:B0-----:R-:W3:Y:S02]  /*4d0e0*/  LDL R16, [R1+0x144] ;  /* 0x0001440001107983 */ /* 0x001ee40000100800 */
[----:B------:R-:W-:-:S04]  /*4d0f0*/  @P6 FMUL R8, R8, 0.25 ;  /* 0x3e80000008086820 */ /* 0x000fc80000400000 */
[----:B------:R-:W-:Y:S01]  /*4d100*/  @!P4 FMUL R8, R8, 16777216 ;  /* 0x4b8000000808c820 */ /* 0x000fe20000400000 */
[----:B---3--:R0:W-:Y:S04]  /*4d110*/  STL [R1+0x1b90], R16 ;  /* 0x001b901001007387 */ /* 0x0081e80000100800 */
[----:B0-----:R-:W3:Y:S01]  /*4d120*/  LDL R16, [R1+0x13c] ;  /* 0x00013c0001107983 */ /* 0x001ee20000100800 */
[----:B------:R-:W-:Y:S03]  /*4d130*/  STL [R1+0x210], R8 ;  /* 0x0002100801007387 */ /* 0x000fe60000100800 */
[----:B---3--:R0:W-:Y:S04]  /*4d140*/  STL [R1+0x1b94], R16 ;  /* 0x001b941001007387 */ /* 0x0081e80000100800 */
[----:B0-----:R-:W3:Y:S04]  /*4d150*/  LDL R16, [R1+0x134] ;  /* 0x0001340001107983 */ /* 0x001ee80000100800 */
[----:B---3--:R0:W-:Y:S04]  /*4d160*/  STL [R1+0x1b98], R16 ;  /* 0x001b981001007387 */ /* 0x0081e80000100800 */
[----:B0-----:R-:W3:Y:S01]  /*4d170*/  LDL R16, [R1+0x12c] ;  /* 0x00012c0001107983 */ /* 0x001ee20000100800 */
[----:B--2---:R-:W-:-:S03]  /*4d180*/  FSETP.GT.AND P6, PT, |R15|, 8.50705917302346158658e+37, PT ;  /* 0x7e8000000f00780b */ /* 0x004fc60003fc4200 */
[----:B---3--:R0:W-:Y:S04]  /*4d190*/  STL [R1+0x1b9c], R16 ;  /* 0x001b9c1001007387 */ /* 0x0081e80000100800 */
[----:B0-----:R-:W2:Y:S01]  /*4d1a0*/  LDL R16, [R1+0x124] ;  /* 0x0001240001107983 */ /* 0x001ea20000100800 */
[----:B------:R-:W3:Y:S02]  /*4d1b0*/  LDL.LU R14, [R1+0x14c] ;  /* 0x00014c00010e7983 */ /* 0x000ee40000300800 */
[----:B------:R-:W4:Y:S02]  /*4d1c0*/  LDL.LU R13, [R1+0x154] ;  /* 0x00015400010d7983 */ /* 0x000f240000300800 */
        /* <DEDUP_REMOVED lines=24> */
[----:B------:R-:W3:Y:S02]  /*4d350*/  LDL.LU R8, [R1+0x218] ;  /* 0x0002180001087983 */ /* 0x000ee40000300800 */
        /* <DEDUP_REMOVED lines=15> */
[----:B0-----:R-:W2:Y:S01]  /*4d450*/  LDL.LU R16, [R1+0x1b8c] ;  /* 0x001b8c0001107983 */ /* 0x001ea20000300800 */
[----:B------:R0:W-:Y:S03]  /*4d460*/  STL [R1+0x1b78], R14 ;  /* 0x001b780e01007387 */ /* 0x0001e60000100800 */
        /* <DEDUP_REMOVED lines=94> */
[----:B------:R0:W-:Y:S01]  /*4da50*/  STL [R1+0x1cc], R17 ;  /* 0x0001cc1101007387 */ /* 0x0001e20000100800 */
        /* <DEDUP_REMOVED lines=325> */
[----:B------:R0:W-:Y:S02]  /*4eeb0*/  STL [R1+0x2dc], R19 ;  /* 0x0002dc1301007387 */ /* 0x0001e40000100800 */
[----:B------:R-:W-:Y:S01]  /*4eec0*/  STL [R1+0x2e4], R20 ;  /* 0x0002e41401007387 */ /* 0x000fe20000100800 */
[----:B------:R-:W-:Y:S01]  /*4eed0*/  STL [R1+0x2ec], R9 ;  /* 0x0002ec0901007387 */ /* 0x000fe20000100800 */
[----:B------:R-:W-:Y:S02]  /*4eee0*/  STL [R1+0x2f4], R10 ;  /* 0x0002f40a01007387 */ /* 0x000fe40000100800 */
[----:B------:R-:W-:Y:S02]  /*4eef0*/  STL [R1+0x2fc], R4 ;  /* 0x0002fc0401007387 */ /* 0x000fe40000100800 */
[----:B------:R-:W-:Y:S01]  /*4ef00*/  STL [R1+0x304], R5 ;  /* 0x0003040501007387 */ /* 0x000fe20000100800 */
[----:B------:R-:W-:Y:S01]  /*4ef10*/  STL [R1+0x18a8], R17 ;  /* 0x0018a81101007387 */ /* 0x000fe20000100800 */
[----:B------:R-:W-:Y:S02]  /*4ef20*/  STL [R1+0x30c], R6 ;  /* 0x00030c0601007387 */ /* 0x000fe40000100800 */
[----:B------:R-:W-:Y:S01]  /*4ef30*/  STL [R1+0x314], R7 ;  /* 0x0003140701007387 */ /* 0x000fe20000100800 */
[----:B0-----:R-:W3:Y:S01]  /*4ef40*/  LDL R19, [R1+0x338] ;  /* 0x0003380001137983 */ /* 0x001ee20000100800 */
        /* <DEDUP_REMOVED lines=1267> */
[----:B------:R-:W-:Y:S02]  /*53e80*/  @!P4 FMUL R12, R12, 16777216 ;  /* 0x4b8000000c0cc820 */ /* 0x000fe40000400000 */
[----:B------:R-:W-:Y:S02]  /*53e90*/  @!P4 FMUL R8, R8, 16777216 ;  /* 0x4b8000000808c820 */ /* 0x000fe40000400000 */
        /* <DEDUP_REMOVED lines=28> */
[----:B------:R0:W-:Y:S02]  /*54060*/  STL [R1+0xa20], R8 ;  /* 0x000a200801007387 */ /* 0x0001e40000100800 */
[----:B0-----:R-:W3:Y:S04]  /*54070*/  LDL R8, [R1+0xa38] ;  /* 0x000a380001087983 */ /* 0x001ee80000100800 */
[----:B---3--:R0:W-:Y:S04]  /*54080*/  STL [R1+0x19d8], R8 ;  /* 0x0019d80801007387 */ /* 0x0081e80000100800 */
[----:B0-----:R-:W3:Y:S04]  /*54090*/  LDL R8, [R1+0xa34] ;  /* 0x000a340001087983 */ /* 0x001ee80000100800 */
        /* <DEDUP_REMOVED lines=156> */
[----:B0-----:R-:W3:Y:S02]  /*54a60*/  LDL.LU R13, [R1+0xab4] ;  /* 0x000ab400010d7983 */ /* 0x001ee40000300800 */
        /* <DEDUP_REMOVED lines=52> */
[----:B------:R0:W-:Y:S04]  /*54db0*/  STL [R1+0x19a0], R13 ;  /* 0x0019a00d01007387 */ /* 0x0001e80000100800 */
[----:B0-----:R-:W2:Y:S04]  /*54dc0*/  LDL R13, [R1+0xaac] ;  /* 0x000aac00010d7983 */ /* 0x001ea80000100800 */
[----:B--2---:R0:W-:Y:S04]  /*54dd0*/  STL [R1+0x19a4], R13 ;  /* 0x0019a40d01007387 */ /* 0x0041e80000100800 */
[----:B0-----:R-:W2:Y:S04]  /*54de0*/  LDL R13, [R1+0xaa4] ;  /* 0x000aa400010d7983 */ /* 0x001ea80000100800 */
[----:B--2---:R0:W-:Y:S04]  /*54df0*/  STL [R1+0x19a8], R13 ;  /* 0x0019a80d01007387 */ /* 0x0041e80000100800 */
[----:B0-----:R-:W2:Y:S01]  /*54e00*/  LDL R13, [R1+0xa9c] ;  /* 0x000a9c00010d7983 */ /* 0x001ea20000100800 */
[----:B------:R-:W-:-:S03]  /*54e10*/  FSETP.GEU.AND P4, PT, |R8|, 1.175494350822287508e-38, PT ;  /* 0x008000000800780b */ /* 0x000fc60003f8e200 */
[----:B--2---:R0:W-:Y:S04]  /*54e20*/  STL [R1+0x19ac], R13 ;  /* 0x0019ac0d01007387 */ /* 0x0041e80000100800 */
[----:B0-----:R-:W2:Y:S06]  /*54e30*/  LDL R13, [R1+0xa94] ;  /* 0x000a9400010d7983 */ /* 0x001eac0000100800 */
[----:B--2---:R-:W-:-:S05]  /*54e40*/  @!P4 FMUL R13, R13, 16777216 ;  /* 0x4b8000000d0dc820 */ /* 0x004fca0000400000 */
[----:B------:R0:W-:Y:S04]  /*54e50*/  @!P4 STL [R1+0xa94], R13 ;  /* 0x000a940d0100c387 */ /* 0x0001e80000100800 */
[----:B0-----:R-:W2:Y:S02]  /*54e60*/  LDL.LU R13, [R1+0x19ac] ;  /* 0x0019ac00010d7983 */ /* 0x001ea40000300800 */
        /* <DEDUP_REMOVED lines=8> */
[----:B0-----:R-:W2:Y:S01]  /*54ef0*/  LDL.LU R13, [R1+0x19a0] ;  /* 0x0019a000010d7983 */ /* 0x001ea20000300800 */
[----:B---3--:R-:W-:Y:S02]  /*54f00*/  @P6 FMUL R11, R11, 0.25 ;  /* 0x3e8000000b0b6820 */ /* 0x008fe40000400000 */
[----:B----4-:R-:W-:Y:S02]  /*54f10*/  @P6 FMUL R25, R25, 0.25 ;  /* 0x3e80000019196820 */ /* 0x010fe40000400000 */
        /* <DEDUP_REMOVED lines=14> */
[----:B------:R-:W-:Y:S02]  /*55000*/  @!P4 FMUL R22, R22, 16777216 ;  /* 0x4b8000001616c820 */ /* 0x000fe40000400000 */
[----:B------:R-:W-:Y:S02]  /*55010*/  @!P4 FMUL R12, R12, 16777216 ;  /* 0x4b8000000c0cc820 */ /* 0x000fe40000400000 */
[----:B--2---:R-:W-:-:S05]  /*55020*/  @!P4 FMUL R13, R13, 16777216 ;  /* 0x4b8000000d0dc820 */ /* 0x004fca0000400000 */
[----:B------:R0:W-:Y:S04]  /*55030*/  STL [R1+0xab4], R13 ;  /* 0x000ab40d01007387 */ /* 0x0001e80000100800 */
[----:B0-----:R-:W2:Y:S01]  /*55040*/  LDL.LU R13, [R1+0x199c] ;  /* 0x00199c00010d7983 */ /* 0x001ea20000300800 */
[----:B------:R0:W-:Y:S03]  /*55050*/  STL [R1+0xabc], R11 ;  /* 0x000abc0b01007387 */ /* 0x0001e60000100800 */
[----:B0-----:R-:W3:Y:S01]  /*55060*/  LDL.LU R11, [R1+0x1998] ;  /* 0x00199800010b7983 */ /* 0x001ee20000300800 */
[----:B------:R0:W-:Y:S03]  /*55070*/  STL [R1+0xac4], R25 ;  /* 0x000ac41901007387 */ /* 0x0001e60000100800 */
[----:B0-----:R-:W4:Y:S01]  /*55080*/  LDL.LU R25, [R1+0x1994] ;  /* 0x0019940001197983 */ /* 0x001f220000300800 */
[----:B------:R0:W-:Y:S03]  /*55090*/  STL [R1+0xac8], R29 ;  /* 0x000ac81d01007387 */ /* 0x0001e60000100800 */
[----:B0-----:R-:W2:Y:S01]  /*550a0*/  LDL.LU R29, [R1+0x1990] ;  /* 0x00199000011d7983 */ /* 0x001ea20000300800 */
        /* <DEDUP_REMOVED lines=9> */
[----:B0-----:R0:W2:Y:S01]  /*55140*/  LDL.LU R22, [R1+0x197c] ;  /* 0x00197c0001167983 */ /* 0x0010a20000300800 */
[----:B------:R1:W-:Y:S03]  /*55150*/  STL [R1+0xaf0], R12 ;  /* 0x000af00c01007387 */ /* 0x0003e60000100800 */
[----:B-1----:R-:W2:Y:S01]  /*55160*/  LDL.LU R12, [R1+0x1978] ;  /* 0x00197800010c7983 */ /* 0x002ea20000300800 */
[----:B------:R-:W-:-:S02]  /*55170*/  @P6 FMUL R0, R0, 0.25 ;  /* 0x3e80000000006820 */ /* 0x000fc40000400000 */
[----:B------:R-:W-:Y:S02]  /*55180*/  @P6 FMUL R7, R7, 0.25 ;  /* 0x3e80000007076820 */ /* 0x000fe40000400000 */
        /* <DEDUP_REMOVED lines=13> */
[----:B------:R-:W-:Y:S02]  /*55260*/  @P6 FMUL R17, R17, 0.25 ;  /* 0x3e80000011116820 */ /* 0x000fe40000400000 */
[----:B------:R-:W-:Y:S02]  /*55270*/  @P6 FMUL R16, R16, 0.25 ;  /* 0x3e80000010106820 */ /* 0x000fe40000400000 */
[----:B------:R-:W-:Y:S02]  /*55280*/  @P6 FMUL R15, R15, 0.25 ;  /* 0x3e8000000f0f6820 */ /* 0x000fe40000400000 */
[----:B------:R-:W-:-:S02]  /*55290*/  @P6 FMUL R14, R14, 0.25 ;  /* 0x3e8000000e0e6820 */ /* 0x000fc40000400000 */
[----:B------:R-:W-:Y:S02]  /*552a0*/  @P6 FMUL R21, R21, 0.25 ;  /* 0x3e80000015156820 */ /* 0x000fe40000400000 */
[----:B------:R-:W-:Y:S02]  /*552b0*/  @P6 FMUL R2, R2, 0.25 ;  /* 0x3e80000002026820 */ /* 0x000fe40000400000 */
[----:B------:R-:W-:Y:S02]  /*552c0*/  @P6 FMUL R24, R24, 0.25 ;  /* 0x3e80000018186820 */ /* 0x000fe40000400000 */
[----:B------:R-:W-:Y:S02]  /*552d0*/  @P6 FMUL R8, R8, 0.25 ;  /* 0x3e80000008086820 */ /* 0x000fe40000400000 */
[----:B------:R-:W-:Y:S01]  /*552e0*/  @P6 FMUL R23, R23, 0.25 ;  /* 0x3e80000017176820 */ /* 0x000fe20000400000 */
[----:B------:R1:W-:Y:S01]  /*552f0*/  STL [R1+0xaf8], R0 ;  /* 0x000af80001007387 */ /* 0x0003e20000100800 */
[----:B------:R-:W-:-:S02]  /*55300*/  @!P4 FMUL R10, R10, 16777216 ;  /* 0x4b8000000a0ac820 */ /* 0x000fc40000400000 */
[----:B------:R0:W-:Y:S02]  /*55310*/  STL [R1+0xafc], R7 ;  /* 0x000afc0701007387 */ /* 0x0001e40000100800 */
[----:B------:R-:W-:Y:S01]  /*55320*/  @!P4 FMUL R9, R9, 16777216 ;  /* 0x4b8000000909c820 */ /* 0x000fe20000400000 */
[----:B------:R0:W-:Y:S01]  /*55330*/  STL [R1+0xb08], R6 ;  /* 0x000b080601007387 */ /* 0x0001e20000100800 */
[----:B------:R-:W-:Y:S02]  /*55340*/  @!P4 FMUL R20, R20, 16777216 ;  /* 0x4b8000001414c820 */ /* 0x000fe40000400000 */
[----:B------:R-:W-:Y:S02]  /*55350*/  STL [R1+0xb0c], R5 ;  /* 0x000b0c0501007387 */ /* 0x000fe40000100800 */
[----:B------:R-:W-:Y:S01]  /*55360*/  @!P4 FMUL R19, R19, 16777216 ;  /* 0x4b8000001313c820 */ /* 0x000fe20000400000 */
[----:B------:R-:W-:Y:S01]  /*55370*/  STL [R1+0xb18], R4 ;  /* 0x000b180401007387 */ /* 0x000fe20000100800 */
[----:B------:R-:W-:-:S02]  /*55380*/  @!P4 FMUL R18, R18, 16777216 ;  /* 0x4b8000001212c820 */ /* 0x000fc40000400000 */
[----:B------:R-:W-:Y:S02]  /*55390*/  STL [R1+0xb1c], R10 ;  /* 0x000b1c0a01007387 */ /* 0x000fe40000100800 */
[----:B------:R-:W-:Y:S01]  /*553a0*/  @!P4 FMUL R17, R17, 16777216 ;  /* 0x4b8000001111c820 */ /* 0x000fe20000400000 */
[----:B------:R-:W-:Y:S01]  /*553b0*/  STL [R1+0xb28], R9 ;  /* 0x000b280901007387 */ /* 0x000fe20000100800 */
[----:B------:R-:W-:Y:S02]  /*553c0*/  @!P4 FMUL R16, R16, 16777216 ;  /* 0x4b8000001010c820 */ /* 0x000fe40000400000 */
[----:B------:R-:W-:Y:S02]  /*553d0*/  STL [R1+0xb2c], R20 ;  /* 0x000b2c1401007387 */ /* 0x000fe40000100800 */
[----:B------:R-:W-:Y:S01]  /*553e0*/  @!P4 FMUL R15, R15, 16777216 ;  /* 0x4b8000000f0fc820 */ /* 0x000fe20000400000 */
[----:B------:R-:W-:Y:S01]  /*553f0*/  STL [R1+0xb38], R19 ;  /* 0x000b381301007387 */ /* 0x000fe20000100800 */
[----:B------:R-:W-:-:S02]  /*55400*/  @!P4 FMUL R2, R2, 16777216 ;  /* 0x4b8000000202c820 */ /* 0x000fc40000400000 */
[----:B------:R-:W-:Y:S02]  /*55410*/  STL [R1+0xb3c], R18 ;  /* 0x000b3c1201007387 */ /* 0x000fe40000100800 */
[----:B------:R-:W-:Y:S01]  /*55420*/  STL [R1+0xb48], R17 ;  /* 0x000b481101007387 */ /* 0x000fe20000100800 */
[----:B------:R-:W-:Y:S01]  /*55430*/  STL [R1+0xb4c], R16 ;  /* 0x000b4c1001007387 */ /* 0x000fe20000100800 */
[----:B------:R-:W-:Y:S02]  /*55440*/  @!P4 FMUL R14, R14, 16777216 ;  /* 0x4b8000000e0ec820 */ /* 0x000fe40000400000 */
[----:B------:R-:W-:Y:S02]  /*55450*/  STL [R1+0xb50], R15 ;  /* 0x000b500f01007387 */ /* 0x000fe40000100800 */
[----:B------:R-:W-:Y:S01]  /*55460*/  @!P4 FMUL R21, R21, 16777216 ;  /* 0x4b8000001515c820 */ /* 0x000fe20000400000 */
[----:B------:R-:W-:Y:S01]  /*55470*/  STL [R1+0xb5c], R2 ;  /* 0x000b5c0201007387 */ /* 0x000fe20000100800 */
[----:B------:R-:W-:-:S02]  /*55480*/  @!P4 FMUL R8, R8, 16777216 ;  /* 0x4b8000000808c820 */ /* 0x000fc40000400000 */
[----:B------:R-:W-:Y:S02]  /*55490*/  @!P4 FMUL R24, R24, 16777216 ;  /* 0x4b8000001818c820 */ /* 0x000fe40000400000 */
[----:B------:R-:W-:Y:S02]  /*554a0*/  STL [R1+0xb54], R14 ;  /* 0x000b540e01007387 */ /* 0x000fe40000100800 */
[----:B------:R-:W-:Y:S01]  /*554b0*/  @!P4 FMUL R23, R23, 16777216 ;  /* 0x4b8000001717c820 */ /* 0x000fe20000400000 */
[----:B------:R-:W-:Y:S01]  /*554c0*/  STL [R1+0xb58], R21 ;  /* 0x000b581501007387 */ /* 0x000fe20000100800 */
[----:B------:R-:W-:Y:S01]  /*554d0*/  STL [R1+0x17ec], R8 ;  /* 0x0017ec0801007387 */ /* 0x000fe20000100800 */
[----:B-1----:R-:W-:Y:S01]  /*554e0*/  MOV R0, c[0x0][0x1c8] ;  /* 0x0000720000007a02 */ /* 0x002fe20000000f00 */
[----:B------:R1:W-:Y:S04]  /*554f0*/  STL [R1+0xb60], R24 ;  /* 0x000b601801007387 */ /* 0x0003e80000100800 */
[----:B0-----:R-:W-:-:S02]  /*55500*/  IMAD R7, R0, 0x146, RZ ;  /* 0x0000014600077824 */ /* 0x001fc400078e02ff */
[C---:B------:R-:W-:Y:S02]  /*55510*/  IMAD R6, R0.reuse, 0x152, RZ ;  /* 0x0000015200067824 */ /* 0x040fe400078e02ff */
[C---:B-1----:R-:W-:Y:S02]  /*55520*/  IMAD R24, R0.reuse, 0x84, RZ ;  /* 0x0000008400187824 */ /* 0x042fe400078e02ff */
[----:B----4-:R-:W-:Y:S02]  /*55530*/  IMAD.MOV.U32 R14, RZ, RZ, R25 ;  /* 0x000000ffff0e7224 */ /* 0x010fe400078e0019 */
[----:B------:R-:W-:Y:S01]  /*55540*/  IMAD R25, R0, 0x108, RZ ;  /* 0x0000010800197824 */ /* 0x000fe200078e02ff */
[----:B--2---:R-:W-:Y:S01]  /*55550*/  ISETP.GE.U32.AND P6, PT, R12, 0x7f800000, PT ;  /* 0x7f8000000c00780c */ /* 0x004fe20003fc6070 */
[----:B------:R-:W-:Y:S01]  /*55560*/  STL.64 [R1+0x18f8], R12 ;  /* 0x0018f80c01007387 */ /* 0x000fe20000100a00 */
[----:B------:R0:W-:Y:S02]  /*55570*/  STL [R1+0xb64], R23 ;  /* 0x000b641701007387 */ /* 0x0001e40000100800 */
[----:B------:R-:W2:Y:S09]  /*55580*/  LDL.64 R8, [R1+0x418] ;  /* 0x0004180001087983 */ /* 0x000eb20000100a00 */
[----:B------:R-:W-:-:S05]  /*55590*/  @P6 MOV R2, 0x7f800000 ;  /* 0x7f80000000026802 */ /* 0x000fca0000000f00 */
[----:B------:R-:W-:Y:S02]  /*555a0*/  @P6 FFMA.FTZ R22, R12, R2, +INF ;  /* 0x7f8000000c166423 */ /* 0x000fe40000010002 */
[----:B0-----:R-:W-:-:S03]  /*555b0*/  IMAD R23, R0, 0x42, RZ ;  /* 0x0000004200177824 */ /* 0x001fc600078e02ff */
[----:B------:R0:W-:Y:S02]  /*555c0*/  STL [R1+0x1488], R22 ;  /* 0x0014881601007387 */ /* 0x0001e40000100800 */
[----:B0-----:R-:W-:-:S05]  /*555d0*/  IMAD R22, R0, 0x106, RZ ;  /* 0x0000010600167824 */ /* 0x001fca00078e02ff */
[----:B------:R0:W-:Y:S01]  /*555e0*/  STL.64 [R1+0x1970], R22 ;  /* 0x0019701601007387 */ /* 0x0001e20000100a00 */
[----:B------:R2:W-:Y:S02]  /*555f0*/  STL.64 [R1+0x1968], R24 ;  /* 0x0019681801007387 */ /* 0x0005e40000100a00 */
[----:B------:R-:W-:Y:S01]  /*55600*/  STL.64 [R1+0x1958], R6 ;  /* 0x0019580601007387 */ /* 0x000fe20000100a00 */
[----:B0-----:R-:W4:Y:S01]  /*55610*/  LDL.LU R23, [R1+0x444] ;  /* 0x0004440001177983 */ /* 0x001f220000300800 */
[C---:B------:R-:W-:Y:S02]  /*55620*/  IMAD R20, R0.reuse, 0x202, RZ ;  /* 0x0000020200147824 */ /* 0x040fe400078e02ff */
[C---:B------:R-:W-:Y:S02]  /*55630*/  IMAD R5, R0.reuse, 0x294, RZ ;  /* 0x0000029400057824 */ /* 0x040fe400078e02ff */
[C---:B------:R-:W-:Y:S02]  /*55640*/  IMAD R4, R0.reuse, 0x158, RZ ;  /* 0x0000015800047824 */ /* 0x040fe400078e02ff */
[----:B------:R-:W-:-:S03]  /*55650*/  IMAD R22, R0, 0x101, RZ ;  /* 0x0000010100167824 */ /* 0x000fc600078e02ff */
[----:B------:R4:W-:Y:S01]  /*55660*/  STL.64 [R1+0x1960], R4 ;  /* 0x0019600401007387 */ /* 0x0009e20000100a00 */
[C---:B------:R-:W-:Y:S01]  /*55670*/  IMAD R2, R0.reuse, 0x102, RZ ;  /* 0x0000010200027824 */ /* 0x040fe200078e02ff */
[----:B------:R-:W-:Y:S01]  /*55680*/  FSETP.NEU.AND P4, PT, R3, RZ, PT ;  /* 0x000000ff0300720b */ /* 0x000fe20003f8d000 */
[----:B------:R-:W-:Y:S01]  /*55690*/  IMAD R3, R0, 0x82, RZ ;  /* 0x0000008200037824 */ /* 0x000fe200078e02ff */
[----:B--2---:R-:W-:-:S04]  /*556a0*/  IADD3 R24, P6, R20, R8, RZ ;  /* 0x0000000814187210 */ /* 0x004fc80007fde0ff */
[----:B------:R-:W-:Y:S02]  /*556b0*/  LEA.HI.X.SX32 R25, R22, R9, 0x1, P6 ;  /* 0x0000000916197211 */ /* 0x000fe400030f0eff */
[----:B----4-:R-:W-:Y:S01]  /*556c0*/  FSEL R4, R23, -INF , P5 ;  /* 0xff80000017047808 */ /* 0x010fe20002800000 */
[----:B------:R-:W-:-:S04]  /*556d0*/  IMAD R23, R0, 0x204, RZ ;  /* 0x0000020400177824 */ /* 0x000fc800078e02ff */
[----:B------:R0:W-:Y:S01]  /*556e0*/  STL [R1+0x176c], R4 ;  /* 0x00176c0401007387 */ /* 0x0001e20000100800 */
[----:B------:R1:W-:Y:S01]  /*556f0*/  STL.64 [R1+0xfe0], R24 ;  /* 0x000fe01801007387 */ /* 0x0003e20000100a00 */
[-C--:B------:R-:W-:Y:S02]  /*55700*/  IADD3 R22, P6, R23, R8.reuse, RZ ;  /* 0x0000000817167210 */ /* 0x080fe40007fde0ff */
[----:B0-----:R-:W-:Y:S01]  /*55710*/  IADD3 R4, P5, R2, R8, RZ ;  /* 0x0000000802047210 */ /* 0x001fe20007fbe0ff */
[C---:B-1----:R-:W-:Y:S02]  /*55720*/  IMAD R24, R0.reuse, 0x81, RZ ;  /* 0x0000008100187824 */ /* 0x042fe400078e02ff */
[----:B------:R-:W-:Y:S01]  /*55730*/  IMAD R25, R0, 0x206, RZ ;  /* 0x0000020600197824 */ /* 0x000fe200078e02ff */
[-C--:B------:R-:W-:Y:S02]  /*55740*/  LEA.HI.X.SX32 R23, R2, R9.reuse, 0x1, P6 ;  /* 0x0000000902177211 */ /* 0x080fe400030f0eff */
[----:B------:R-:W-:Y:S01]  /*55750*/  LEA.HI.X.SX32 R5, R24, R9, 0x1, P5 ;  /* 0x0000000918057211 */ /* 0x000fe200028f0eff */
[----:B------:R-:W-:-:S04]  /*55760*/  IMAD R24, R0, 0x41, RZ ;  /* 0x0000004100187824 */ /* 0x000fc800078e02ff */
[----:B------:R0:W-:Y:S01]  /*55770*/  STL.64 [R1+0xd80], R4 ;  /* 0x000d800401007387 */ /* 0x0001e20000100a00 */
[----:B------:R1:W-:Y:S01]  /*55780*/  STL.64 [R1+0xfe8], R22 ;  /* 0x000fe81601007387 */ /* 0x0003e20000100a00 */
[-C--:B0-----:R-:W-:Y:S01]  /*55790*/  IADD3 R4, P5, R25, R8.reuse, RZ ;  /* 0x0000000819047210 */ /* 0x081fe20007fbe0ff */
[----:B------:R-:W-:Y:S01]  /*557a0*/  IMAD R25, R0, 0x103, RZ ;  /* 0x0000010300197824 */ /* 0x000fe200078e02ff */
[----:B-1----:R-:W-:-:S04]  /*557b0*/  IADD3 R22, P6, R3, R8, RZ ;  /* 0x0000000803167210 */ /* 0x002fc80007fde0ff */
[-C--:B------:R-:W-:Y:S02]  /*557c0*/  LEA.HI.X.SX32 R5, R25, R9.reuse, 0x1, P5 ;  /* 0x0000000919057211 */ /* 0x080fe400028f0eff */
[----:B------:R-:W-:-:S03]  /*557d0*/  LEA.HI.X.SX32 R23, R24, R9, 0x1, P6 ;  /* 0x0000000918177211 */ /* 0x000fc600030f0eff */
[----:B------:R-:W-:Y:S02]  /*557e0*/  STL.64 [R1+0x1000], R4 ;  /* 0x0010000401007387 */ /* 0x000fe40000100a00 */
[----:B------:R0:W-:Y:S02]  /*557f0*/  STL.64 [R1+0xe90], R22 ;  /* 0x000e901601007387 */ /* 0x0001e40000100a00 */
[----:B0-----:R-:W2:Y:S01]  /*55800*/  LDL.LU.64 R22, [R1+0x1970] ;  /* 0x0019700001167983 */ /* 0x001ea20000300a00 */
[C---:B------:R-:W-:Y:S02]  /*55810*/  IMAD R21, R0.reuse, 0x104, RZ ;  /* 0x0000010400157824 */ /* 0x040fe400078e02ff */
[----:B------:R-:W-:-:S03]  /*55820*/  IMAD R25, R0, 0x208, RZ ;  /* 0x0000020800197824 */ /* 0x000fc600078e02ff */
[-C--:B------:R-:W-:Y:S02]  /*55830*/  IADD3 R4, P5, R21, R8.reuse, RZ ;  /* 0x0000000815047210 */ /* 0x080fe40007fbe0ff */
[----:B------:R-:W-:Y:S01]  /*55840*/  IADD3 R24, P6, R25, R8, RZ ;  /* 0x0000000819187210 */ /* 0x000fe20007fde0ff */
[C---:B------:R-:W-:Y:S01]  /*55850*/  IMAD R6, R0.reuse, 0x20a, RZ ;  /* 0x0000020a00067824 */ /* 0x040fe200078e02ff */
[-C--:B------:R-:W-:Y:S02]  /*55860*/  LEA.HI.X.SX32 R5, R3, R9.reuse, 0x1, P5 ;  /* 0x0000000903057211 */ /* 0x080fe400028f0eff */
[----:B------:R-:W-:Y:S01]  /*55870*/  LEA.HI.X.SX32 R25, R21, R9, 0x1, P6 ;  /* 0x0000000915197211 */ /* 0x000fe200030f0eff */
[C---:B------:R-:W-:Y:S02]  /*55880*/  IMAD R21, R0.reuse, 0x83, RZ ;  /* 0x0000008300157824 */ /* 0x040fe400078e02ff */
[----:B------:R0:W-:Y:S02]  /*55890*/  STL.64 [R1+0xd78], R4 ;  /* 0x000d780401007387 */ /* 0x0001e40000100a00 */
[----:B------:R2:W-:Y:S02]  /*558a0*/  STL.64 [R1+0xff8], R24 ;  /* 0x000ff81801007387 */ /* 0x0005e40000100a00 */
[----:B------:R-:W-:-:S02]  /*558b0*/  IMAD R2, R0, 0x2c, RZ ;  /* 0x0000002c00027824 */ /* 0x000fc400078e02ff */
[----:B------:R-:W-:Y:S01]  /*558c0*/  IMAD R3, R0, 0xb0, RZ ;  /* 0x000000b000037824 */ /* 0x000fe200078e02ff */
[----:B0-----:R-:W-:Y:S01]  /*558d0*/  IADD3 R4, P5, R6, R8, RZ ;  /* 0x0000000806047210 */ /* 0x001fe20007fbe0ff */
[----:B------:R-:W-:-:S03]  /*558e0*/  IMAD R6, R0, 0x105, RZ ;  /* 0x0000010500067824 */ /* 0x000fc600078e02ff */
[----:B------:R-:W-:Y:S02]  /*558f0*/  STL.64 [R1+0x1940], R2 ;  /* 0x0019400201007387 */ /* 0x000fe40000100a00 */
[----:B------:R-:W-:-:S05]  /*55900*/  LEA.HI.X.SX32 R5, R6, R9, 0x1, P5 ;  /* 0x0000000906057211 */ /* 0x000fca00028f0eff */
[----:B------:R-:W-:Y:S01]  /*55910*/  STL.64 [R1+0xff0], R4 ;  /* 0x000ff00401007387 */ /* 0x000fe20000100a00 */
[----:B--2---:R-:W-:-:S04]  /*55920*/  IADD3 R24, P6, R22, R8, RZ ;  /* 0x0000000816187210 */ /* 0x004fc80007fde0ff */
[----:B------:R-:W-:-:S05]  /*55930*/  LEA.HI.X.SX32 R25, R21, R9, 0x1, P6 ;  /* 0x0000000915197211 */ /* 0x000fca00030f0eff */
[----:B------:R0:W-:Y:S04]  /*55940*/  STL.64 [R1+0xd70], R24 ;  /* 0x000d701801007387 */ /* 0x0001e80000100a00 */
[----:B0-----:R-:W2:Y:S01]  /*55950*/  LDL.LU.64 R24, [R1+0x1968] ;  /* 0x0019680001187983 */ /* 0x001ea20000300a00 */
[C---:B------:R-:W-:Y:S02]  /*55960*/  IMAD R6, R0.reuse, 0x20e, RZ ;  /* 0x0000020e00067824 */ /* 0x040fe400078e02ff */
[----:B------:R-:W-:-:S03]  /*55970*/  IMAD R5, R0, 0x20c, RZ ;  /* 0x0000020c00057824 */ /* 0x000fc600078e02ff */
[-C--:B------:R-:W-:Y:S02]  /*55980*/  IADD3 R2, P6, R6, R8.reuse, RZ ;  /* 0x0000000806027210 */ /* 0x080fe40007fde0ff */
[----:B------:R-:W-:Y:S01]  /*55990*/  IADD3 R4, P5, R5, R8, RZ ;  /* 0x0000000805047210 */ /* 0x000fe20007fbe0ff */
[C---:B------:R-:W-:Y:S02]  /*559a0*/  IMAD R6, R0.reuse, 0x107, RZ ;  /* 0x0000010700067824 */ /* 0x040fe400078e02ff */
[C---:B------:R-:W-:Y:S02]  /*559b0*/  IMAD R20, R0.reuse, 0xb, RZ ;  /* 0x0000000b00147824 */ /* 0x040fe400078e02ff */
[----:B------:R-:W-:Y:S01]  /*559c0*/  IMAD R21, R0, 0x160, RZ ;  /* 0x0000016000157824 */ /* 0x000fe200078e02ff */
[-C--:B------:R-:W-:Y:S02]  /*559d0*/  LEA.HI.X.SX32 R5, R22, R9.reuse, 0x1, P5 ;  /* 0x0000000916057211 */ /* 0x080fe400028f0eff */
[----:B------:R-:W-:-:S02]  /*559e0*/  LEA.HI.X.SX32 R3, R6, R9, 0x1, P6 ;  /* 0x0000000906037211 */ /* 0x000fc400030f0eff */
[----:B------:R0:W-:Y:S01]  /*559f0*/  STL.64 [R1+0x1948], R20 ;  /* 0x0019481401007387 */ /* 0x0001e20000100a00 */
[----:B------:R1:W-:Y:S02]  /*55a00*/  STL.64 [R1+0x1008], R4 ;  /* 0x0010080401007387 */ /* 0x0003e40000100a00 */
[----:B------:R2:W-:Y:S02]  /*55a10*/  STL.64 [R1+0x1020], R2 ;  /* 0x0010200201007387 */ /* 0x0005e40000100a00 */
[C---:B------:R-:W-:Y:S02]  /*55a20*/  IMAD R6, R0.reuse, 0x210, RZ ;  /* 0x0000021000067824 */ /* 0x040fe400078e02ff */
[----:B0-----:R-:W-:Y:S01]  /*55a30*/  IMAD R21, R0, 0x21, RZ ;  /* 0x0000002100157824 */ /* 0x001fe200078e02ff */
[----:B-1----:R-:W-:-:S04]  /*55a40*/  IADD3 R4, P5, R23, R8, RZ ;  /* 0x0000000817047210 */ /* 0x002fc80007fbe0ff */
[----:B------:R-:W-:-:S05]  /*55a50*/  LEA.HI.X.SX32 R5, R21, R9, 0x1, P5 ;  /* 0x0000000915057211 */ /* 0x000fca00028f0eff */
[----:B------:R0:W-:Y:S01]  /*55a60*/  STL.64 [R1+0xf18], R4 ;  /* 0x000f180401007387 */ /* 0x0001e20000100a00 */
[----:B------:R-:W-:Y:S01]  /*55a70*/  MOV R15, R26 ;  /* 0x0000001a000f7202 */ /* 0x000fe20000000f00 */
[C---:B------:R-:W-:Y:S02]  /*55a80*/  IMAD R26, R0.reuse, 0x10a, RZ ;  /* 0x0000010a001a7824 */ /* 0x040fe400078e02ff */
[C---:B------:R-:W-:Y:S02]  /*55a90*/  IMAD R21, R0.reuse, 0x85, RZ ;  /* 0x0000008500157824 */ /* 0x040fe400078e02ff */
[C---:B------:R-:W-:Y:S01]  /*55aa0*/  IMAD R19, R0.reuse, 0x212, RZ ;  /* 0x0000021200137824 */ /* 0x040fe200078e02ff */
[----:B------:R-:W-:Y:S02]  /*55ab0*/  MOV R17, R28 ;  /* 0x0000001c00117202 */ /* 0x000fe40000000f00 */
[----:B------:R-:W-:Y:S01]  /*55ac0*/  MOV R18, R27 ;  /* 0x0000001b00127202 */ /* 0x000fe20000000f00 */
[----:B------:R-:W-:-:S02]  /*55ad0*/  IMAD R28, R0, 0x10c, RZ ;  /* 0x0000010c001c7824 */ /* 0x000fc400078e02ff */
[C---:B------:R-:W-:Y:S02]  /*55ae0*/  IMAD R27, R0.reuse, 0x86, RZ ;  /* 0x00000086001b7824 */ /* 0x040fe400078e02ff */
[----:B------:R-:W-:Y:S02]  /*55af0*/  IMAD.MOV.U32 R16, RZ, RZ, R29 ;  /* 0x000000ffff107224 */ /* 0x000fe400078e001d */
[----:B------:R-:W-:Y:S01]  /*55b00*/  IMAD R29, R0, 0x10e, RZ ;  /* 0x0000010e001d7824 */ /* 0x000fe200078e02ff */
[----:B--2---:R-:W-:-:S04]  /*55b10*/  IADD3 R2, P6, R24, R8, RZ ;  /* 0x0000000818027210 */ /* 0x004fc80007fde0ff */
[----:B------:R-:W-:Y:S02]  /*55b20*/  LEA.HI.X.SX32 R3, R23, R9, 0x1, P6 ;  /* 0x0000000917037211 */ /* 0x000fe400030f0eff */
[----:B0-----:R-:W-:-:S03]  /*55b30*/  IADD3 R4, P5, R25, R8, RZ ;  /* 0x0000000819047210 */ /* 0x001fc60007fbe0ff */
[----:B------:R0:W-:Y:S01]  /*55b40*/  STL.64 [R1+0xe88], R2 ;  /* 0x000e880201007387 */ /* 0x0001e20000100a00 */
[----:B------:R-:W-:Y:S02]  /*55b50*/  LEA.HI.X.SX32 R5, R24, R9, 0x1, P5 ;  /* 0x0000000918057211 */ /* 0x000fe400028f0eff */
[----:B0-----:R-:W-:-:S04]  /*55b60*/  IADD3 R2, P6, R6, R8, RZ ;  /* 0x0000000806027210 */ /* 0x001fc80007fde0ff */
[----:B------:R-:W-:Y:S01]  /*55b70*/  LEA.HI.X.SX32 R3, R25, R9, 0x1, P6 ;  /* 0x0000000919037211 */ /* 0x000fe200030f0eff */
[----:B------:R-:W-:Y:S04]  /*55b80*/  STL.64 [R1+0xd68], R4 ;  /* 0x000d680401007387 */ /* 0x000fe80000100a00 */
[----:B------:R0:W-:Y:S01]  /*55b90*/  STL.64 [R1+0x1018], R2 ;  /* 0x0010180201007387 */ /* 0x0001e20000100a00 */
[----:B------:R-:W-:Y:S01]  /*55ba0*/  IMAD R6, R0, 0x216, RZ ;  /* 0x0000021600067824 */ /* 0x000fe200078e02ff */
[-C--:B------:R-:W-:Y:S02]  /*55bb0*/  IADD3 R22, P5, R19, R8.reuse, RZ ;  /* 0x0000000813167210 */ /* 0x080fe40007fbe0ff */
[----:B0-----:R-:W-:Y:S01]  /*55bc0*/  IADD3 R2, P6, R26, R8, RZ ;  /* 0x000000081a027210 */ /* 0x001fe20007fde0ff */
[----:B------:R-:W-:-:S02]  /*55bd0*/  IMAD R4, R0, 0x109, RZ ;  /* 0x0000010900047824 */ /* 0x000fc400078e02ff */
[----:B------:R-:W-:Y:S01]  /*55be0*/  IMAD R5, R0, 0x214, RZ ;  /* 0x0000021400057824 */ /* 0x000fe200078e02ff */
[-C--:B------:R-:W-:Y:S02]  /*55bf0*/  LEA.HI.X.SX32 R3, R21, R9.reuse, 0x1, P6 ;  /* 0x0000000915037211 */ /* 0x080fe400030f0eff */
[-C--:B------:R-:W-:Y:S02]  /*55c00*/  LEA.HI.X.SX32 R23, R4, R9.reuse, 0x1, P5 ;  /* 0x0000000904177211 */ /* 0x080fe400028f0eff */
[-C--:B------:R-:W-:Y:S01]  /*55c10*/  IADD3 R4, P5, R5, R8.reuse, RZ ;  /* 0x0000000805047210 */ /* 0x080fe20007fbe0ff */
[----:B------:R0:W-:Y:S03]  /*55c20*/  STL.64 [R1+0xd60], R2 ;  /* 0x000d600201007387 */ /* 0x0001e60000100a00 */
[----:B------:R-:W-:Y:S01]  /*55c30*/  LEA.HI.X.SX32 R5, R26, R9, 0x1, P5 ;  /* 0x000000091a057211 */ /* 0x000fe200028f0eff */
[----:B------:R-:W-:Y:S01]  /*55c40*/  STL.64 [R1+0x1010], R22 ;  /* 0x0010101601007387 */ /* 0x000fe20000100a00 */
[----:B0-----:R-:W-:Y:S01]  /*55c50*/  IADD3 R2, P6, R6, R8, RZ ;  /* 0x0000000806027210 */ /* 0x001fe20007fde0ff */
[----:B------:R-:W-:-:S02]  /*55c60*/  IMAD R6, R0, 0x10b, RZ ;  /* 0x0000010b00067824 */ /* 0x000fc400078e02ff */
[----:B------:R0:W-:Y:S03]  /*55c70*/  STL.64 [R1+0x1028], R4 ;  /* 0x0010280401007387 */ /* 0x0001e60000100a00 */
[----:B------:R-:W-:Y:S02]  /*55c80*/  LEA.HI.X.SX32 R3, R6, R9, 0x1, P6 ;  /* 0x0000000906037211 */ /* 0x000fe400030f0eff */
[----:B------:R-:W-:-:S03]  /*55c90*/  IADD3 R20, P5, R27, R8, RZ ;  /* 0x000000081b147210 */ /* 0x000fc60007fbe0ff */
[----:B------:R1:W-:Y:S01]  /*55ca0*/  STL.64 [R1+0x1040], R2 ;  /* 0x0010400201007387 */ /* 0x0003e20000100a00 */
[C---:B0-----:R-:W-:Y:S02]  /*55cb0*/  IMAD R4, R0.reuse, 0x43, RZ ;  /* 0x0000004300047824 */ /* 0x041fe400078e02ff */
[C---:B------:R-:W-:Y:S02]  /*55cc0*/  IMAD R5, R0.reuse, 0x218, RZ ;  /* 0x0000021800057824 */ /* 0x040fe400078e02ff */
[----:B------:R-:W-:Y:S01]  /*55cd0*/  IMAD R6, R0, 0x21a, RZ ;  /* 0x0000021a00067824 */ /* 0x000fe200078e02ff */
[-C--:B-1----:R-:W-:Y:S02]  /*55ce0*/  IADD3 R2, P6, R28, R8.reuse, RZ ;  /* 0x000000081c027210 */ /* 0x082fe40007fde0ff */
[-C--:B------:R-:W-:Y:S02]  /*55cf0*/  LEA.HI.X.SX32 R21, R4, R9.reuse, 0x1, P5 ;  /* 0x0000000904157211 */ /* 0x080fe400028f0eff */
[----:B------:R-:W-:Y:S01]  /*55d00*/  LEA.HI.X.SX32 R3, R27, R9, 0x1, P6 ;  /* 0x000000091b037211 */ /* 0x000fe200030f0eff */
[----:B------:R-:W-:-:S04]  /*55d10*/  IADD3 R4, P5, R5, R8, RZ ;  /* 0x0000000805047210 */ /* 0x000fc80007fbe0ff */
[----:B------:R0:W-:Y:S01]  /*55d20*/  STL.64 [R1+0xd58], R2 ;  /* 0x000d580201007387 */ /* 0x0001e20000100a00 */
[----:B------:R1:W-:Y:S01]  /*55d30*/  STL.64 [R1+0xe80], R20 ;  /* 0x000e801401007387 */ /* 0x0003e20000100a00 */
[----:B------:R-:W-:-:S05]  /*55d40*/  LEA.HI.X.SX32 R5, R28, R9, 0x1, P5 ;  /* 0x000000091c057211 */ /* 0x000fca00028f0eff */
[----:B------:R2:W-:Y:S01]  /*55d50*/  STL.64 [R1+0x1038], R4 ;  /* 0x0010380401007387 */ /* 0x0005e20000100a00 */
[----:B0-----:R-:W-:Y:S01]  /*55d60*/  IADD3 R2, P6, R6, R8, RZ ;  /* 0x0000000806027210 */ /* 0x001fe20007fde0ff */
[C---:B-1----:R-:W-:Y:S02]  /*55d70*/  IMAD R21, R0.reuse, 0x10d, RZ ;  /* 0x0000010d00157824 */ /* 0x042fe400078e02ff */
[----:B------:R-:W-:-:S03]  /*55d80*/  IMAD R6, R0, 0x21c, RZ ;  /* 0x0000021c00067824 */ /* 0x000fc600078e02ff */
[----:B------:R-:W-:Y:S01]  /*55d90*/  LEA.HI.X.SX32 R3, R21, R9, 0x1, P6 ;  /* 0x0000000915037211 */ /* 0x000fe200030f0eff */
[----:B------:R-:W-:Y:S01]  /*55da0*/  IMAD R21, R0, 0x87, RZ ;  /* 0x0000008700157824 */ /* 0x000fe200078e02ff */
[----:B--2---:R-:W-:-:S03]  /*55db0*/  IADD3 R4, P5, R29, R8, RZ ;  /* 0x000000081d047210 */ /* 0x004fc60007fbe0ff */
[----:B------:R0:W-:Y:S01]  /*55dc0*/  STL.64 [R1+0x1030], R2 ;  /* 0x0010300201007387 */ /* 0x0001e20000100a00 */
[----:B------:R-:W-:Y:S01]  /*55dd0*/  LEA.HI.X.SX32 R5, R21, R9, 0x1, P5 ;  /* 0x0000000915057211 */ /* 0x000fe200028f0eff */
[C---:B------:R-:W-:Y:S02]  /*55de0*/  IMAD R21, R0.reuse, 0x10f, RZ ;  /* 0x0000010f00157824 */ /* 0x040fe400078e02ff */
[----:B------:R-:W-:Y:S02]  /*55df0*/  IMAD R24, R0, 0x22, RZ ;  /* 0x0000002200187824 */ /* 0x000fe400078e02ff */
[----:B------:R1:W-:Y:S01]  /*55e00*/  STL.64 [R1+0xd50], R4 ;  /* 0x000d500401007387 */ /* 0x0003e20000100a00 */
[----:B0-----:R-:W-:Y:S01]  /*55e10*/  IADD3 R2, P6, R6, R8, RZ ;  /* 0x0000000806027210 */ /* 0x001fe20007fde0ff */
[----:B------:R-:W-:-:S03]  /*55e20*/  IMAD R6, R0, 0x21e, RZ ;  /* 0x0000021e00067824 */ /* 0x000fc600078e02ff */
[-C--:B------:R-:W-:Y:S02]  /*55e30*/  LEA.HI.X.SX32 R3, R29, R9.reuse, 0x1, P6 ;  /* 0x000000091d037211 */ /* 0x080fe400030f0eff */
[----:B-1----:R-:W-:Y:S01]  /*55e40*/  IADD3 R4, P5, R6, R8, RZ ;  /* 0x0000000806047210 */ /* 0x002fe20007fbe0ff */
[C---:B------:R-:W-:Y:S02]  /*55e50*/  IMAD R6, R0.reuse, 0x11, RZ ;  /* 0x0000001100067824 */ /* 0x040fe400078e02ff */
[----:B------:R0:W-:Y:S01]  /*55e60*/  STL.64 [R1+0x1048], R2 ;  /* 0x0010480201007387 */ /* 0x0001e20000100a00 */
[----:B------:R-:W-:Y:S01]  /*55e70*/  LEA.HI.X.SX32 R5, R21, R9, 0x1, P5 ;  /* 0x0000000915057211 */ /* 0x000fe200028f0eff */
[----:B------:R-:W-:-:S04]  /*55e80*/  IMAD R23, R0, 0x44, RZ ;  /* 0x0000004400177824 */ /* 0x000fc800078e02ff */
[----:B------:R1:W-:Y:S01]  /*55e90*/  STL.64 [R1+0x1060], R4 ;  /* 0x0010600401007387 */ /* 0x0003e20000100a00 */
[----:B0-----:R-:W-:-:S04]  /*55ea0*/  IADD3 R2, P6, R24, R8, RZ ;  /* 0x0000000818027210 */ /* 0x001fc80007fde0ff */
[----:B------:R-:W-:Y:S01]  /*55eb0*/  LEA.HI.X.SX32 R3, R6, R9, 0x1, P6 ;  /* 0x0000000906037211 */ /* 0x000fe200030f0eff */
[----:B-1----:R-:W-:Y:S01]  /*55ec0*/  IMAD R4, R0, 0x88, RZ ;  /* 0x0000008800047824 */ /* 0x002fe200078e02ff */
[----:B------:R-:W-:-:S03]  /*55ed0*/  IADD3 R20, P5, R23, R8, RZ ;  /* 0x0000000817147210 */ /* 0x000fc60007fbe0ff */
[----:B------:R0:W-:Y:S01]  /*55ee0*/  STL.64 [R1+0xf58], R2 ;  /* 0x000f580201007387 */ /* 0x0001e20000100a00 */
[----:B------:R-:W-:Y:S01]  /*55ef0*/  IMAD R6, R0, 0x110, RZ ;  /* 0x0000011000067824 */ /* 0x000fe200078e02ff */
[----:B------:R-:W-:Y:S01]  /*55f00*/  LEA.HI.X.SX32 R21, R24, R9, 0x1, P5 ;  /* 0x0000000918157211 */ /* 0x000fe200028f0eff */
[----:B------:R-:W-:Y:S01]  /*55f10*/  IMAD R5, R0, 0x220, RZ ;  /* 0x0000022000057824 */ /* 0x000fe200078e02ff */
[----:B0-----:R-:W-:-:S03]  /*55f20*/  IADD3 R2, P6, R4, R8, RZ ;  /* 0x0000000804027210 */ /* 0x001fc60007fde0ff */
[----:B------:R0:W-:Y:S01]  /*55f30*/  STL.64 [R1+0xf10], R20 ;  /* 0x000f101401007387 */ /* 0x0001e20000100a00 */
[----:B------:R-:W-:-:S05]  /*55f40*/  LEA.HI.X.SX32 R3, R23, R9, 0x1, P6 ;  /* 0x0000000917037211 */ /* 0x000fca00030f0eff */
[----:B------:R1:W-:Y:S01]  /*55f50*/  STL.64 [R1+0xe78], R2 ;  /* 0x000e780201007387 */ /* 0x0003e20000100a00 */
[----:B0-----:R-:W-:Y:S01]  /*55f60*/  IADD3 R20, P5, R6, R8, RZ ;  /* 0x0000000806147210 */ /* 0x001fe20007fbe0ff */
[----:B------:R-:W-:-:S03]  /*55f70*/  IMAD R25, R0, 0x112, RZ ;  /* 0x0000011200197824 */ /* 0x000fc600078e02ff */
[----:B------:R-:W-:Y:S02]  /*55f80*/  LEA.HI.X.SX32 R21, R4, R9, 0x1, P5 ;  /* 0x0000000904157211 */ /* 0x000fe400028f0eff */
[----:B-1----:R-:W-:Y:S01]  /*55f90*/  IADD3 R2, P6, R5, R8, RZ ;  /* 0x0000000805027210 */ /* 0x002fe20007fde0ff */
[----:B------:R-:W-:-:S03]  /*55fa0*/  IMAD R5, R0, 0x222, RZ ;  /* 0x0000022200057824 */ /* 0x000fc600078e02ff */
[----:B------:R-:W-:Y:S01]  /*55fb0*/  LEA.HI.X.SX32 R3, R6, R9, 0x1, P6 ;  /* 0x0000000906037211 */ /* 0x000fe200030f0eff */
[----:B------:R0:W-:Y:S01]  /*55fc0*/  STL.64 [R1+0xd48], R20 ;  /* 0x000d481401007387 */ /* 0x0001e20000100a00 */
[C---:B------:R-:W-:Y:S02]  /*55fd0*/  IMAD R6, R0.reuse, 0x111, RZ ;  /* 0x0000011100067824 */ /* 0x040fe400078e02ff */
[C---:B------:R-:W-:Y:S01]  /*55fe0*/  IMAD R22, R0.reuse, 0x162, RZ ;  /* 0x0000016200167824 */ /* 0x040fe200078e02ff */
[----:B------:R1:W-:Y:S01]  /*55ff0*/  STL.64 [R1+0x1058], R2 ;  /* 0x0010580201007387 */ /* 0x0003e20000100a00 */
[C---:B------:R-:W-:Y:S02]  /*56000*/  IMAD R23, R0.reuse, 0x164, RZ ;  /* 0x0000016400177824 */ /* 0x040fe400078e02ff */
[C---:B------:R-:W-:Y:S01]  /*56010*/  IMAD R4, R0.reuse, 0x224, RZ ;  /* 0x0000022400047824 */ /* 0x040fe200078e02ff */
[-C--:B0-----:R-:W-:Y:S01]  /*56020*/  IADD3 R20, P5, R5, R8.reuse, RZ ;  /* 0x0000000805147210 */ /* 0x081fe20007fbe0ff */
[----:B------:R-:W-:Y:S01]  /*56030*/  IMAD R5, R0, 0x89, RZ ;  /* 0x0000008900057824 */ /* 0x000fe200078e02ff */
[----:B-1----:R-:W-:-:S02]  /*56040*/  IADD3 R2, P6, R25, R8, RZ ;  /* 0x0000000819027210 */ /* 0x002fc40007fde0ff */
[-C--:B------:R-:W-:Y:S01]  /*56050*/  LEA.HI.X.SX32 R21, R6, R9.reuse, 0x1, P5 ;  /* 0x0000000906157211 */ /* 0x080fe200028f0eff */
[C---:B------:R-:W-:Y:S01]  /*56060*/  IMAD R6, R0.reuse, 0x226, RZ ;  /* 0x0000022600067824 */ /* 0x040fe200078e02ff */
[----:B------:R-:W-:Y:S01]  /*56070*/  LEA.HI.X.SX32 R3, R5, R9, 0x1, P6 ;  /* 0x0000000905037211 */ /* 0x000fe200030f0eff */
[----:B------:R-:W-:Y:S02]  /*56080*/  STL.64 [R1+0x1950], R22 ;  /* 0x0019501601007387 */ /* 0x000fe40000100a00 */
[----:B------:R0:W-:Y:S02]  /*56090*/  STL.64 [R1+0x1050], R20 ;  /* 0x0010501401007387 */ /* 0x0001e40000100a00 */
[----:B------:R1:W-:Y:S01]  /*560a0*/  STL.64 [R1+0xd40], R2 ;  /* 0x000d400201007387 */ /* 0x0003e20000100a00 */
[----:B------:R-:W-:Y:S01]  /*560b0*/  IMAD R5, R0, 0x114, RZ ;  /* 0x0000011400057824 */ /* 0x000fe200078e02ff */
[-C--:B0-----:R-:W-:Y:S01]  /*560c0*/  IADD3 R20, P5, R4, R8.reuse, RZ ;  /* 0x0000000804147210 */ /* 0x081fe20007fbe0ff */
[----:B------:R-:W-:Y:S01]  /*560d0*/  IMAD R4, R0, 0x113, RZ ;  /* 0x0000011300047824 */ /* 0x000fe200078e02ff */
[----:B-1----:R-:W-:Y:S01]  /*560e0*/  IADD3 R2, P6, R6, R8, RZ ;  /* 0x0000000806027210 */ /* 0x002fe20007fde0ff */
[----:B------:R-:W-:-:S03]  /*560f0*/  IMAD R6, R0, 0x8a, RZ ;  /* 0x0000008a00067824 */ /* 0x000fc600078e02ff */
[-C--:B------:R-:W-:Y:S02]  /*56100*/  LEA.HI.X.SX32 R3, R4, R9.reuse, 0x1, P6 ;  /* 0x0000000904037211 */ /* 0x080fe400030f0eff */
[-C--:B------:R-:W-:Y:S01]  /*56110*/  LEA.HI.X.SX32 R21, R25, R9.reuse, 0x1, P5 ;  /* 0x0000000919157211 */ /* 0x080fe200028f0eff */
[----:B------:R-:W-:Y:S01]  /*56120*/  IMAD R4, R0, 0x45, RZ ;  /* 0x0000004500047824 */ /* 0x000fe200078e02ff */
[-C--:B------:R-:W-:Y:S01]  /*56130*/  IADD3 R26, P5, R6, R8.reuse, RZ ;  /* 0x00000008061a7210 */ /* 0x080fe20007fbe0ff */
[----:B------:R0:W-:Y:S03]  /*56140*/  STL.64 [R1+0x1080], R2 ;  /* 0x0010800201007387 */ /* 0x0001e60000100a00 */
[----:B------:R-:W-:Y:S01]  /*56150*/  LEA.HI.X.SX32 R27, R4, R9, 0x1, P5 ;  /* 0x00000009041b7211 */ /* 0x000fe200028f0eff */
[----:B------:R1:W-:Y:S02]  /*56160*/  STL.64 [R1+0x1068], R20 ;  /* 0x0010681401007387 */ /* 0x0003e40000100a00 */
[----:B------:R-:W-:Y:S01]  /*56170*/  IMAD R4, R0, 0x22a, RZ ;  /* 0x0000022a00047824 */ /* 0x000fe200078e02ff */
[----:B0-----:R-:W-:-:S04]  /*56180*/  IADD3 R2, P6, R5, R8, RZ ;  /* 0x0000000805027210 */ /* 0x001fc80007fde0ff */
[----:B------:R-:W-:Y:S01]  /*56190*/  LEA.HI.X.SX32 R3, R6, R9, 0x1, P6 ;  /* 0x0000000906037211 */ /* 0x000fe200030f0eff */
[C---:B-1----:R-:W-:Y:S01]  /*561a0*/  IMAD R21, R0.reuse, 0x228, RZ ;  /* 0x0000022800157824 */ /* 0x042fe200078e02ff */
[----:B------:R-:W-:Y:S03]  /*561b0*/  STL.64 [R1+0xe70], R26 ;  /* 0x000e701a01007387 */ /* 0x000fe60000100a00 */
[----:B------:R0:W-:Y:S02]  /*561c0*/  STL.64 [R1+0xd38], R2 ;  /* 0x000d380201007387 */ /* 0x0001e40000100a00 */
[----:B------:R-:W-:Y:S01]  /*561d0*/  IMAD R6, R0, 0x116, RZ ;  /* 0x0000011600067824 */ /* 0x000fe200078e02ff */
[----:B------:R-:W-:-:S04]  /*561e0*/  IADD3 R20, P5, R21, R8, RZ ;  /* 0x0000000815147210 */ /* 0x000fc80007fbe0ff */
[-C--:B------:R-:W-:Y:S02]  /*561f0*/  LEA.HI.X.SX32 R21, R5, R9.reuse, 0x1, P5 ;  /* 0x0000000905157211 */ /* 0x080fe400028f0eff */
[-C--:B0-----:R-:W-:Y:S01]  /*56200*/  IADD3 R2, P6, R4, R8.reuse, RZ ;  /* 0x0000000804027210 */ /* 0x081fe20007fde0ff */
[C---:B------:R-:W-:Y:S02]  /*56210*/  IMAD R4, R0.reuse, 0x115, RZ ;  /* 0x0000011500047824 */ /* 0x040fe400078e02ff */
[----:B------:R-:W-:Y:S01]  /*56220*/  IMAD R5, R0, 0x22c, RZ ;  /* 0x0000022c00057824 */ /* 0x000fe200078e02ff */
[----:B------:R-:W-:Y:S02]  /*56230*/  IADD3 R26, P5, R6, R8, RZ ;  /* 0x00000008061a7210 */ /* 0x000fe40007fbe0ff */
[-C--:B------:R-:W-:Y:S01]  /*56240*/  LEA.HI.X.SX32 R3, R4, R9.reuse, 0x1, P6 ;  /* 0x0000000904037211 */ /* 0x080fe200030f0eff */
[----:B------:R-:W-:Y:S01]  /*56250*/  IMAD R4, R0, 0x8b, RZ ;  /* 0x0000008b00047824 */ /* 0x000fe200078e02ff */
[----:B------:R-:W-:Y:S03]  /*56260*/  STL.64 [R1+0x1078], R20 ;  /* 0x0010781401007387 */ /* 0x000fe60000100a00 */
[----:B------:R0:W-:Y:S01]  /*56270*/  STL.64 [R1+0x1070], R2 ;  /* 0x0010700201007387 */ /* 0x0001e20000100a00 */
[----:B------:R-:W-:-:S02]  /*56280*/  LEA.HI.X.SX32 R27, R4, R9, 0x1, P5 ;  /* 0x00000009041b7211 */ /* 0x000fc400028f0eff */
[-C--:B0-----:R-:W-:Y:S01]  /*56290*/  IADD3 R2, P6, R5, R8.reuse, RZ ;  /* 0x0000000805027210 */ /* 0x081fe20007fde0ff */
[----:B------:R-:W-:Y:S02]  /*562a0*/  IMAD R5, R0, 0x22e, RZ ;  /* 0x0000022e00057824 */ /* 0x000fe400078e02ff */
[----:B------:R0:W-:Y:S01]  /*562b0*/  STL.64 [R1+0xd30], R26 ;  /* 0x000d301a01007387 */ /* 0x0001e20000100a00 */
[----:B------:R-:W-:Y:S01]  /*562c0*/  LEA.HI.X.SX32 R3, R6, R9, 0x1, P6 ;  /* 0x0000000906037211 */ /* 0x000fe200030f0eff */
[C---:B------:R-:W-:Y:S02]  /*562d0*/  IMAD R6, R0.reuse, 0x117, RZ ;  /* 0x0000011700067824 */ /* 0x040fe400078e02ff */
[----:B------:R-:W-:Y:S01]  /*562e0*/  IMAD R20, R0, 0x46, RZ ;  /* 0x0000004600147824 */ /* 0x000fe200078e02ff */
[----:B0-----:R-:W-:-:S04]  /*562f0*/  IADD3 R26, P5, R5, R8, RZ ;  /* 0x00000008051a7210 */ /* 0x001fc80007fbe0ff */
[----:B------:R-:W-:Y:S02]  /*56300*/  IADD3 R4, P6, R20, R8, RZ ;  /* 0x0000000814047210 */ /* 0x000fe40007fde0ff */
[-C--:B------:R-:W-:Y:S01]  /*56310*/  LEA.HI.X.SX32 R27, R6, R9.reuse, 0x1, P5 ;  /* 0x00000009061b7211 */ /* 0x080fe200028f0eff */
[----:B------:R-:W-:Y:S01]  /*56320*/  IMAD R6, R0, 0x23, RZ ;  /* 0x0000002300067824 */ /* 0x000fe200078e02ff */
[----:B------:R0:W-:Y:S04]  /*56330*/  STL.64 [R1+0x1088], R2 ;  /* 0x0010880201007387 */ /* 0x0001e80000100a00 */
[----:B------:R-:W-:Y:S01]  /*56340*/  LEA.HI.X.SX32 R5, R6, R9, 0x1, P6 ;  /* 0x0000000906057211 */ /* 0x000fe200030f0eff */
[----:B------:R1:W-:Y:S01]  /*56350*/  STL.64 [R1+0x10a0], R26 ;  /* 0x0010a01a01007387 */ /* 0x0003e20000100a00 */
[----:B0-----:R-:W-:-:S02]  /*56360*/  IMAD R3, R0, 0x118, RZ ;  /* 0x0000011800037824 */ /* 0x001fc400078e02ff */
[C---:B------:R-:W-:Y:S01]  /*56370*/  IMAD R2, R0.reuse, 0x8c, RZ ;  /* 0x0000008c00027824 */ /* 0x040fe200078e02ff */
[----:B------:R0:W-:Y:S01]  /*56380*/  STL.64 [R1+0xf08], R4 ;  /* 0x000f080401007387 */ /* 0x0001e20000100a00 */
[C---:B------:R-:W-:Y:S02]  /*56390*/  IMAD R21, R0.reuse, 0x230, RZ ;  /* 0x0000023000157824 */ /* 0x040fe400078e02ff */
[----:B------:R-:W-:Y:S01]  /*563a0*/  IMAD R6, R0, 0x232, RZ ;  /* 0x0000023200067824 */ /* 0x000fe200078e02ff */
[-C--:B-1----:R-:W-:Y:S02]  /*563b0*/  IADD3 R26, P5, R2, R8.reuse, RZ ;  /* 0x00000008021a7210 */ /* 0x082fe40007fbe0ff */
[----:B0-----:R-:W-:-:S04]  /*563c0*/  IADD3 R4, P6, R3, R8, RZ ;  /* 0x0000000803047210 */ /* 0x001fc80007fde0ff */
[-C--:B------:R-:W-:Y:S02]  /*563d0*/  LEA.HI.X.SX32 R5, R2, R9.reuse, 0x1, P6 ;  /* 0x0000000902057211 */ /* 0x080fe400030f0eff */
[-C--:B------:R-:W-:Y:S01]  /*563e0*/  LEA.HI.X.SX32 R27, R20, R9.reuse, 0x1, P5 ;  /* 0x00000009141b7211 */ /* 0x080fe200028f0eff */
[-C--:B------:R-:W-:Y:S02]  /*563f0*/  IADD3 R20, P5, R21, R8.reuse, RZ ;  /* 0x0000000815147210 */ /* 0x080fe40007fbe0ff */
[C---:B------:R-:W-:Y:S01]  /*56400*/  IMAD R2, R0.reuse, 0x119, RZ ;  /* 0x0000011900027824 */ /* 0x040fe200078e02ff */
[----:B------:R0:W-:Y:S01]  /*56410*/  STL.64 [R1+0xd28], R4 ;  /* 0x000d280401007387 */ /* 0x0001e20000100a00 */
[----:B------:R-:W-:Y:S01]  /*56420*/  LEA.HI.X.SX32 R21, R3, R9, 0x1, P5 ;  /* 0x0000000903157211 */ /* 0x000fe200028f0eff */
[----:B------:R-:W-:Y:S02]  /*56430*/  STL.64 [R1+0xe68], R26 ;  /* 0x000e681a01007387 */ /* 0x000fe40000100a00 */
[----:B------:R-:W-:Y:S01]  /*56440*/  IMAD R3, R0, 0x234, RZ ;  /* 0x0000023400037824 */ /* 0x000fe200078e02ff */
[----:B0-----:R-:W-:Y:S01]  /*56450*/  IADD3 R4, P6, R6, R8, RZ ;  /* 0x0000000806047210 */ /* 0x001fe20007fde0ff */
[----:B------:R-:W-:-:S03]  /*56460*/  IMAD R6, R0, 0x11a, RZ ;  /* 0x0000011a00067824 */ /* 0x000fc600078e02ff */
[----:B------:R-:W-:Y:S01]  /*56470*/  LEA.HI.X.SX32 R5, R2, R9, 0x1, P6 ;  /* 0x0000000902057211 */ /* 0x000fe200030f0eff */
[----:B------:R0:W-:Y:S01]  /*56480*/  STL.64 [R1+0x1098], R20 ;  /* 0x0010981401007387 */ /* 0x0001e20000100a00 */
[----:B------:R-:W-:-:S03]  /*56490*/  IADD3 R2, P6, R3, R8, RZ ;  /* 0x0000000803027210 */ /* 0x000fc60007fde0ff */
[----:B------:R1:W-:Y:S01]  /*564a0*/  STL.64 [R1+0x1090], R4 ;  /* 0x0010900401007387 */ /* 0x0003e20000100a00 */
[C---:B------:R-:W-:Y:S02]  /*564b0*/  LEA.HI.X.SX32 R3, R6.reuse, R9, 0x1, P6 ;  /* 0x0000000906037211 */ /* 0x040fe400030f0eff */
[----:B0-----:R-:W-:Y:S01]  /*564c0*/  IADD3 R20, P5, R6, R8, RZ ;  /* 0x0000000806147210 */ /* 0x001fe20007fbe0ff */
[C---:B-1----:R-:W-:Y:S02]  /*564d0*/  IMAD R4, R0.reuse, 0x8d, RZ ;  /* 0x0000008d00047824 */ /* 0x042fe400078e02ff */
[----:B------:R-:W-:-:S03]  /*564e0*/  IMAD R5, R0, 0x236, RZ ;  /* 0x0000023600057824 */ /* 0x000fc600078e02ff */
[----:B------:R-:W-:Y:S01]  /*564f0*/  LEA.HI.X.SX32 R21, R4, R9, 0x1, P5 ;  /* 0x0000000904157211 */ /* 0x000fe200028f0eff */
[C---:B------:R-:W-:Y:S02]  /*56500*/  IMAD R4, R0.reuse, 0x8e, RZ ;  /* 0x0000008e00047824 */ /* 0x040fe400078e02ff */
[C---:B------:R-:W-:Y:S02]  /*56510*/  IMAD R27, R0.reuse, 0x11b, RZ ;  /* 0x0000011b001b7824 */ /* 0x040fe400078e02ff */
[C---:B------:R-:W-:Y:S01]  /*56520*/  IMAD R26, R0.reuse, 0x47, RZ ;  /* 0x00000047001a7824 */ /* 0x040fe200078e02ff */
[----:B------:R0:W-:Y:S01]  /*56530*/  STL.64 [R1+0xd20], R20 ;  /* 0x000d201401007387 */ /* 0x0001e20000100a00 */
[----:B------:R1:W-:Y:S02]  /*56540*/  STL.64 [R1+0x10a8], R2 ;  /* 0x0010a80201007387 */ /* 0x0003e40000100a00 */
[----:B------:R-:W-:Y:S01]  /*56550*/  IMAD R6, R0, 0x11c, RZ ;  /* 0x0000011c00067824 */ /* 0x000fe200078e02ff */
[----:B0-----:R-:W-:-:S02]  /*56560*/  IADD3 R20, P5, R5, R8, RZ ;  /* 0x0000000805147210 */ /* 0x001fc40007fbe0ff */
[----:B-1----:R-:W-:Y:S01]  /*56570*/  IADD3 R2, P6, R4, R8, RZ ;  /* 0x0000000804027210 */ /* 0x002fe20007fde0ff */
[----:B------:R-:W-:Y:S01]  /*56580*/  IMAD R5, R0, 0x238, RZ ;  /* 0x0000023800057824 */ /* 0x000fe200078e02ff */
[-C--:B------:R-:W-:Y:S02]  /*56590*/  LEA.HI.X.SX32 R21, R27, R9.reuse, 0x1, P5 ;  /* 0x000000091b157211 */ /* 0x080fe400028f0eff */
[----:B------:R-:W-:-:S03]  /*565a0*/  LEA.HI.X.SX32 R3, R26, R9, 0x1, P6 ;  /* 0x000000091a037211 */ /* 0x000fc600030f0eff */
[----:B------:R0:W-:Y:S02]  /*565b0*/  STL.64 [R1+0x10c0], R20 ;  /* 0x0010c01401007387 */ /* 0x0001e40000100a00 */
[----:B------:R1:W-:Y:S01]  /*565c0*/  STL.64 [R1+0xe60], R2 ;  /* 0x000e600201007387 */ /* 0x0003e20000100a00 */
[-C--:B0-----:R-:W-:Y:S02]  /*565d0*/  IADD3 R20, P5, R6, R8.reuse, RZ ;  /* 0x0000000806147210 */ /* 0x081fe40007fbe0ff */
[-C--:B-1----:R-:W-:Y:S01]  /*565e0*/  IADD3 R2, P6, R5, R8.reuse, RZ ;  /* 0x0000000805027210 */ /* 0x082fe20007fde0ff */
[----:B------:R-:W-:Y:S01]  /*565f0*/  IMAD R5, R0, 0x23a, RZ ;  /* 0x0000023a00057824 */ /* 0x000fe200078e02ff */
[-C--:B------:R-:W-:Y:S02]  /*56600*/  LEA.HI.X.SX32 R21, R4, R9.reuse, 0x1, P5 ;  /* 0x0000000904157211 */ /* 0x080fe400028f0eff */
[----:B------:R-:W-:Y:S01]  /*56610*/  LEA.HI.X.SX32 R3, R6, R9, 0x1, P6 ;  /* 0x0000000906037211 */ /* 0x000fe200030f0eff */
[C---:B------:R-:W-:Y:S01]  /*56620*/  IMAD R4, R0.reuse, 0x11e, RZ ;  /* 0x0000011e00047824 */ /* 0x040fe200078e02ff */
[-C--:B------:R-:W-:Y:S01]  /*56630*/  IADD3 R28, P5, R5, R8.reuse, RZ ;  /* 0x00000008051c7210 */ /* 0x080fe20007fbe0ff */
[C---:B------:R-:W-:Y:S01]  /*56640*/  IMAD R5, R0.reuse, 0x8f, RZ ;  /* 0x0000008f00057824 */ /* 0x040fe200078e02ff */
[----:B------:R-:W-:Y:S01]  /*56650*/  STL.64 [R1+0xd18], R20 ;  /* 0x000d181401007387 */ /* 0x000fe20000100a00 */
[----:B------:R0:W-:Y:S02]  /*56660*/  STL.64 [R1+0x10b8], R2 ;  /* 0x0010b80201007387 */ /* 0x0001e40000100a00 */
[----:B------:R-:W-:Y:S01]  /*56670*/  IMAD R6, R0, 0x23e, RZ ;  /* 0x0000023e00067824 */ /* 0x000fe200078e02ff */
[----:B0-----:R-:W-:Y:S01]  /*56680*/  IADD3 R2, P6, R4, R8, RZ ;  /* 0x0000000804027210 */ /* 0x001fe20007fde0ff */
[----:B------:R-:W-:-:S02]  /*56690*/  IMAD R20, R0, 0x11d, RZ ;  /* 0x0000011d00147824 */ /* 0x000fc400078e02ff */
[C---:B------:R-:W-:Y:S01]  /*566a0*/  IMAD R21, R0.reuse, 0x23c, RZ ;  /* 0x0000023c00157824 */ /* 0x040fe200078e02ff */
[-C--:B------:R-:W-:Y:S01]  /*566b0*/  LEA.HI.X.SX32 R3, R5, R9.reuse, 0x1, P6 ;  /* 0x0000000905037211 */ /* 0x080fe200030f0eff */
[----:B------:R-:W-:Y:S01]  /*566c0*/  IMAD R5, R0, 0x11f, RZ ;  /* 0x0000011f00057824 */ /* 0x000fe200078e02ff */
[-C--:B------:R-:W-:Y:S02]  /*566d0*/  LEA.HI.X.SX32 R29, R20, R9.reuse, 0x1, P5 ;  /* 0x00000009141d7211 */ /* 0x080fe400028f0eff */
[-C--:B------:R-:W-:Y:S01]  /*566e0*/  IADD3 R20, P5, R21, R8.reuse, RZ ;  /* 0x0000000815147210 */ /* 0x080fe20007fbe0ff */
[----:B------:R0:W-:Y:S02]  /*566f0*/  STL.64 [R1+0xd10], R2 ;  /* 0x000d100201007387 */ /* 0x0001e40000100a00 */
[----:B------:R1:W-:Y:S01]  /*56700*/  STL.64 [R1+0x10b0], R28 ;  /* 0x0010b01c01007387 */ /* 0x0003e20000100a00 */
[----:B------:R-:W-:Y:S01]  /*56710*/  LEA.HI.X.SX32 R21, R4, R9, 0x1, P5 ;  /* 0x0000000904157211 */ /* 0x000fe200028f0eff */
[----:B------:R-:W-:Y:S01]  /*56720*/  IMAD R4, R0, 0x9, RZ ;  /* 0x0000000900047824 */ /* 0x000fe200078e02ff */
[----:B0-----:R-:W-:Y:S01]  /*56730*/  IADD3 R2, P6, R6, R8, RZ ;  /* 0x0000000806027210 */ /* 0x001fe20007fde0ff */
[----:B------:R-:W-:-:S02]  /*56740*/  IMAD R6, R0, 0x12, RZ ;  /* 0x0000001200067824 */ /* 0x000fc400078e02ff */
[C---:B-1----:R-:W-:Y:S01]  /*56750*/  IMAD R28, R0.reuse, 0x24, RZ ;  /* 0x00000024001c7824 */ /* 0x042fe200078e02ff */
[----:B------:R-:W-:Y:S01]  /*56760*/  LEA.HI.X.SX32 R3, R5, R9, 0x1, P6 ;  /* 0x0000000905037211 */ /* 0x000fe200030f0eff */
[----:B------:R0:W-:Y:S04]  /*56770*/  STL.64 [R1+0x10c8], R20 ;  /* 0x0010c81401007387 */ /* 0x0001e80000100a00 */
[----:B------:R1:W-:Y:S01]  /*56780*/  STL.64 [R1+0x10e0], R2 ;  /* 0x0010e00201007387 */ /* 0x0003e20000100a00 */
[----:B------:R-:W-:Y:S01]  /*56790*/  IMAD R5, R0, 0x48, RZ ;  /* 0x0000004800057824 */ /* 0x000fe200078e02ff */
[-C--:B0-----:R-:W-:Y:S02]  /*567a0*/  IADD3 R20, P5, R6, R8.reuse, RZ ;  /* 0x0000000806147210 */ /* 0x081fe40007fbe0ff */
[----:B-1----:R-:W-:-:S02]  /*567b0*/  IADD3 R2, P6, R28, R8, RZ ;  /* 0x000000081c027210 */ /* 0x002fc40007fde0ff */
[-C--:B------:R-:W-:Y:S01]  /*567c0*/  LEA.HI.X.SX32 R21, R4, R9.reuse, 0x1, P5 ;  /* 0x0000000904157211 */ /* 0x080fe200028f0eff */
[----:B------:R-:W-:Y:S01]  /*567d0*/  IMAD R4, R0, 0x90, RZ ;  /* 0x0000009000047824 */ /* 0x000fe200078e02ff */
[----:B------:R-:W-:-:S03]  /*567e0*/  LEA.HI.X.SX32 R3, R6, R9, 0x1, P6 ;  /* 0x0000000906037211 */ /* 0x000fc600030f0eff */
[----:B------:R0:W-:Y:S02]  /*567f0*/  STL.64 [R1+0xf78], R20 ;  /* 0x000f781401007387 */ /* 0x0001e40000100a00 */
[----:B------:R1:W-:Y:S02]  /*56800*/  STL.64 [R1+0xf50], R2 ;  /* 0x000f500201007387 */ /* 0x0003e40000100a00 */
[C---:B------:R-:W-:Y:S02]  /*56810*/  IMAD R10, R0.reuse, 0x240, RZ ;  /* 0x00000240000a7824 */ /* 0x040fe400078e02ff */
[----:B------:R-:W-:Y:S01]  /*56820*/  IMAD R6, R0, 0x120, RZ ;  /* 0x0000012000067824 */ /* 0x000fe200078e02ff */
[-C--:B0-----:R-:W-:Y:S02]  /*56830*/  IADD3 R20, P5, R5, R8.reuse, RZ ;  /* 0x0000000805147210 */ /* 0x081fe40007fbe0ff */
[----:B-1----:R-:W-:Y:S02]  /*56840*/  IADD3 R2, P6, R4, R8, RZ ;  /* 0x0000000804027210 */ /* 0x002fe40007fde0ff */
[----:B------:R-:W-:-:S02]  /*56850*/  LEA.HI.X.SX32 R21, R28, R9, 0x1, P5 ;  /* 0x000000091c157211 */ /* 0x000fc400028f0eff */
[----:B------:R-:W-:-:S03]  /*56860*/  LEA.HI.X.SX32 R3, R5, R9, 0x1, P6 ;  /* 0x0000000905037211 */ /* 0x000fc600030f0eff */
[----:B------:R0:W-:Y:S02]  /*56870*/  STL.64 [R1+0xf00], R20 ;  /* 0x000f001401007387 */ /* 0x0001e40000100a00 */
[----:B------:R1:W-:Y:S02]  /*56880*/  STL.64 [R1+0xe58], R2 ;  /* 0x000e580201007387 */ /* 0x0003e40000100a00 */
[----:B------:R-:W-:Y:S01]  /*56890*/  IMAD R5, R0, 0x242, RZ ;  /* 0x0000024200057824 */ /* 0x000fe200078e02ff */
[-C--:B0-----:R-:W-:Y:S02]  /*568a0*/  IADD3 R20, P5, R6, R8.reuse, RZ ;  /* 0x0000000806147210 */ /* 0x081fe40007fbe0ff */
[----:B-1----:R-:W-:Y:S01]  /*568b0*/  IADD3 R2, P6, R10, R8, RZ ;  /* 0x000000080a027210 */ /* 0x002fe20007fde0ff */
[----:B------:R-:W-:Y:S01]  /*568c0*/  IMAD R10, R0, 0x2d2, RZ ;  /* 0x000002d2000a7824 */ /* 0x000fe200078e02ff */
[-C--:B------:R-:W-:Y:S02]  /*568d0*/  LEA.HI.X.SX32 R21, R4, R9.reuse, 0x1, P5 ;  /* 0x0000000904157211 */ /* 0x080fe400028f0eff */
[----:B------:R-:W-:-:S02]  /*568e0*/  LEA.HI.X.SX32 R3, R6, R9, 0x1, P6 ;  /* 0x0000000906037211 */ /* 0x000fc400030f0eff */
[----:B---3--:R0:W-:Y:S01]  /*568f0*/  STL.64 [R1+0x1938], R10 ;  /* 0x0019380a01007387 */ /* 0x0081e20000100a00 */
[----:B------:R1:W-:Y:S02]  /*56900*/  STL.64 [R1+0xd08], R20 ;  /* 0x000d081401007387 */ /* 0x0003e40000100a00 */
[----:B------:R2:W-:Y:S02]  /*56910*/  STL.64 [R1+0x10d8], R2 ;  /* 0x0010d80201007387 */ /* 0x0005e40000100a00 */
[C---:B------:R-:W-:Y:S01]  /*56920*/  IMAD R4, R0.reuse, 0x91, RZ ;  /* 0x0000009100047824 */ /* 0x040fe200078e02ff */
[----:B0-----:R-:W-:Y:S01]  /*56930*/  IADD3 R10, P5, R5, R8, RZ ;  /* 0x00000008050a7210 */ /* 0x001fe20007fbe0ff */
[C---:B------:R-:W-:Y:S02]  /*56940*/  IMAD R5, R0.reuse, 0x122, RZ ;  /* 0x0000012200057824 */ /* 0x040fe400078e02ff */
[----:B-1----:R-:W-:-:S03]  /*56950*/  IMAD R20, R0, 0x121, RZ ;  /* 0x0000012100147824 */ /* 0x002fc600078e02ff */
[-C--:B--2---:R-:W-:Y:S02]  /*56960*/  IADD3 R2, P6, R5, R8.reuse, RZ ;  /* 0x0000000805027210 */ /* 0x084fe40007fde0ff */
[-C--:B------:R-:W-:Y:S01]  /*56970*/  LEA.HI.X.SX32 R11, R20, R9.reuse, 0x1, P5 ;  /* 0x00000009140b7211 */ /* 0x080fe200028f0eff */
[C---:B------:R-:W-:Y:S02]  /*56980*/  IMAD R21, R0.reuse, 0x244, RZ ;  /* 0x0000024400157824 */ /* 0x040fe400078e02ff */
[----:B------:R-:W-:Y:S01]  /*56990*/  IMAD R6, R0, 0x246, RZ ;  /* 0x0000024600067824 */ /* 0x000fe200078e02ff */
[----:B------:R-:W-:Y:S01]  /*569a0*/  LEA.HI.X.SX32 R3, R4, R9, 0x1, P6 ;  /* 0x0000000904037211 */ /* 0x000fe200030f0eff */
[----:B------:R-:W-:Y:S01]  /*569b0*/  IMAD R4, R0, 0x123, RZ ;  /* 0x0000012300047824 */ /* 0x000fe200078e02ff */
[----:B------:R0:W-:Y:S03]  /*569c0*/  STL.64 [R1+0x10d0], R10 ;  /* 0x0010d00a01007387 */ /* 0x0001e60000100a00 */
[----:B------:R1:W-:Y:S01]  /*569d0*/  STL.64 [R1+0xd00], R2 ;  /* 0x000d000201007387 */ /* 0x0003e20000100a00 */
[----:B0-----:R-:W-:-:S02]  /*569e0*/  IADD3 R10, P5, R21, R8, RZ ;  /* 0x00000008150a7210 */ /* 0x001fc40007fbe0ff */
[-C--:B-1----:R-:W-:Y:S01]  /*569f0*/  IADD3 R2, P6, R6, R8.reuse, RZ ;  /* 0x0000000806027210 */ /* 0x082fe20007fde0ff */
[----:B------:R-:W-:Y:S01]  /*56a00*/  IMAD R6, R0, 0x92, RZ ;  /* 0x0000009200067824 */ /* 0x000fe200078e02ff */
[-C--:B------:R-:W-:Y:S02]  /*56a10*/  LEA.HI.X.SX32 R11, R5, R9.reuse, 0x1, P5 ;  /* 0x00000009050b7211 */ /* 0x080fe400028f0eff */
[----:B------:R-:W-:Y:S01]  /*56a20*/  LEA.HI.X.SX32 R3, R4, R9, 0x1, P6 ;  /* 0x0000000904037211 */ /* 0x000fe200030f0eff */
[C---:B------:R-:W-:Y:S02]  /*56a30*/  IMAD R5, R0.reuse, 0x124, RZ ;  /* 0x0000012400057824 */ /* 0x040fe400078e02ff */
[C---:B------:R-:W-:Y:S01]  /*56a40*/  IMAD R4, R0.reuse, 0x49, RZ ;  /* 0x0000004900047824 */ /* 0x040fe200078e02ff */
[----:B------:R0:W-:Y:S01]  /*56a50*/  STL.64 [R1+0x10e8], R10 ;  /* 0x0010e80a01007387 */ /* 0x0001e20000100a00 */
[----:B------:R1:W-:Y:S02]  /*56a60*/  STL.64 [R1+0x1100], R2 ;  /* 0x0011000201007387 */ /* 0x0003e40000100a00 */
[----:B------:R-:W-:Y:S01]  /*56a70*/  IMAD R21, R0, 0x248, RZ ;  /* 0x0000024800157824 */ /* 0x000fe200078e02ff */
[----:B0-----:R-:W-:-:S02]  /*56a80*/  IADD3 R10, P5, R6, R8, RZ ;  /* 0x00000008060a7210 */ /* 0x001fc40007fbe0ff */
[-C--:B-1----:R-:W-:Y:S02]  /*56a90*/  IADD3 R2, P6, R5, R8.reuse, RZ ;  /* 0x0000000805027210 */ /* 0x082fe40007fde0ff */
[-C--:B------:R-:W-:Y:S02]  /*56aa0*/  LEA.HI.X.SX32 R11, R4, R9.reuse, 0x1, P5 ;  /* 0x00000009040b7211 */ /* 0x080fe400028f0eff */
[----:B------:R-:W-:Y:S01]  /*56ab0*/  LEA.HI.X.SX32 R3, R6, R9, 0x1, P6 ;  /* 0x0000000906037211 */ /* 0x000fe200030f0eff */
[C---:B------:R-:W-:Y:S02]  /*56ac0*/  IMAD R4, R0.reuse, 0x24a, RZ ;  /* 0x0000024a00047824 */ /* 0x040fe400078e02ff */
[----:B------:R0:W-:Y:S02]  /*56ad0*/  STL.64 [R1+0xe50], R10 ;  /* 0x000e500a01007387 */ /* 0x0001e40000100a00 */
[----:B------:R1:W-:Y:S02]  /*56ae0*/  STL.64 [R1+0xcf8], R2 ;  /* 0x000cf80201007387 */ /* 0x0003e40000100a00 */
[----:B------:R-:W-:Y:S01]  /*56af0*/  IMAD R6, R0, 0x126, RZ ;  /* 0x0000012600067824 */ /* 0x000fe200078e02ff */
[----:B0-----:R-:W-:-:S02]  /*56b00*/  IADD3 R10, P5, R21, R8, RZ ;  /* 0x00000008150a7210 */ /* 0x001fc40007fbe0ff */
[----:B-1----:R-:W-:Y:S01]  /*56b10*/  IADD3 R2, P6, R4, R8, RZ ;  /* 0x0000000804027210 */ /* 0x002fe20007fde0ff */
[C---:B------:R-:W-:Y:S01]  /*56b20*/  IMAD R4, R0.reuse, 0x125, RZ ;  /* 0x0000012500047824 */ /* 0x040fe200078e02ff */
[----:B------:R-:W-:Y:S01]  /*56b30*/  LEA.HI.X.SX32 R11, R5, R9, 0x1, P5 ;  /* 0x00000009050b7211 */ /* 0x000fe200028f0eff */
[----:B------:R-:W-:-:S03]  /*56b40*/  IMAD R5, R0, 0x24c, RZ ;  /* 0x0000024c00057824 */ /* 0x000fc600078e02ff */
[----:B------:R-:W-:Y:S01]  /*56b50*/  LEA.HI.X.SX32 R3, R4, R9, 0x1, P6 ;  /* 0x0000000904037211 */ /* 0x000fe200030f0eff */
[----:B------:R0:W-:Y:S04]  /*56b60*/  STL.64 [R1+0x10f8], R10 ;  /* 0x0010f80a01007387 */ /* 0x0001e80000100a00 */
[----:B------:R1:W-:Y:S02]  /*56b70*/  STL.64 [R1+0x10f0], R2 ;  /* 0x0010f00201007387 */ /* 0x0003e40000100a00 */
[C---:B------:R-:W-:Y:S02]  /*56b80*/  IMAD R4, R0.reuse, 0x93, RZ ;  /* 0x0000009300047824 */ /* 0x040fe400078e02ff */
[----:B------:R-:W-:Y:S01]  /*56b90*/  IMAD R20, R0, 0x127, RZ ;  /* 0x0000012700147824 */ /* 0x000fe200078e02ff */
[----:B0-----:R-:W-:-:S02]  /*56ba0*/  IADD3 R10, P5, R6, R8, RZ ;  /* 0x00000008060a7210 */ /* 0x001fc40007fbe0ff */
[----:B-1----:R-:W-:Y:S01]  /*56bb0*/  IADD3 R2, P6, R5, R8, RZ ;  /* 0x0000000805027210 */ /* 0x002fe20007fde0ff */
[----:B------:R-:W-:Y:S01]  /*56bc0*/  IMAD R5, R0, 0x24e, RZ ;  /* 0x0000024e00057824 */ /* 0x000fe200078e02ff */
[----:B------:R-:W-:-:S04]  /*56bd0*/  LEA.HI.X.SX32 R11, R4, R9, 0x1, P5 ;  /* 0x00000009040b7211 */ /* 0x000fc800028f0eff */
[-C--:B------:R-:W-:Y:S02]  /*56be0*/  IADD3 R4, P5, R5, R8.reuse, RZ ;  /* 0x0000000805047210 */ /* 0x080fe40007fbe0ff */
[-C--:B------:R-:W-:Y:S01]  /*56bf0*/  LEA.HI.X.SX32 R3, R6, R9.reuse, 0x1, P6 ;  /* 0x0000000906037211 */ /* 0x080fe200030f0eff */
[----:B------:R-:W-:Y:S01]  /*56c00*/  IMAD R21, R0, 0x4a, RZ ;  /* 0x0000004a00157824 */ /* 0x000fe200078e02ff */
[----:B------:R-:W-:Y:S01]  /*56c10*/  LEA.HI.X.SX32 R5, R20, R9, 0x1, P5 ;  /* 0x0000000914057211 */ /* 0x000fe200028f0eff */
[----:B------:R-:W-:Y:S02]  /*56c20*/  STL.64 [R1+0xcf0], R10 ;  /* 0x000cf00a01007387 */ /* 0x000fe40000100a00 */
[----:B------:R0:W-:Y:S02]  /*56c30*/  STL.64 [R1+0x1108], R2 ;  /* 0x0011080201007387 */ /* 0x0001e40000100a00 */
[C---:B------:R-:W-:Y:S01]  /*56c40*/  IMAD R6, R0.reuse, 0x94, RZ ;  /* 0x0000009400067824 */ /* 0x040fe200078e02ff */
[----:B------:R1:W-:Y:S01]  /*56c50*/  STL.64 [R1+0x1120], R4 ;  /* 0x0011200401007387 */ /* 0x0003e20000100a00 */
[----:B0-----:R-:W-:Y:S01]  /*56c60*/  IADD3 R2, P6, R21, R8, RZ ;  /* 0x0000000815027210 */ /* 0x001fe20007fde0ff */
[----:B-1----:R-:W-:-:S02]  /*56c70*/  IMAD R4, R0, 0x25, RZ ;  /* 0x0000002500047824 */ /* 0x002fc400078e02ff */
[-C--:B------:R-:W-:Y:S01]  /*56c80*/  IADD3 R10, P5, R6, R8.reuse, RZ ;  /* 0x00000008060a7210 */ /* 0x080fe20007fbe0ff */
[----:B------:R-:W-:Y:S02]  /*56c90*/  IMAD R5, R0, 0x128, RZ ;  /* 0x0000012800057824 */ /* 0x000fe400078e02ff */
[-C--:B------:R-:W-:Y:S02]  /*56ca0*/  LEA.HI.X.SX32 R3, R4, R9.reuse, 0x1, P6 ;  /* 0x0000000904037211 */ /* 0x080fe400030f0eff */
[----:B------:R-:W-:Y:S01]  /*56cb0*/  LEA.HI.X.SX32 R11, R21, R9, 0x1, P5 ;  /* 0x00000009150b7211 */ /* 0x000fe200028f0eff */
[----:B------:R-:W-:Y:S02]  /*56cc0*/  IMAD R4, R0, 0x250, RZ ;  /* 0x0000025000047824 */ /* 0x000fe400078e02ff */
[----:B------:R0:W-:Y:S02]  /*56cd0*/  STL.64 [R1+0xef8], R2 ;  /* 0x000ef80201007387 */ /* 0x0001e40000100a00 */
[----:B------:R1:W-:Y:S01]  /*56ce0*/  STL.64 [R1+0xe48], R10 ;  /* 0x000e480a01007387 */ /* 0x0003e20000100a00 */
[----:B0-----:R-:W-:-:S02]  /*56cf0*/  IADD3 R2, P6, R5, R8, RZ ;  /* 0x0000000805027210 */ /* 0x001fc40007fde0ff */
[----:B-1----:R-:W-:Y:S01]  /*56d00*/  IADD3 R10, P5, R4, R8, RZ ;  /* 0x00000008040a7210 */ /* 0x002fe20007fbe0ff */
[----:B------:R-:W-:Y:S01]  /*56d10*/  IMAD R4, R0, 0x252, RZ ;  /* 0x0000025200047824 */ /* 0x000fe200078e02ff */
[----:B------:R-:W-:-:S05]  /*56d20*/  LEA.HI.X.SX32 R3, R6, R9, 0x1, P6 ;  /* 0x0000000906037211 */ /* 0x000fca00030f0eff */
[----:B------:R0:W-:Y:S01]  /*56d30*/  STL.64 [R1+0xce8], R2 ;  /* 0x000ce80201007387 */ /* 0x0001e20000100a00 */
[-C--:B------:R-:W-:Y:S01]  /*56d40*/  LEA.HI.X.SX32 R11, R5, R9.reuse, 0x1, P5 ;  /* 0x00000009050b7211 */ /* 0x080fe200028f0eff */
[C---:B------:R-:W-:Y:S02]  /*56d50*/  IMAD R6, R0.reuse, 0x12a, RZ ;  /* 0x0000012a00067824 */ /* 0x040fe400078e02ff */
[----:B------:R-:W-:Y:S01]  /*56d60*/  IMAD R5, R0, 0x254, RZ ;  /* 0x0000025400057824 */ /* 0x000fe200078e02ff */
[----:B0-----:R-:W-:Y:S01]  /*56d70*/  IADD3 R2, P6, R4, R8, RZ ;  /* 0x0000000804027210 */ /* 0x001fe20007fde0ff */
[----:B------:R-:W-:Y:S01]  /*56d80*/  IMAD R4, R0, 0x129, RZ ;  /* 0x0000012900047824 */ /* 0x000fe200078e02ff */
[----:B------:R0:W-:Y:S04]  /*56d90*/  STL.64 [R1+0x1118], R10 ;  /* 0x0011180a01007387 */ /* 0x0001e80000100a00 */
[----:B------:R-:W-:Y:S01]  /*56da0*/  LEA.HI.X.SX32 R3, R4, R9, 0x1, P6 ;  /* 0x0000000904037211 */ /* 0x000fe200030f0eff */
[----:B------:R-:W-:-:S04]  /*56db0*/  IMAD R4, R0, 0x95, RZ ;  /* 0x0000009500047824 */ /* 0x000fc800078e02ff */
[----:B------:R1:W-:Y:S01]  /*56dc0*/  STL.64 [R1+0x1110], R2 ;  /* 0x0011100201007387 */ /* 0x0003e20000100a00 */
[----:B0-----:R-:W-:-:S04]  /*56dd0*/  IADD3 R10, P5, R6, R8, RZ ;  /* 0x00000008060a7210 */ /* 0x001fc80007fbe0ff */
[-C--:B------:R-:W-:Y:S02]  /*56de0*/  LEA.HI.X.SX32 R11, R4, R9.reuse, 0x1, P5 ;  /* 0x00000009040b7211 */ /* 0x080fe400028f0eff */
[-C--:B-1----:R-:W-:Y:S01]  /*56df0*/  IADD3 R2, P6, R5, R8.reuse, RZ ;  /* 0x0000000805027210 */ /* 0x082fe20007fde0ff */
[C---:B------:R-:W-:Y:S02]  /*56e00*/  IMAD R5, R0.reuse, 0x256, RZ ;  /* 0x0000025600057824 */ /* 0x040fe400078e02ff */
[----:B------:R-:W-:Y:S01]  /*56e10*/  IMAD R4, R0, 0x96, RZ ;  /* 0x0000009600047824 */ /* 0x000fe200078e02ff */
[----:B------:R-:W-:Y:S01]  /*56e20*/  LEA.HI.X.SX32 R3, R6, R9, 0x1, P6 ;  /* 0x0000000906037211 */ /* 0x000fe200030f0eff */
[----:B------:R0:W-:Y:S01]  /*56e30*/  STL.64 [R1+0xce0], R10 ;  /* 0x000ce00a01007387 */ /* 0x0001e20000100a00 */
[C---:B------:R-:W-:Y:S02]  /*56e40*/  IMAD R20, R0.reuse, 0x12b, RZ ;  /* 0x0000012b00147824 */ /* 0x040fe400078e02ff */
[C---:B------:R-:W-:Y:S01]  /*56e50*/  IMAD R21, R0.reuse, 0x4b, RZ ;  /* 0x0000004b00157824 */ /* 0x040fe200078e02ff */
[----:B------:R1:W-:Y:S01]  /*56e60*/  STL.64 [R1+0x1128], R2 ;  /* 0x0011280201007387 */ /* 0x0003e20000100a00 */
[----:B------:R-:W-:Y:S01]  /*56e70*/  IMAD R6, R0, 0x12c, RZ ;  /* 0x0000012c00067824 */ /* 0x000fe200078e02ff */
[----:B0-----:R-:W-:-:S02]  /*56e80*/  IADD3 R10, P5, R5, R8, RZ ;  /* 0x00000008050a7210 */ /* 0x001fc40007fbe0ff */
[----:B-1----:R-:W-:Y:S02]  /*56e90*/  IADD3 R2, P6, R4, R8, RZ ;  /* 0x0000000804027210 */ /* 0x002fe40007fde0ff */
[-C--:B------:R-:W-:Y:S01]  /*56ea0*/  LEA.HI.X.SX32 R11, R20, R9.reuse, 0x1, P5 ;  /* 0x00000009140b7211 */ /* 0x080fe200028f0eff */
[----:B------:R-:W-:Y:S01]  /*56eb0*/  IMAD R5, R0, 0x258, RZ ;  /* 0x0000025800057824 */ /* 0x000fe200078e02ff */
        /* <DEDUP_REMOVED lines=8> */
[----:B------:R-:W-:Y:S01]  /*56f40*/  LEA.HI.X.SX32 R3, R6, R9, 0x1, P6 ;  /* 0x0000000906037211 */ /* 0x000fe200030f0eff */
[----:B------:R-:W-:-:S02]  /*56f50*/  IMAD R4, R0, 0x12d, RZ ;  /* 0x0000012d00047824 */ /* 0x000fc400078e02ff */
[C---:B------:R-:W-:Y:S01]  /*56f60*/  IMAD R6, R0.reuse, 0x97, RZ ;  /* 0x0000009700067824 */ /* 0x040fe200078e02ff */
[----:B------:R0:W-:Y:S01]  /*56f70*/  STL.64 [R1+0xcd8], R10 ;  /* 0x000cd80a01007387 */ /* 0x0001e20000100a00 */
[----:B------:R1:W-:Y:S02]  /*56f80*/  STL.64 [R1+0x1138], R2 ;  /* 0x0011380201007387 */ /* 0x0003e40000100a00 */
[C---:B------:R-:W-:Y:S01]  /*56f90*/  IMAD R13, R0.reuse, 0x25e, RZ ;  /* 0x0000025e000d7824 */ /* 0x040fe200078e02ff */
[-C--:B0-----:R-:W-:Y:S02]  /*56fa0*/  IADD3 R10, P5, R5, R8.reuse, RZ ;  /* 0x00000008050a7210 */ /* 0x081fe40007fbe0ff */
[-C--:B-1----:R-:W-:Y:S01]  /*56fb0*/  IADD3 R2, P6, R21, R8.reuse, RZ ;  /* 0x0000000815027210 */ /* 0x082fe20007fde0ff */
[----:B------:R-:W-:Y:S01]  /*56fc0*/  IMAD R5, R0, 0x25c, RZ ;  /* 0x0000025c00057824 */ /* 0x000fe200078e02ff */
[-C--:B------:R-:W-:Y:S02]  /*56fd0*/  LEA.HI.X.SX32 R11, R4, R9.reuse, 0x1, P5 ;  /* 0x00000009040b7211 */ /* 0x080fe400028f0eff */
[----:B------:R-:W-:Y:S01]  /*56fe0*/  LEA.HI.X.SX32 R3, R6, R9, 0x1, P6 ;  /* 0x0000000906037211 */ /* 0x000fe200030f0eff */
[----:B------:R-:W-:-:S02]  /*56ff0*/  IADD3 R4, P6, R13, R8, RZ ;  /* 0x000000080d047210 */ /* 0x000fc40007fde0ff */
[----:B------:R0:W-:Y:S02]  /*57000*/  STL.64 [R1+0x1130], R10 ;  /* 0x0011300a01007387 */ /* 0x0001e40000100a00 */
[----:B------:R1:W-:Y:S02]  /*57010*/  STL.64 [R1+0xcd0], R2 ;  /* 0x000cd00201007387 */ /* 0x0003e40000100a00 */
[C---:B------:R-:W-:Y:S01]  /*57020*/  IMAD R6, R0.reuse, 0x26, RZ ;  /* 0x0000002600067824 */ /* 0x040fe200078e02ff */
[----:B0-----:R-:W-:Y:S01]  /*57030*/  IADD3 R10, P5, R5, R8, RZ ;  /* 0x00000008050a7210 */ /* 0x001fe20007fbe0ff */
[C---:B-1----:R-:W-:Y:S02]  /*57040*/  IMAD R3, R0.reuse, 0x12f, RZ ;  /* 0x0000012f00037824 */ /* 0x042fe400078e02ff */
[C---:B------:R-:W-:Y:S01]  /*57050*/  IMAD R2, R0.reuse, 0x4c, RZ ;  /* 0x0000004c00027824 */ /* 0x040fe200078e02ff */
[-C--:B------:R-:W-:Y:S02]  /*57060*/  LEA.HI.X.SX32 R11, R21, R9.reuse, 0x1, P5 ;  /* 0x00000009150b7211 */ /* 0x080fe400028f0eff */
[----:B------:R-:W-:Y:S01]  /*57070*/  LEA.HI.X.SX32 R5, R3, R9, 0x1, P6 ;  /* 0x0000000903057211 */ /* 0x000fe200030f0eff */
[----:B------:R-:W-:-:S02]  /*57080*/  IMAD R3, R0, 0x13, RZ ;  /* 0x0000001300037824 */ /* 0x000fc400078e02ff */
[----:B------:R0:W-:Y:S02]  /*57090*/  STL.64 [R1+0x1148], R10 ;  /* 0x0011480a01007387 */ /* 0x0001e40000100a00 */
[----:B------:R1:W-:Y:S02]  /*570a0*/  STL.64 [R1+0x1160], R4 ;  /* 0x0011600401007387 */ /* 0x0003e40000100a00 */
[----:B------:R-:W-:Y:S01]  /*570b0*/  IMAD R21, R0, 0x130, RZ ;  /* 0x0000013000157824 */ /* 0x000fe200078e02ff */
[-C--:B0-----:R-:W-:Y:S02]  /*570c0*/  IADD3 R10, P5, R6, R8.reuse, RZ ;  /* 0x00000008060a7210 */ /* 0x081fe40007fbe0ff */
[----:B-1----:R-:W-:Y:S02]  /*570d0*/  IADD3 R4, P6, R2, R8, RZ ;  /* 0x0000000802047210 */ /* 0x002fe40007fde0ff */
[-C--:B------:R-:W-:Y:S02]  /*570e0*/  LEA.HI.X.SX32 R11, R3, R9.reuse, 0x1, P5 ;  /* 0x00000009030b7211 */ /* 0x080fe400028f0eff */
[----:B------:R-:W-:Y:S01]  /*570f0*/  LEA.HI.X.SX32 R5, R6, R9, 0x1, P6 ;  /* 0x0000000906057211 */ /* 0x000fe200030f0eff */
[----:B------:R-:W-:-:S02]  /*57100*/  IMAD R20, R0, 0x98, RZ ;  /* 0x0000009800147824 */ /* 0x000fc400078e02ff */
[----:B------:R-:W-:Y:S02]  /*57110*/  STL.64 [R1+0xf48], R10 ;  /* 0x000f480a01007387 */ /* 0x000fe40000100a00 */
[----:B------:R0:W-:Y:S02]  /*57120*/  STL.64 [R1+0xef0], R4 ;  /* 0x000ef00401007387 */ /* 0x0001e40000100a00 */
[C---:B------:R-:W-:Y:S02]  /*57130*/  IMAD R3, R0.reuse, 0x260, RZ ;  /* 0x0000026000037824 */ /* 0x040fe400078e02ff */
[----:B------:R-:W-:Y:S01]  /*57140*/  IMAD R6, R0, 0x262, RZ ;  /* 0x0000026200067824 */ /* 0x000fe200078e02ff */
[-C--:B0-----:R-:W-:Y:S02]  /*57150*/  IADD3 R4, P6, R21, R8.reuse, RZ ;  /* 0x0000000815047210 */ /* 0x081fe40007fde0ff */
[C---:B------:R-:W-:Y:S02]  /*57160*/  IADD3 R10, P5, R20.reuse, R8, RZ ;  /* 0x00000008140a7210 */ /* 0x040fe40007fbe0ff */
[----:B------:R-:W-:-:S02]  /*57170*/  LEA.HI.X.SX32 R5, R20, R9, 0x1, P6 ;  /* 0x0000000914057211 */ /* 0x000fc400030f0eff */
[-C--:B------:R-:W-:Y:S01]  /*57180*/  LEA.HI.X.SX32 R11, R2, R9.reuse, 0x1, P5 ;  /* 0x00000009020b7211 */ /* 0x080fe200028f0eff */
[-C--:B------:R-:W-:Y:S02]  /*57190*/  IADD3 R2, P5, R3, R8.reuse, RZ ;  /* 0x0000000803027210 */ /* 0x080fe40007fbe0ff */
[----:B------:R-:W-:Y:S01]  /*571a0*/  IMAD R20, R0, 0x131, RZ ;  /* 0x0000013100147824 */ /* 0x000fe200078e02ff */
[----:B------:R0:W-:Y:S01]  /*571b0*/  STL.64 [R1+0xcc8], R4 ;  /* 0x000cc80401007387 */ /* 0x0001e20000100a00 */
[----:B------:R-:W-:Y:S01]  /*571c0*/  LEA.HI.X.SX32 R3, R21, R9, 0x1, P5 ;  /* 0x0000000915037211 */ /* 0x000fe200028f0eff */
[----:B------:R-:W-:Y:S01]  /*571d0*/  STL.64 [R1+0xe38], R10 ;  /* 0x000e380a01007387 */ /* 0x000fe20000100a00 */
[----:B0-----:R-:W-:Y:S01]  /*571e0*/  IADD3 R4, P6, R6, R8, RZ ;  /* 0x0000000806047210 */ /* 0x001fe20007fde0ff */
[----:B------:R-:W-:-:S03]  /*571f0*/  IMAD R6, R0, 0x132, RZ ;  /* 0x0000013200067824 */ /* 0x000fc600078e02ff */
[----:B------:R-:W-:Y:S01]  /*57200*/  LEA.HI.X.SX32 R5, R20, R9, 0x1, P6 ;  /* 0x0000000914057211 */ /* 0x000fe200030f0eff */
[----:B------:R0:W-:Y:S04]  /*57210*/  STL.64 [R1+0x1158], R2 ;  /* 0x0011580201007387 */ /* 0x0001e80000100a00 */
[----:B------:R1:W-:Y:S01]  /*57220*/  STL.64 [R1+0x1150], R4 ;  /* 0x0011500401007387 */ /* 0x0003e20000100a00 */
[----:B------:R-:W-:Y:S01]  /*57230*/  IMAD R21, R0, 0x264, RZ ;  /* 0x0000026400157824 */ /* 0x000fe200078e02ff */
[----:B0-----:R-:W-:Y:S01]  /*57240*/  IADD3 R2, P5, R6, R8, RZ ;  /* 0x0000000806027210 */ /* 0x001fe20007fbe0ff */
[C---:B-1----:R-:W-:Y:S02]  /*57250*/  IMAD R4, R0.reuse, 0x99, RZ ;  /* 0x0000009900047824 */ /* 0x042fe400078e02ff */
[----:B------:R-:W-:-:S03]  /*57260*/  IMAD R5, R0, 0x266, RZ ;  /* 0x0000026600057824 */ /* 0x000fc600078e02ff */
[-C--:B------:R-:W-:Y:S02]  /*57270*/  LEA.HI.X.SX32 R3, R4, R9.reuse, 0x1, P5 ;  /* 0x0000000904037211 */ /* 0x080fe400028f0eff */
[-C--:B------:R-:W-:Y:S01]  /*57280*/  IADD3 R10, P6, R21, R8.reuse, RZ ;  /* 0x00000008150a7210 */ /* 0x080fe20007fde0ff */
[C---:B------:R-:W-:Y:S02]  /*57290*/  IMAD R22, R0.reuse, 0x133, RZ ;  /* 0x0000013300167824 */ /* 0x040fe400078e02ff */
[----:B------:R0:W-:Y:S01]  /*572a0*/  STL.64 [R1+0xcc0], R2 ;  /* 0x000cc00201007387 */ /* 0x0001e20000100a00 */
[----:B------:R-:W-:Y:S01]  /*572b0*/  IMAD R4, R0, 0x9a, RZ ;  /* 0x0000009a00047824 */ /* 0x000fe200078e02ff */
[----:B------:R-:W-:Y:S01]  /*572c0*/  LEA.HI.X.SX32 R11, R6, R9, 0x1, P6 ;  /* 0x00000009060b7211 */ /* 0x000fe200030f0eff */
[C---:B------:R-:W-:Y:S01]  /*572d0*/  IMAD R6, R0.reuse, 0x134, RZ ;  /* 0x0000013400067824 */ /* 0x040fe200078e02ff */
[----:B0-----:R-:W-:Y:S01]  /*572e0*/  IADD3 R2, P5, R5, R8, RZ ;  /* 0x0000000805027210 */ /* 0x001fe20007fbe0ff */
[----:B------:R-:W-:-:S03]  /*572f0*/  IMAD R5, R0, 0x4d, RZ ;  /* 0x0000004d00057824 */ /* 0x000fc600078e02ff */
[----:B------:R-:W-:Y:S01]  /*57300*/  LEA.HI.X.SX32 R3, R22, R9, 0x1, P5 ;  /* 0x0000000916037211 */ /* 0x000fe200028f0eff */
[----:B------:R0:W-:Y:S01]  /*57310*/  STL.64 [R1+0x1168], R10 ;  /* 0x0011680a01007387 */ /* 0x0001e20000100a00 */
[----:B------:R-:W-:-:S03]  /*57320*/  IADD3 R20, P6, R4, R8, RZ ;  /* 0x0000000804147210 */ /* 0x000fc60007fde0ff */
[----:B------:R1:W-:Y:S01]  /*57330*/  STL.64 [R1+0x1180], R2 ;  /* 0x0011800201007387 */ /* 0x0003e20000100a00 */
[----:B------:R-:W-:Y:S01]  /*57340*/  LEA.HI.X.SX32 R21, R5, R9, 0x1, P6 ;  /* 0x0000000905157211 */ /* 0x000fe200030f0eff */
[----:B------:R-:W-:Y:S01]  /*57350*/  IMAD R5, R0, 0x26a, RZ ;  /* 0x0000026a00057824 */ /* 0x000fe200078e02ff */
[----:B0-----:R-:W-:Y:S01]  /*57360*/  IADD3 R10, P5, R6, R8, RZ ;  /* 0x00000008060a7210 */ /* 0x001fe20007fbe0ff */
[----:B-1----:R-:W-:-:S03]  /*57370*/  IMAD R3, R0, 0x268, RZ ;  /* 0x0000026800037824 */ /* 0x002fc600078e02ff */
[----:B------:R-:W-:Y:S01]  /*57380*/  LEA.HI.X.SX32 R11, R4, R9, 0x1, P5 ;  /* 0x00000009040b7211 */ /* 0x000fe200028f0eff */
[----:B------:R-:W-:Y:S01]  /*57390*/  STL.64 [R1+0xe30], R20 ;  /* 0x000e301401007387 */ /* 0x000fe20000100a00 */
[----:B------:R-:W-:-:S03]  /*573a0*/  IADD3 R2, P6, R3, R8, RZ ;  /* 0x0000000803027210 */ /* 0x000fc60007fde0ff */
[----:B------:R0:W-:Y:S01]  /*573b0*/  STL.64 [R1+0xcb8], R10 ;  /* 0x000cb80a01007387 */ /* 0x0001e20000100a00 */
[-C--:B------:R-:W-:Y:S01]  /*573c0*/  LEA.HI.X.SX32 R3, R6, R9.reuse, 0x1, P6 ;  /* 0x0000000906037211 */ /* 0x080fe200030f0eff */
[C---:B------:R-:W-:Y:S02]  /*573d0*/  IMAD R6, R0.reuse, 0x135, RZ ;  /* 0x0000013500067824 */ /* 0x040fe400078e02ff */
[C---:B------:R-:W-:Y:S01]  /*573e0*/  IMAD R4, R0.reuse, 0x9b, RZ ;  /* 0x0000009b00047824 */ /* 0x040fe200078e02ff */
[----:B0-----:R-:W-:Y:S01]  /*573f0*/  IADD3 R10, P5, R5, R8, RZ ;  /* 0x00000008050a7210 */ /* 0x001fe20007fbe0ff */
[----:B------:R-:W-:Y:S01]  /*57400*/  IMAD R5, R0, 0x136, RZ ;  /* 0x0000013600057824 */ /* 0x000fe200078e02ff */
[----:B------:R0:W-:Y:S02]  /*57410*/  STL.64 [R1+0x1178], R2 ;  /* 0x0011780201007387 */ /* 0x0001e40000100a00 */
[----:B------:R-:W-:Y:S01]  /*57420*/  LEA.HI.X.SX32 R11, R6, R9, 0x1, P5 ;  /* 0x00000009060b7211 */ /* 0x000fe200028f0eff */
[----:B------:R-:W-:-:S02]  /*57430*/  IMAD R6, R0, 0x26e, RZ ;  /* 0x0000026e00067824 */ /* 0x000fc400078e02ff */
[----:B------:R-:W-:Y:S01]  /*57440*/  IMAD R21, R0, 0x26c, RZ ;  /* 0x0000026c00157824 */ /* 0x000fe200078e02ff */
[----:B0-----:R-:W-:-:S04]  /*57450*/  IADD3 R2, P6, R5, R8, RZ ;  /* 0x0000000805027210 */ /* 0x001fc80007fde0ff */
[-C--:B------:R-:W-:Y:S01]  /*57460*/  LEA.HI.X.SX32 R3, R4, R9.reuse, 0x1, P6 ;  /* 0x0000000904037211 */ /* 0x080fe200030f0eff */
[----:B------:R0:W-:Y:S04]  /*57470*/  STL.64 [R1+0x1170], R10 ;  /* 0x0011700a01007387 */ /* 0x0001e80000100a00 */
[----:B------:R1:W-:Y:S01]  /*57480*/  STL.64 [R1+0xcb0], R2 ;  /* 0x000cb00201007387 */ /* 0x0003e20000100a00 */
[----:B------:R-:W-:Y:S01]  /*57490*/  IMAD R4, R0, 0x9c, RZ ;  /* 0x0000009c00047824 */ /* 0x000fe200078e02ff */
[-C--:B0-----:R-:W-:Y:S02]  /*574a0*/  IADD3 R10, P5, R21, R8.reuse, RZ ;  /* 0x00000008150a7210 */ /* 0x081fe40007fbe0ff */
[----:B-1----:R-:W-:Y:S01]  /*574b0*/  IADD3 R2, P6, R6, R8, RZ ;  /* 0x0000000806027210 */ /* 0x002fe20007fde0ff */
[C---:B------:R-:W-:Y:S01]  /*574c0*/  IMAD R6, R0.reuse, 0x137, RZ ;  /* 0x0000013700067824 */ /* 0x040fe200078e02ff */
[----:B------:R-:W-:Y:S01]  /*574d0*/  LEA.HI.X.SX32 R11, R5, R9, 0x1, P5 ;  /* 0x00000009050b7211 */ /* 0x000fe200028f0eff */
[----:B------:R-:W-:-:S03]  /*574e0*/  IMAD R21, R0, 0x4e, RZ ;  /* 0x0000004e00157824 */ /* 0x000fc600078e02ff */
[----:B------:R-:W-:Y:S01]  /*574f0*/  LEA.HI.X.SX32 R3, R6, R9, 0x1, P6 ;  /* 0x0000000906037211 */ /* 0x000fe200030f0eff */
[----:B------:R0:W-:Y:S01]  /*57500*/  STL.64 [R1+0x1188], R10 ;  /* 0x0011880a01007387 */ /* 0x0001e20000100a00 */
[----:B------:R-:W-:-:S03]  /*57510*/  IMAD R5, R0, 0x27, RZ ;  /* 0x0000002700057824 */ /* 0x000fc600078e02ff */
[----:B------:R1:W-:Y:S01]  /*57520*/  STL.64 [R1+0x11a0], R2 ;  /* 0x0011a00201007387 */ /* 0x0003e20000100a00 */
[----:B------:R-:W-:Y:S01]  /*57530*/  IMAD R6, R0, 0x138, RZ ;  /* 0x0000013800067824 */ /* 0x000fe200078e02ff */
[-C--:B0-----:R-:W-:Y:S02]  /*57540*/  IADD3 R10, P5, R21, R8.reuse, RZ ;  /* 0x00000008150a7210 */ /* 0x081fe40007fbe0ff */
        /* <DEDUP_REMOVED lines=21> */
[----:B------:R-:W-:Y:S01]  /*576a0*/  IADD3 R10, P5, R6, R8, RZ ;  /* 0x00000008060a7210 */ /* 0x000fe20007fbe0ff */
[----:B------:R-:W-:Y:S02]  /*576b0*/  IMAD R6, R0, 0x276, RZ ;  /* 0x0000027600067824 */ /* 0x000fe400078e02ff */
[----:B------:R-:W-:-:S05]  /*576c0*/  LEA.HI.X.SX32 R3, R5, R9, 0x1, P6 ;  /* 0x0000000905037211 */ /* 0x000fca00030f0eff */
[----:B------:R0:W-:Y:S01]  /*576d0*/  STL.64 [R1+0xca0], R2 ;  /* 0x000ca00201007387 */ /* 0x0001e20000100a00 */
[----:B------:R-:W-:Y:S01]  /*576e0*/  LEA.HI.X.SX32 R11, R21, R9, 0x1, P5 ;  /* 0x00000009150b7211 */ /* 0x000fe200028f0eff */
[C---:B------:R-:W-:Y:S02]  /*576f0*/  IMAD R4, R0.reuse, 0x9e, RZ ;  /* 0x0000009e00047824 */ /* 0x040fe400078e02ff */
[----:B------:R-:W-:Y:S01]  /*57700*/  IMAD R5, R0, 0x13c, RZ ;  /* 0x0000013c00057824 */ /* 0x000fe200078e02ff */
[----:B0-----:R-:W-:Y:S01]  /*57710*/  IADD3 R2, P6, R6, R8, RZ ;  /* 0x0000000806027210 */ /* 0x001fe20007fde0ff */
[C---:B------:R-:W-:Y:S01]  /*57720*/  IMAD R6, R0.reuse, 0x13b, RZ ;  /* 0x0000013b00067824 */ /* 0x040fe200078e02ff */
[----:B------:R0:W-:Y:S01]  /*57730*/  STL.64 [R1+0x11a8], R10 ;  /* 0x0011a80a01007387 */ /* 0x0001e20000100a00 */
[----:B------:R-:W-:-:S03]  /*57740*/  IMAD R20, R0, 0x4f, RZ ;  /* 0x0000004f00147824 */ /* 0x000fc600078e02ff */
[----:B------:R-:W-:Y:S01]  /*57750*/  LEA.HI.X.SX32 R3, R6, R9, 0x1, P6 ;  /* 0x0000000906037211 */ /* 0x000fe200030f0eff */
[----:B------:R-:W-:-:S04]  /*57760*/  IMAD R21, R0, 0x278, RZ ;  /* 0x0000027800157824 */ /* 0x000fc800078e02ff */
[----:B------:R1:W-:Y:S01]  /*57770*/  STL.64 [R1+0x11c0], R2 ;  /* 0x0011c00201007387 */ /* 0x0003e20000100a00 */
[----:B0-----:R-:W-:Y:S01]  /*57780*/  IADD3 R10, P5, R4, R8, RZ ;  /* 0x00000008040a7210 */ /* 0x001fe20007fbe0ff */
[----:B------:R-:W-:-:S03]  /*57790*/  IMAD R6, R0, 0x27a, RZ ;  /* 0x0000027a00067824 */ /* 0x000fc600078e02ff */
[----:B------:R-:W-:Y:S02]  /*577a0*/  LEA.HI.X.SX32 R11, R20, R9, 0x1, P5 ;  /* 0x00000009140b7211 */ /* 0x000fe400028f0eff */
[----:B-1----:R-:W-:-:S03]  /*577b0*/  IADD3 R2, P6, R5, R8, RZ ;  /* 0x0000000805027210 */ /* 0x002fc60007fde0ff */
[----:B------:R0:W-:Y:S01]  /*577c0*/  STL.64 [R1+0xe20], R10 ;  /* 0x000e200a01007387 */ /* 0x0001e20000100a00 */
[----:B------:R-:W-:Y:S01]  /*577d0*/  LEA.HI.X.SX32 R3, R4, R9, 0x1, P6 ;  /* 0x0000000904037211 */ /* 0x000fe200030f0eff */
[----:B------:R-:W-:-:S04]  /*577e0*/  IMAD R4, R0, 0x13d, RZ ;  /* 0x0000013d00047824 */ /* 0x000fc800078e02ff */
[----:B------:R1:W-:Y:S01]  /*577f0*/  STL.64 [R1+0xc98], R2 ;  /* 0x000c980201007387 */ /* 0x0003e20000100a00 */
[----:B0-----:R-:W-:-:S04]  /*57800*/  IADD3 R10, P5, R21, R8, RZ ;  /* 0x00000008150a7210 */ /* 0x001fc80007fbe0ff */
[-C--:B------:R-:W-:Y:S02]  /*57810*/  LEA.HI.X.SX32 R11, R5, R9.reuse, 0x1, P5 ;  /* 0x00000009050b7211 */ /* 0x080fe400028f0eff */
[----:B-1----:R-:W-:Y:S01]  /*57820*/  IADD3 R2, P6, R6, R8, RZ ;  /* 0x0000000806027210 */ /* 0x002fe20007fde0ff */
[C---:B------:R-:W-:Y:S02]  /*57830*/  IMAD R6, R0.reuse, 0x13e, RZ ;  /* 0x0000013e00067824 */ /* 0x040fe400078e02ff */
[----:B------:R-:W-:Y:S01]  /*57840*/  IMAD R5, R0, 0x27c, RZ ;  /* 0x0000027c00057824 */ /* 0x000fe200078e02ff */
[----:B------:R-:W-:Y:S01]  /*57850*/  LEA.HI.X.SX32 R3, R4, R9, 0x1, P6 ;  /* 0x0000000904037211 */ /* 0x000fe200030f0eff */
[----:B------:R0:W-:Y:S01]  /*57860*/  STL.64 [R1+0x11b8], R10 ;  /* 0x0011b80a01007387 */ /* 0x0001e20000100a00 */
[----:B------:R-:W-:-:S03]  /*57870*/  IMAD R4, R0, 0x9f, RZ ;  /* 0x0000009f00047824 */ /* 0x000fc600078e02ff */
[----:B------:R1:W-:Y:S01]  /*57880*/  STL.64 [R1+0x11b0], R2 ;  /* 0x0011b00201007387 */ /* 0x0003e20000100a00 */
[-C--:B0-----:R-:W-:Y:S02]  /*57890*/  IADD3 R10, P5, R6, R8.reuse, RZ ;  /* 0x00000008060a7210 */ /* 0x081fe40007fbe0ff */
[-C--:B-1----:R-:W-:Y:S02]  /*578a0*/  IADD3 R2, P6, R5, R8.reuse, RZ ;  /* 0x0000000805027210 */ /* 0x082fe40007fde0ff */
[-C--:B------:R-:W-:Y:S01]  /*578b0*/  LEA.HI.X.SX32 R11, R4, R9.reuse, 0x1, P5 ;  /* 0x00000009040b7211 */ /* 0x080fe200028f0eff */
[C---:B------:R-:W-:Y:S02]  /*578c0*/  IMAD R5, R0.reuse, 0x27e, RZ ;  /* 0x0000027e00057824 */ /* 0x040fe400078e02ff */
[----:B------:R-:W-:Y:S01]  /*578d0*/  IMAD R4, R0, 0xa, RZ ;  /* 0x0000000a00047824 */ /* 0x000fe200078e02ff */
[----:B------:R-:W-:Y:S01]  /*578e0*/  LEA.HI.X.SX32 R3, R6, R9, 0x1, P6 ;  /* 0x0000000906037211 */ /* 0x000fe200030f0eff */
[C---:B------:R-:W-:Y:S01]  /*578f0*/  IMAD R6, R0.reuse, 0x13f, RZ ;  /* 0x0000013f00067824 */ /* 0x040fe200078e02ff */
[----:B------:R0:W-:Y:S03]  /*57900*/  STL.64 [R1+0xc90], R10 ;  /* 0x000c900a01007387 */ /* 0x0001e60000100a00 */
[----:B------:R1:W-:Y:S02]  /*57910*/  STL.64 [R1+0x11c8], R2 ;  /* 0x0011c80201007387 */ /* 0x0003e40000100a00 */
[C---:B------:R-:W-:Y:S01]  /*57920*/  IMAD R20, R0.reuse, 0x28, RZ ;  /* 0x0000002800147824 */ /* 0x040fe200078e02ff */
[-C--:B0-----:R-:W-:Y:S01]  /*57930*/  IADD3 R10, P5, R5, R8.reuse, RZ ;  /* 0x00000008050a7210 */ /* 0x081fe20007fbe0ff */
[----:B------:R-:W-:Y:S01]  /*57940*/  IMAD R5, R0, 0x5, RZ ;  /* 0x0000000500057824 */ /* 0x000fe200078e02ff */
[----:B-1----:R-:W-:-:S02]  /*57950*/  IADD3 R2, P6, R4, R8, RZ ;  /* 0x0000000804027210 */ /* 0x002fc40007fde0ff */
[-C--:B------:R-:W-:Y:S01]  /*57960*/  LEA.HI.X.SX32 R11, R6, R9.reuse, 0x1, P5 ;  /* 0x00000009060b7211 */ /* 0x080fe200028f0eff */
[----:B------:R-:W-:Y:S01]  /*57970*/  IMAD R6, R0, 0x14, RZ ;  /* 0x0000001400067824 */ /* 0x000fe200078e02ff */
[----:B------:R-:W-:-:S03]  /*57980*/  LEA.HI.X.SX32 R3, R5, R9, 0x1, P6 ;  /* 0x0000000905037211 */ /* 0x000fc600030f0eff */
        /* <DEDUP_REMOVED lines=19> */
[CC--:B0-----:R-:W-:Y:S02]  /*57ac0*/  IADD3 R10, P5, R21.reuse, R8.reuse, RZ ;  /* 0x00000008150a7210 */ /* 0x0c1fe40007fbe0ff */
[----:B-1----:R-:W-:Y:S02]  /*57ad0*/  IADD3 R2, P6, R6, R8, RZ ;  /* 0x0000000806027210 */ /* 0x002fe40007fde0ff */
[-C--:B------:R-:W-:Y:S02]  /*57ae0*/  LEA.HI.X.SX32 R11, R4, R9.reuse, 0x1, P5 ;  /* 0x00000009040b7211 */ /* 0x080fe400028f0eff */
[----:B------:R-:W-:Y:S01]  /*57af0*/  LEA.HI.X.SX32 R3, R21, R9, 0x1, P6 ;  /* 0x0000000915037211 */ /* 0x000fe200030f0eff */
[----:B------:R-:W-:-:S02]  /*57b00*/  IMAD R6, R0, 0x142, RZ ;  /* 0x0000014200067824 */ /* 0x000fc400078e02ff */
[----:B------:R-:W-:Y:S02]  /*57b10*/  STL.64 [R1+0xc88], R10 ;  /* 0x000c880a01007387 */ /* 0x000fe40000100a00 */
[----:B------:R0:W-:Y:S01]  /*57b20*/  STL.64 [R1+0x11d8], R2 ;  /* 0x0011d80201007387 */ /* 0x0001e20000100a00 */
[-C--:B------:R-:W-:Y:S01]  /*57b30*/  IADD3 R4, P5, R5, R8.reuse, RZ ;  /* 0x0000000805047210 */ /* 0x080fe20007fbe0ff */
[C---:B------:R-:W-:Y:S02]  /*57b40*/  IMAD R20, R0.reuse, 0xa1, RZ ;  /* 0x000000a100147824 */ /* 0x040fe400078e02ff */
[C---:B------:R-:W-:Y:S02]  /*57b50*/  IMAD R21, R0.reuse, 0x286, RZ ;  /* 0x0000028600157824 */ /* 0x040fe400078e02ff */
[----:B0-----:R-:W-:Y:S01]  /*57b60*/  IMAD R2, R0, 0x141, RZ ;  /* 0x0000014100027824 */ /* 0x001fe200078e02ff */
[----:B------:R-:W-:Y:S01]  /*57b70*/  IADD3 R10, P6, R6, R8, RZ ;  /* 0x00000008060a7210 */ /* 0x000fe20007fde0ff */
[----:B------:R-:W-:-:S03]  /*57b80*/  IMAD R3, R0, 0x284, RZ ;  /* 0x0000028400037824 */ /* 0x000fc600078e02ff */
[-C--:B------:R-:W-:Y:S02]  /*57b90*/  LEA.HI.X.SX32 R5, R2, R9.reuse, 0x1, P5 ;  /* 0x0000000902057211 */ /* 0x080fe400028f0eff */
[-C--:B------:R-:W-:Y:S02]  /*57ba0*/  LEA.HI.X.SX32 R11, R20, R9.reuse, 0x1, P6 ;  /* 0x00000009140b7211 */ /* 0x080fe400030f0eff */
[-C--:B------:R-:W-:Y:S01]  /*57bb0*/  IADD3 R2, P5, R3, R8.reuse, RZ ;  /* 0x0000000803027210 */ /* 0x080fe20007fbe0ff */
[C---:B------:R-:W-:Y:S01]  /*57bc0*/  IMAD R22, R0.reuse, 0xa2, RZ ;  /* 0x000000a200167824 */ /* 0x040fe200078e02ff */
[----:B------:R0:W-:Y:S01]  /*57bd0*/  STL.64 [R1+0x11d0], R4 ;  /* 0x0011d00401007387 */ /* 0x0001e20000100a00 */
[----:B------:R-:W-:Y:S01]  /*57be0*/  IMAD R12, R0, 0x143, RZ ;  /* 0x00000143000c7824 */ /* 0x000fe200078e02ff */
[----:B------:R-:W-:Y:S02]  /*57bf0*/  LEA.HI.X.SX32 R3, R6, R9, 0x1, P5 ;  /* 0x0000000906037211 */ /* 0x000fe400028f0eff */
[----:B------:R-:W-:-:S02]  /*57c00*/  IADD3 R6, P5, R22, R8, RZ ;  /* 0x0000000816067210 */ /* 0x000fc40007fbe0ff */
[----:B------:R-:W-:Y:S01]  /*57c10*/  IMAD R13, R0, 0x16e, RZ ;  /* 0x0000016e000d7824 */ /* 0x000fe200078e02ff */
[----:B0-----:R-:W2:Y:S01]  /*57c20*/  LDL.LU.64 R4, [R1+0x1960] ;  /* 0x0019600001047983 */ /* 0x001ea20000300a00 */
[----:B------:R0:W-:Y:S02]  /*57c30*/  STL.64 [R1+0xc78], R10 ;  /* 0x000c780a01007387 */ /* 0x0001e40000100a00 */
[----:B------:R-:W-:Y:S02]  /*57c40*/  STL.64 [R1+0x11e8], R2 ;  /* 0x0011e80201007387 */ /* 0x000fe40000100a00 */
[----:B------:R-:W-:Y:S01]  /*57c50*/  STL [R1+0xe10], R6 ;  /* 0x000e100601007387 */ /* 0x000fe20000100800 */
[----:B0-----:R-:W-:-:S04]  /*57c60*/  IADD3 R10, P6, R21, R8, RZ ;  /* 0x00000008150a7210 */ /* 0x001fc80007fde0ff */
[----:B------:R-:W-:Y:S01]  /*57c70*/  LEA.HI.X.SX32 R11, R12, R9, 0x1, P6 ;  /* 0x000000090c0b7211 */ /* 0x000fe200030f0eff */
[----:B------:R-:W-:-:S04]  /*57c80*/  IMAD R12, R0, 0x2ea, RZ ;  /* 0x000002ea000c7824 */ /* 0x000fc800078e02ff */
[----:B------:R-:W-:Y:S01]  /*57c90*/  STL.64 [R1+0x1200], R10 ;  /* 0x0012000a01007387 */ /* 0x000fe20000100a00 */
[----:B------:R0:W-:Y:S02]  /*57ca0*/  STL.64 [R1+0x1928], R12 ;  /* 0x0019280c01007387 */ /* 0x0001e40000100a00 */
[----:B0-----:R-:W-:Y:S02]  /*57cb0*/  MOV R12, R6 ;  /* 0x00000006000c7202 */ /* 0x001fe40000000f00 */
[----:B------:R-:W-:Y:S02]  /*57cc0*/  MOV R13, R7 ;  /* 0x00000007000d7202 */ /* 0x000fe40000000f00 */
[----:B------:R-:W3:Y:S01]  /*57cd0*/  LDL.LU.64 R6, [R1+0x1958] ;  /* 0x0019580001067983 */ /* 0x000ee20000300a00 */
[C---:B------:R-:W-:Y:S02]  /*57ce0*/  IMAD R3, R0.reuse, 0x144, RZ ;  /* 0x0000014400037824 */ /* 0x040fe400078e02ff */
[----:B------:R-:W-:-:S02]  /*57cf0*/  IMAD R10, R0, 0x51, RZ ;  /* 0x00000051000a7824 */ /* 0x000fc400078e02ff */
[C---:B------:R-:W-:Y:S02]  /*57d00*/  IMAD R11, R0.reuse, 0x288, RZ ;  /* 0x00000288000b7824 */ /* 0x040fe400078e02ff */
[----:B------:R-:W-:Y:S01]  /*57d10*/  IMAD R2, R0, 0x28a, RZ ;  /* 0x0000028a00027824 */ /* 0x000fe200078e02ff */
[-C--:B------:R-:W-:Y:S02]  /*57d20*/  IADD3 R20, P6, R3, R8.reuse, RZ ;  /* 0x0000000803147210 */ /* 0x080fe40007fde0ff */
[-C--:B------:R-:W-:Y:S01]  /*57d30*/  LEA.HI.X.SX32 R13, R10, R9.reuse, 0x1, P5 ;  /* 0x000000090a0d7211 */ /* 0x080fe200028f0eff */
[-C--:B------:R-:W-:Y:S01]  /*57d40*/  IADD3 R10, P5, R11, R8.reuse, RZ ;  /* 0x000000080b0a7210 */ /* 0x080fe20007fbe0ff */
[-C--:B------:R-:W-:Y:S01]  /*57d50*/  LEA.HI.X.SX32 R21, R22, R9.reuse, 0x1, P6 ;  /* 0x0000000916157211 */ /* 0x080fe200030f0eff */
[-C--:B------:R-:W-:Y:S02]  /*57d60*/  IADD3 R12, P6, R2, R8.reuse, RZ ;  /* 0x00000008020c7210 */ /* 0x080fe40007fde0ff */
[C---:B------:R-:W-:Y:S01]  /*57d70*/  IMAD R2, R0.reuse, 0x145, RZ ;  /* 0x0000014500027824 */ /* 0x040fe200078e02ff */
[-C--:B------:R-:W-:Y:S01]  /*57d80*/  LEA.HI.X.SX32 R11, R3, R9.reuse, 0x1, P5 ;  /* 0x00000009030b7211 */ /* 0x080fe200028f0eff */
[----:B------:R-:W-:Y:S01]  /*57d90*/  IMAD R3, R0, 0x28c, RZ ;  /* 0x0000028c00037824 */ /* 0x000fe200078e02ff */
[----:B------:R0:W-:Y:S01]  /*57da0*/  STL [R1+0xe14], R13 ;  /* 0x000e140d01007387 */ /* 0x0001e20000100800 */
[----:B------:R1:W-:Y:S02]  /*57db0*/  STL.64 [R1+0xc70], R20 ;  /* 0x000c701401007387 */ /* 0x0003e40000100a00 */
[----:B------:R4:W-:Y:S01]  /*57dc0*/  STL.64 [R1+0x11f8], R10 ;  /* 0x0011f80a01007387 */ /* 0x0009e20000100a00 */
[----:B0-----:R-:W-:Y:S01]  /*57dd0*/  LEA.HI.X.SX32 R13, R2, R9, 0x1, P6 ;  /* 0x00000009020d7211 */ /* 0x001fe200030f0eff */
[----:B------:R-:W-:-:S02]  /*57de0*/  IADD3 R2, P6, R3, R8, RZ ;  /* 0x0000000803027210 */ /* 0x000fc40007fde0ff */
[C---:B-1----:R-:W-:Y:S02]  /*57df0*/  IMAD R20, R0.reuse, 0xa3, RZ ;  /* 0x000000a300147824 */ /* 0x042fe400078e02ff */
[C---:B------:R-:W-:Y:S01]  /*57e00*/  IMAD R21, R0.reuse, 0x28e, RZ ;  /* 0x0000028e00157824 */ /* 0x040fe200078e02ff */
[----:B------:R0:W-:Y:S01]  /*57e10*/  STL.64 [R1+0x11f0], R12 ;  /* 0x0011f00c01007387 */ /* 0x0001e20000100a00 */
[----:B------:R-:W-:Y:S01]  /*57e20*/  IMAD R22, R0, 0x52, RZ ;  /* 0x0000005200167824 */ /* 0x000fe200078e02ff */
[C---:B---3--:R-:W-:Y:S02]  /*57e30*/  LEA.HI.X.SX32 R3, R7.reuse, R9, 0x1, P6 ;  /* 0x0000000907037211 */ /* 0x048fe400030f0eff */
[----:B----4-:R-:W-:-:S03]  /*57e40*/  IADD3 R10, P5, R7, R8, RZ ;  /* 0x00000008070a7210 */ /* 0x010fc60007fbe0ff */
[----:B------:R1:W-:Y:S01]  /*57e50*/  STL.64 [R1+0x1208], R2 ;  /* 0x0012080201007387 */ /* 0x0003e20000100a00 */
[----:B------:R-:W-:Y:S01]  /*57e60*/  LEA.HI.X.SX32 R11, R20, R9, 0x1, P5 ;  /* 0x00000009140b7211 */ /* 0x000fe200028f0eff */
[----:B0-----:R-:W-:-:S04]  /*57e70*/  IADD3 R12, P5, R21, R8, RZ ;  /* 0x00000008150c7210 */ /* 0x001fc80007fbe0ff */
[----:B------:R0:W-:Y:S01]  /*57e80*/  STL.64 [R1+0xc68], R10 ;  /* 0x000c680a01007387 */ /* 0x0001e20000100a00 */
[C---:B-1----:R-:W-:Y:S02]  /*57e90*/  IMAD R3, R0.reuse, 0x147, RZ ;  /* 0x0000014700037824 */ /* 0x042fe400078e02ff */
[----:B------:R-:W-:-:S03]  /*57ea0*/  IMAD R2, R0, 0xa4, RZ ;  /* 0x000000a400027824 */ /* 0x000fc600078e02ff */
[-C--:B------:R-:W-:Y:S01]  /*57eb0*/  LEA.HI.X.SX32 R13, R3, R9.reuse, 0x1, P5 ;  /* 0x00000009030d7211 */ /* 0x080fe200028f0eff */
[----:B------:R-:W-:Y:S01]  /*57ec0*/  IMAD R3, R0, 0x29, RZ ;  /* 0x0000002900037824 */ /* 0x000fe200078e02ff */
[----:B0-----:R-:W-:Y:S01]  /*57ed0*/  IADD3 R10, P6, R22, R8, RZ ;  /* 0x00000008160a7210 */ /* 0x001fe20007fde0ff */
[C---:B------:R-:W-:Y:S02]  /*57ee0*/  IMAD R21, R0.reuse, 0x148, RZ ;  /* 0x0000014800157824 */ /* 0x040fe400078e02ff */
[----:B------:R0:W-:Y:S01]  /*57ef0*/  STL.64 [R1+0x1220], R12 ;  /* 0x0012200c01007387 */ /* 0x0001e20000100a00 */
[----:B------:R-:W-:Y:S01]  /*57f00*/  LEA.HI.X.SX32 R11, R3, R9, 0x1, P6 ;  /* 0x00000009030b7211 */ /* 0x000fe200030f0eff */
[----:B------:R-:W-:-:S04]  /*57f10*/  IMAD R20, R0, 0x290, RZ ;  /* 0x0000029000147824 */ /* 0x000fc800078e02ff */
[----:B------:R1:W-:Y:S01]  /*57f20*/  STL.64 [R1+0xed8], R10 ;  /* 0x000ed80a01007387 */ /* 0x0003e20000100a00 */
[----:B0-----:R-:W-:-:S04]  /*57f30*/  IADD3 R12, P5, R2, R8, RZ ;  /* 0x00000008020c7210 */ /* 0x001fc80007fbe0ff */
[-C--:B------:R-:W-:Y:S02]  /*57f40*/  LEA.HI.X.SX32 R13, R22, R9.reuse, 0x1, P5 ;  /* 0x00000009160d7211 */ /* 0x080fe400028f0eff */
[----:B-1----:R-:W-:Y:S01]  /*57f50*/  IADD3 R10, P6, R21, R8, RZ ;  /* 0x00000008150a7210 */ /* 0x002fe20007fde0ff */
[----:B------:R-:W-:Y:S02]  /*57f60*/  IMAD R3, R0, 0x292, RZ ;  /* 0x0000029200037824 */ /* 0x000fe400078e02ff */
        /* <DEDUP_REMOVED lines=9> */
[----:B------:R0:W-:Y:S01]  /*58000*/  STL.64 [R1+0x1218], R12 ;  /* 0x0012180c01007387 */ /* 0x0001e20000100a00 */
[----:B------:R-:W-:Y:S01]  /*58010*/  LEA.HI.X.SX32 R11, R2, R9, 0x1, P6 ;  /* 0x00000009020b7211 */ /* 0x000fe200030f0eff */
[----:B------:R-:W-:-:S04]  /*58020*/  IMAD R2, R0, 0x296, RZ ;  /* 0x0000029600027824 */ /* 0x000fc800078e02ff */
[----:B------:R2:W-:Y:S01]  /*58030*/  STL.64 [R1+0x1210], R10 ;  /* 0x0012100a01007387 */ /* 0x0005e20000100a00 */
[----:B0-----:R-:W-:-:S04]  /*58040*/  IADD3 R12, P5, R3, R8, RZ ;  /* 0x00000008030c7210 */ /* 0x001fc80007fbe0ff */
[----:B------:R-:W-:Y:S02]  /*58050*/  LEA.HI.X.SX32 R13, R21, R9, 0x1, P5 ;  /* 0x00000009150d7211 */ /* 0x000fe400028f0eff */
[----:B--2---:R-:W-:-:S03]  /*58060*/  IADD3 R10, P6, R5, R8, RZ ;  /* 0x00000008050a7210 */ /* 0x004fc60007fde0ff */
[----:B------:R0:W-:Y:S01]  /*58070*/  STL.64 [R1+0xc58], R12 ;  /* 0x000c580c01007387 */ /* 0x0001e20000100a00 */
[----:B------:R-:W-:Y:S01]  /*58080*/  LEA.HI.X.SX32 R11, R3, R9, 0x1, P6 ;  /* 0x00000009030b7211 */ /* 0x000fe200030f0eff */
[C---:B------:R-:W-:Y:S02]  /*58090*/  IMAD R22, R0.reuse, 0x14b, RZ ;  /* 0x0000014b00167824 */ /* 0x040fe400078e02ff */
[----:B------:R-:W-:Y:S02]  /*580a0*/  IMAD R20, R0, 0x53, RZ ;  /* 0x0000005300147824 */ /* 0x000fe400078e02ff */
[----:B------:R1:W-:Y:S01]  /*580b0*/  STL.64 [R1+0x1228], R10 ;  /* 0x0012280a01007387 */ /* 0x0003e20000100a00 */
[----:B0-----:R-:W-:Y:S01]  /*580c0*/  IADD3 R12, P5, R2, R8, RZ ;  /* 0x00000008020c7210 */ /* 0x001fe20007fbe0ff */
[----:B------:R-:W-:-:S05]  /*580d0*/  IMAD R2, R0, 0xa6, RZ ;  /* 0x000000a600027824 */ /* 0x000fca00078e02ff */
[-C--:B-1----:R-:W-:Y:S02]  /*580e0*/  IADD3 R10, P6, R2, R8.reuse, RZ ;  /* 0x00000008020a7210 */ /* 0x082fe40007fde0ff */
[-C--:B------:R-:W-:Y:S01]  /*580f0*/  LEA.HI.X.SX32 R13, R22, R9.reuse, 0x1, P5 ;  /* 0x00000009160d7211 */ /* 0x080fe200028f0eff */
[----:B------:R-:W-:Y:S01]  /*58100*/  IMAD R3, R0, 0x298, RZ ;  /* 0x0000029800037824 */ /* 0x000fe200078e02ff */
[----:B------:R-:W-:Y:S01]  /*58110*/  LEA.HI.X.SX32 R11, R20, R9, 0x1, P6 ;  /* 0x00000009140b7211 */ /* 0x000fe200030f0eff */
[----:B------:R-:W-:Y:S02]  /*58120*/  IMAD R21, R0, 0x14c, RZ ;  /* 0x0000014c00157824 */ /* 0x000fe400078e02ff */
[----:B------:R0:W-:Y:S02]  /*58130*/  STL.64 [R1+0x1240], R12 ;  /* 0x0012400c01007387 */ /* 0x0001e40000100a00 */
[----:B------:R1:W-:Y:S01]  /*58140*/  STL.64 [R1+0xe00], R10 ;  /* 0x000e000a01007387 */ /* 0x0003e20000100a00 */
[----:B0-----:R-:W-:-:S02]  /*58150*/  IADD3 R12, P5, R21, R8, RZ ;  /* 0x00000008150c7210 */ /* 0x001fc40007fbe0ff */
[-C--:B-1----:R-:W-:Y:S01]  /*58160*/  IADD3 R10, P6, R3, R8.reuse, RZ ;  /* 0x00000008030a7210 */ /* 0x082fe20007fde0ff */
[----:B------:R-:W-:Y:S01]  /*58170*/  IMAD R3, R0, 0x29a, RZ ;  /* 0x0000029a00037824 */ /* 0x000fe200078e02ff */
[-C--:B------:R-:W-:Y:S02]  /*58180*/  LEA.HI.X.SX32 R13, R2, R9.reuse, 0x1, P5 ;  /* 0x00000009020d7211 */ /* 0x080fe400028f0eff */
[----:B------:R-:W-:Y:S01]  /*58190*/  LEA.HI.X.SX32 R11, R21, R9, 0x1, P6 ;  /* 0x00000009150b7211 */ /* 0x000fe200030f0eff */
[C---:B------:R-:W-:Y:S01]  /*581a0*/  IMAD R21, R0.reuse, 0x14d, RZ ;  /* 0x0000014d00157824 */ /* 0x040fe200078e02ff */
[----:B------:R-:W-:Y:S01]  /*581b0*/  IADD3 R2, P5, R3, R8, RZ ;  /* 0x0000000803027210 */ /* 0x000fe20007fbe0ff */
[----:B------:R-:W-:-:S03]  /*581c0*/  IMAD R20, R0, 0x14e, RZ ;  /* 0x0000014e00147824 */ /* 0x000fc600078e02ff */
[----:B------:R-:W-:Y:S01]  /*581d0*/  LEA.HI.X.SX32 R3, R21, R9, 0x1, P5 ;  /* 0x0000000915037211 */ /* 0x000fe200028f0eff */
[----:B------:R-:W-:Y:S01]  /*581e0*/  STL.64 [R1+0xc50], R12 ;  /* 0x000c500c01007387 */ /* 0x000fe20000100a00 */
[----:B------:R0:W-:Y:S03]  /*581f0*/  STL.64 [R1+0x1238], R10 ;  /* 0x0012380a01007387 */ /* 0x0001e60000100a00 */
[----:B------:R1:W-:Y:S01]  /*58200*/  STL.64 [R1+0x1230], R2 ;  /* 0x0012300201007387 */ /* 0x0003e20000100a00 */
[----:B------:R-:W-:Y:S01]  /*58210*/  IMAD R21, R0, 0x29c, RZ ;  /* 0x0000029c00157824 */ /* 0x000fe200078e02ff */
[-C--:B0-----:R-:W-:Y:S01]  /*58220*/  IADD3 R10, P6, R20, R8.reuse, RZ ;  /* 0x00000008140a7210 */ /* 0x081fe20007fde0ff */
[C---:B-1----:R-:W-:Y:S02]  /*58230*/  IMAD R2, R0.reuse, 0xa7, RZ ;  /* 0x000000a700027824 */ /* 0x042fe400078e02ff */
[----:B------:R-:W-:Y:S01]  /*58240*/  IMAD R3, R0, 0x29e, RZ ;  /* 0x0000029e00037824 */ /* 0x000fe200078e02ff */
[----:B------:R-:W-:-:S02]  /*58250*/  IADD3 R12, P5, R21, R8, RZ ;  /* 0x00000008150c7210 */ /* 0x000fc40007fbe0ff */
[-C--:B------:R-:W-:Y:S01]  /*58260*/  LEA.HI.X.SX32 R11, R2, R9.reuse, 0x1, P6 ;  /* 0x00000009020b7211 */ /* 0x080fe200030f0eff */
[----:B------:R-:W-:Y:S01]  /*58270*/  IMAD R21, R0, 0x14f, RZ ;  /* 0x0000014f00157824 */ /* 0x000fe200078e02ff */
[----:B------:R-:W-:-:S03]  /*58280*/  LEA.HI.X.SX32 R13, R20, R9, 0x1, P5 ;  /* 0x00000009140d7211 */ /* 0x000fc600028f0eff */
[----:B------:R0:W-:Y:S01]  /*58290*/  STL.64 [R1+0xc48], R10 ;  /* 0x000c480a01007387 */ /* 0x0001e20000100a00 */
[C---:B------:R-:W-:Y:S02]  /*582a0*/  IMAD R2, R0.reuse, 0x54, RZ ;  /* 0x0000005400027824 */ /* 0x040fe400078e02ff */
[----:B------:R1:W-:Y:S01]  /*582b0*/  STL.64 [R1+0x1248], R12 ;  /* 0x0012480c01007387 */ /* 0x0003e20000100a00 */
[----:B0-----:R-:W-:Y:S01]  /*582c0*/  IADD3 R10, P6, R3, R8, RZ ;  /* 0x00000008030a7210 */ /* 0x001fe20007fde0ff */
[----:B------:R-:W-:-:S03]  /*582d0*/  IMAD R3, R0, 0x2a, RZ ;  /* 0x0000002a00037824 */ /* 0x000fc600078e02ff */
[----:B------:R-:W-:Y:S01]  /*582e0*/  LEA.HI.X.SX32 R11, R21, R9, 0x1, P6 ;  /* 0x00000009150b7211 */ /* 0x000fe200030f0eff */
[----:B------:R-:W-:Y:S01]  /*582f0*/  IMAD R21, R0, 0x15, RZ ;  /* 0x0000001500157824 */ /* 0x000fe200078e02ff */
[----:B-1----:R-:W-:-:S03]  /*58300*/  IADD3 R12, P5, R3, R8, RZ ;  /* 0x00000008030c7210 */ /* 0x002fc60007fbe0ff */
[----:B------:R0:W-:Y:S01]  /*58310*/  STL.64 [R1+0x1260], R10 ;  /* 0x0012600a01007387 */ /* 0x0001e20000100a00 */
[----:B------:R-:W-:Y:S01]  /*58320*/  LEA.HI.X.SX32 R13, R21, R9, 0x1, P5 ;  /* 0x00000009150d7211 */ /* 0x000fe200028f0eff */
[C---:B------:R-:W-:Y:S02]  /*58330*/  IMAD R22, R0.reuse, 0xa8, RZ ;  /* 0x000000a800167824 */ /* 0x040fe400078e02ff */
[----:B------:R-:W-:Y:S02]  /*58340*/  IMAD R21, R0, 0x150, RZ ;  /* 0x0000015000157824 */ /* 0x000fe400078e02ff */
[----:B------:R1:W-:Y:S01]  /*58350*/  STL.64 [R1+0xf38], R12 ;  /* 0x000f380c01007387 */ /* 0x0003e20000100a00 */
[----:B0-----:R-:W-:-:S04]  /*58360*/  IADD3 R10, P6, R2, R8, RZ ;  /* 0x00000008020a7210 */ /* 0x001fc80007fde0ff */
[----:B------:R-:W-:Y:S01]  /*58370*/  LEA.HI.X.SX32 R11, R3, R9, 0x1, P6 ;  /* 0x00000009030b7211 */ /* 0x000fe200030f0eff */
[----:B------:R-:W-:Y:S01]  /*58380*/  IMAD R3, R0, 0x2a0, RZ ;  /* 0x000002a000037824 */ /* 0x000fe200078e02ff */
[----:B-1----:R-:W-:-:S03]  /*58390*/  IADD3 R12, P5, R22, R8, RZ ;  /* 0x00000008160c7210 */ /* 0x002fc60007fbe0ff */
[----:B------:R0:W-:Y:S01]  /*583a0*/  STL.64 [R1+0xed0], R10 ;  /* 0x000ed00a01007387 */ /* 0x0001e20000100a00 */
[-C--:B------:R-:W-:Y:S01]  /*583b0*/  LEA.HI.X.SX32 R13, R2, R9.reuse, 0x1, P5 ;  /* 0x00000009020d7211 */ /* 0x080fe200028f0eff */
[-C--:B------:R-:W-:Y:S02]  /*583c0*/  IADD3 R2, P5, R3, R8.reuse, RZ ;  /* 0x0000000803027210 */ /* 0x080fe40007fbe0ff */
[----:B------:R-:W-:Y:S02]  /*583d0*/  IMAD R20, R0, 0x2a2, RZ ;  /* 0x000002a200147824 */ /* 0x000fe400078e02ff */
[C---:B------:R-:W-:Y:S02]  /*583e0*/  LEA.HI.X.SX32 R3, R21.reuse, R9, 0x1, P5 ;  /* 0x0000000915037211 */ /* 0x040fe400028f0eff */
[----:B0-----:R-:W-:-:S04]  /*583f0*/  IADD3 R10, P6, R21, R8, RZ ;  /* 0x00000008150a7210 */ /* 0x001fc80007fde0ff */
[----:B------:R-:W-:-:S05]  /*58400*/  LEA.HI.X.SX32 R11, R22, R9, 0x1, P6 ;  /* 0x00000009160b7211 */ /* 0x000fca00030f0eff */
[----:B------:R0:W-:Y:S01]  /*58410*/  STL.64 [R1+0xc40], R10 ;  /* 0x000c400a01007387 */ /* 0x0001e20000100a00 */
[----:B------:R-:W-:Y:S02]  /*58420*/  STL.64 [R1+0xdf8], R12 ;  /* 0x000df80c01007387 */ /* 0x000fe40000100a00 */
[----:B------:R1:W-:Y:S02]  /*58430*/  STL.64 [R1+0x1258], R2 ;  /* 0x0012580201007387 */ /* 0x0003e40000100a00 */
[----:B------:R-:W-:Y:S01]  /*58440*/  IMAD R21, R0, 0x2a6, RZ ;  /* 0x000002a600157824 */ /* 0x000fe200078e02ff */
[-C--:B0-----:R-:W-:Y:S01]  /*58450*/  IADD3 R10, P6, R20, R8.reuse, RZ ;  /* 0x00000008140a7210 */ /* 0x081fe20007fde0ff */
[C---:B-1----:R-:W-:Y:S02]  /*58460*/  IMAD R2, R0.reuse, 0x151, RZ ;  /* 0x0000015100027824 */ /* 0x042fe400078e02ff */
[C---:B------:R-:W-:Y:S02]  /*58470*/  IMAD R3, R0.reuse, 0x2a4, RZ ;  /* 0x000002a400037824 */ /* 0x040fe400078e02ff */
[----:B------:R-:W-:Y:S01]  /*58480*/  IMAD R20, R0, 0xa9, RZ ;  /* 0x000000a900147824 */ /* 0x000fe200078e02ff */
[----:B------:R-:W-:-:S02]  /*58490*/  IADD3 R12, P5, R6, R8, RZ ;  /* 0x00000008060c7210 */ /* 0x000fc40007fbe0ff */
[-C--:B------:R-:W-:Y:S01]  /*584a0*/  LEA.HI.X.SX32 R11, R2, R9.reuse, 0x1, P6 ;  /* 0x00000009020b7211 */ /* 0x080fe200030f0eff */
[-C--:B------:R-:W-:Y:S01]  /*584b0*/  IADD3 R2, P6, R3, R8.reuse, RZ ;  /* 0x0000000803027210 */ /* 0x080fe20007fde0ff */
[-C--:B------:R-:W-:Y:S01]  /*584c0*/  LEA.HI.X.SX32 R13, R20, R9.reuse, 0x1, P5 ;  /* 0x00000009140d7211 */ /* 0x080fe200028f0eff */
[----:B------:R-:W-:Y:S02]  /*584d0*/  IADD3 R22, P5, R21, R8, RZ ;  /* 0x0000000815167210 */ /* 0x000fe40007fbe0ff */
[----:B------:R-:W-:Y:S01]  /*584e0*/  LEA.HI.X.SX32 R3, R6, R9, 0x1, P6 ;  /* 0x0000000906037211 */ /* 0x000fe200030f0eff */
[----:B------:R0:W-:Y:S01]  /*584f0*/  STL.64 [R1+0x1250], R10 ;  /* 0x0012500a01007387 */ /* 0x0001e20000100a00 */
[----:B------:R-:W-:Y:S02]  /*58500*/  STL.64 [R1+0xc38], R12 ;  /* 0x000c380c01007387 */ /* 0x000fe40000100a00 */
[C---:B------:R-:W-:Y:S02]  /*58510*/  IMAD R7, R0.reuse, 0x2ec, RZ ;  /* 0x000002ec00077824 */ /* 0x040fe400078e02ff */
[----:B------:R-:W-:Y:S02]  /*58520*/  STL [R1+0x1280], R22 ;  /* 0x0012801601007387 */ /* 0x000fe40000100800 */
[C---:B------:R-:W-:Y:S01]  /*58530*/  IMAD R6, R0.reuse, 0x2f4, RZ ;  /* 0x000002f400067824 */ /* 0x040fe200078e02ff */
[----:B------:R1:W-:Y:S01]  /*58540*/  STL.64 [R1+0x1268], R2 ;  /* 0x0012680201007387 */ /* 0x0003e20000100a00 */
[----:B------:R-:W-:-:S03]  /*58550*/  IMAD R20, R0, 0x154, RZ ;  /* 0x0000015400147824 */ /* 0x000fc600078e02ff */
[----:B------:R2:W-:Y:S01]  /*58560*/  STL.64 [R1+0x1930], R6 ;  /* 0x0019300601007387 */ /* 0x0005e20000100a00 */
[C---:B0-----:R-:W-:Y:S02]  /*58570*/  IMAD R10, R0.reuse, 0xaa, RZ ;  /* 0x000000aa000a7824 */ /* 0x041fe400078e02ff */
[C---:B-1----:R-:W-:Y:S02]  /*58580*/  IMAD R3, R0.reuse, 0x153, RZ ;  /* 0x0000015300037824 */ /* 0x042fe400078e02ff */
[----:B------:R-:W-:Y:S01]  /*58590*/  IMAD R2, R0, 0x55, RZ ;  /* 0x0000005500027824 */ /* 0x000fe200078e02ff */
[----:B------:R-:W-:Y:S01]  /*585a0*/  IADD3 R12, P6, R10, R8, RZ ;  /* 0x000000080a0c7210 */ /* 0x000fe20007fde0ff */
[----:B--2---:R-:W-:Y:S01]  /*585b0*/  IMAD.MOV.U32 R7, RZ, RZ, R23 ;  /* 0x000000ffff077224 */ /* 0x004fe200078e0017 */
[-C--:B------:R-:W-:Y:S01]  /*585c0*/  LEA.HI.X.SX32 R7, R3, R9.reuse, 0x1, P5 ;  /* 0x0000000903077211 */ /* 0x080fe200028f0eff */
[----:B------:R-:W-:Y:S01]  /*585d0*/  IMAD R3, R0, 0x2a8, RZ ;  /* 0x000002a800037824 */ /* 0x000fe200078e02ff */
[----:B------:R-:W-:Y:S01]  /*585e0*/  MOV R6, R22 ;  /* 0x0000001600067202 */ /* 0x000fe20000000f00 */
[-C--:B------:R-:W-:Y:S01]  /*585f0*/  IADD3 R6, P5, R20, R8.reuse, RZ ;  /* 0x0000000814067210 */ /* 0x080fe20007fbe0ff */
[----:B------:R-:W2:Y:S01]  /*58600*/  LDL.LU.64 R22, [R1+0x1950] ;  /* 0x0019500001167983 */ /* 0x000ea20000300a00 */
[----:B------:R-:W-:Y:S01]  /*58610*/  LEA.HI.X.SX32 R13, R2, R9, 0x1, P6 ;  /* 0x00000009020d7211 */ /* 0x000fe200030f0eff */
[----:B------:R0:W-:Y:S01]  /*58620*/  STL [R1+0x1284], R7 ;  /* 0x0012840701007387 */ /* 0x0001e20000100800 */
[----:B------:R-:W-:Y:S01]  /*58630*/  IADD3 R2, P6, R3, R8, RZ ;  /* 0x0000000803027210 */ /* 0x000fe20007fde0ff */
[----:B------:R-:W-:-:S02]  /*58640*/  IMAD R11, R0, 0x2aa, RZ ;  /* 0x000002aa000b7824 */ /* 0x000fc400078e02ff */
[----:B------:R-:W-:Y:S01]  /*58650*/  IMAD R21, R0, 0x156, RZ ;  /* 0x0000015600157824 */ /* 0x000fe200078e02ff */
[----:B------:R1:W-:Y:S01]  /*58660*/  STL.64 [R1+0xdf0], R12 ;  /* 0x000df00c01007387 */ /* 0x0003e20000100a00 */
[-C--:B------:R-:W-:Y:S02]  /*58670*/  LEA.HI.X.SX32 R3, R20, R9.reuse, 0x1, P6 ;  /* 0x0000000914037211 */ /* 0x080fe400030f0eff */
[----:B0-----:R-:W-:-:S05]  /*58680*/  LEA.HI.X.SX32 R7, R10, R9, 0x1, P5 ;  /* 0x000000090a077211 */ /* 0x001fca00028f0eff */
[----:B------:R0:W-:Y:S01]  /*58690*/  STL.64 [R1+0xc30], R6 ;  /* 0x000c300601007387 */ /* 0x0001e20000100a00 */
[C---:B-1----:R-:W-:Y:S02]  /*586a0*/  IMAD R13, R0.reuse, 0x155, RZ ;  /* 0x00000155000d7824 */ /* 0x042fe400078e02ff */
[----:B------:R1:W-:Y:S01]  /*586b0*/  STL.64 [R1+0x1278], R2 ;  /* 0x0012780201007387 */ /* 0x0003e20000100a00 */
[-C--:B------:R-:W-:Y:S01]  /*586c0*/  IADD3 R10, P6, R21, R8.reuse, RZ ;  /* 0x00000008150a7210 */ /* 0x080fe20007fde0ff */
[C---:B------:R-:W-:Y:S01]  /*586d0*/  IMAD R20, R0.reuse, 0x2ac, RZ ;  /* 0x000002ac00147824 */ /* 0x040fe200078e02ff */
[----:B0-----:R-:W-:Y:S01]  /*586e0*/  IADD3 R6, P5, R11, R8, RZ ;  /* 0x000000080b067210 */ /* 0x001fe20007fbe0ff */
[----:B-1----:R-:W-:-:S03]  /*586f0*/  IMAD R2, R0, 0xab, RZ ;  /* 0x000000ab00027824 */ /* 0x002fc600078e02ff */
        /* <DEDUP_REMOVED lines=8> */
[C---:B------:R-:W-:Y:S01]  /*58780*/  IMAD R3, R0.reuse, 0x157, RZ ;  /* 0x0000015700037824 */ /* 0x040fe200078e02ff */
[----:B------:R-:W-:Y:S01]  /*58790*/  LEA.HI.X.SX32 R7, R21, R9, 0x1, P5 ;  /* 0x0000000915077211 */ /* 0x000fe200028f0eff */
[----:B------:R-:W-:-:S02]  /*587a0*/  IMAD R20, R0, 0x2b, RZ ;  /* 0x0000002b00147824 */ /* 0x000fc400078e02ff */
[C---:B------:R-:W-:Y:S01]  /*587b0*/  IMAD R21, R0.reuse, 0xac, RZ ;  /* 0x000000ac00157824 */ /* 0x040fe200078e02ff */
[----:B------:R-:W-:Y:S01]  /*587c0*/  LEA.HI.X.SX32 R11, R3, R9, 0x1, P6 ;  /* 0x00000009030b7211 */ /* 0x000fe200030f0eff */
[----:B------:R0:W-:Y:S04]  /*587d0*/  STL.64 [R1+0x1288], R6 ;  /* 0x0012880601007387 */ /* 0x0001e80000100a00 */
[----:B------:R1:W-:Y:S02]  /*587e0*/  STL.64 [R1+0x12a0], R10 ;  /* 0x0012a00a01007387 */ /* 0x0003e40000100a00 */
[----:B------:R-:W-:Y:S01]  /*587f0*/  IMAD R3, R0, 0x2b0, RZ ;  /* 0x000002b000037824 */ /* 0x000fe200078e02ff */
[-C--:B0-----:R-:W-:Y:S02]  /*58800*/  IADD3 R6, P5, R2, R8.reuse, RZ ;  /* 0x0000000802067210 */ /* 0x081fe40007fbe0ff */
[----:B-1----:R-:W-:-:S02]  /*58810*/  IADD3 R10, P6, R21, R8, RZ ;  /* 0x00000008150a7210 */ /* 0x002fc40007fde0ff */
[-C--:B------:R-:W-:Y:S02]  /*58820*/  LEA.HI.X.SX32 R7, R20, R9.reuse, 0x1, P5 ;  /* 0x0000000914077211 */ /* 0x080fe400028f0eff */
[-C--:B------:R-:W-:Y:S01]  /*58830*/  LEA.HI.X.SX32 R11, R2, R9.reuse, 0x1, P6 ;  /* 0x00000009020b7211 */ /* 0x080fe200030f0eff */
[-C--:B------:R-:W-:Y:S02]  /*58840*/  IADD3 R2, P6, R3, R8.reuse, RZ ;  /* 0x0000000803027210 */ /* 0x080fe40007fde0ff */
[----:B------:R0:W-:Y:S02]  /*58850*/  STL.64 [R1+0xec8], R6 ;  /* 0x000ec80601007387 */ /* 0x0001e40000100a00 */
[----:B------:R-:W-:Y:S01]  /*58860*/  LEA.HI.X.SX32 R3, R4, R9, 0x1, P6 ;  /* 0x0000000904037211 */ /* 0x000fe200030f0eff */
[----:B------:R-:W-:Y:S02]  /*58870*/  IMAD R20, R0, 0x2b2, RZ ;  /* 0x000002b200147824 */ /* 0x000fe400078e02ff */
[----:B------:R1:W-:Y:S01]  /*58880*/  STL.64 [R1+0xde8], R10 ;  /* 0x000de80a01007387 */ /* 0x0003e20000100a00 */
[----:B0-----:R-:W-:-:S04]  /*58890*/  IADD3 R6, P5, R4, R8, RZ ;  /* 0x0000000804067210 */ /* 0x001fc80007fbe0ff */
[----:B------:R-:W-:Y:S01]  /*588a0*/  LEA.HI.X.SX32 R7, R21, R9, 0x1, P5 ;  /* 0x0000000915077211 */ /* 0x000fe200028f0eff */
[----:B------:R-:W-:-:S04]  /*588b0*/  IMAD R21, R0, 0x15a, RZ ;  /* 0x0000015a00157824 */ /* 0x000fc800078e02ff */
[----:B------:R0:W-:Y:S01]  /*588c0*/  STL.64 [R1+0xc20], R6 ;  /* 0x000c200601007387 */ /* 0x0001e20000100a00 */
[----:B------:R3:W-:Y:S01]  /*588d0*/  STL.64 [R1+0x1298], R2 ;  /* 0x0012980201007387 */ /* 0x0007e20000100a00 */
[-C--:B-1----:R-:W-:Y:S02]  /*588e0*/  IADD3 R10, P6, R21, R8.reuse, RZ ;  /* 0x00000008150a7210 */ /* 0x082fe40007fde0ff */
[----:B0-----:R-:W-:Y:S01]  /*588f0*/  IADD3 R6, P5, R20, R8, RZ ;  /* 0x0000000814067210 */ /* 0x001fe20007fbe0ff */
[C---:B---3--:R-:W-:Y:S02]  /*58900*/  IMAD R3, R0.reuse, 0x159, RZ ;  /* 0x0000015900037824 */ /* 0x048fe400078e02ff */
[C---:B------:R-:W-:Y:S02]  /*58910*/  IMAD R2, R0.reuse, 0xad, RZ ;  /* 0x000000ad00027824 */ /* 0x040fe400078e02ff */
[----:B------:R-:W-:Y:S01]  /*58920*/  IMAD R20, R0, 0x2b4, RZ ;  /* 0x000002b400147824 */ /* 0x000fe200078e02ff */
[----:B------:R-:W-:-:S02]  /*58930*/  LEA.HI.X.SX32 R7, R3, R9, 0x1, P5 ;  /* 0x0000000903077211 */ /* 0x000fc400028f0eff */
[----:B------:R-:W-:Y:S01]  /*58940*/  LEA.HI.X.SX32 R11, R2, R9, 0x1, P6 ;  /* 0x00000009020b7211 */ /* 0x000fe200030f0eff */
[C---:B------:R-:W-:Y:S02]  /*58950*/  IMAD R3, R0.reuse, 0x2b6, RZ ;  /* 0x000002b600037824 */ /* 0x040fe400078e02ff */
[----:B------:R0:W-:Y:S02]  /*58960*/  STL.64 [R1+0x1290], R6 ;  /* 0x0012900601007387 */ /* 0x0001e40000100a00 */
[----:B------:R1:W-:Y:S01]  /*58970*/  STL.64 [R1+0xc18], R10 ;  /* 0x000c180a01007387 */ /* 0x0003e20000100a00 */
[-C--:B------:R-:W-:Y:S01]  /*58980*/  IADD3 R2, P6, R3, R8.reuse, RZ ;  /* 0x0000000803027210 */ /* 0x080fe20007fde0ff */
[----:B------:R-:W-:Y:S01]  /*58990*/  IMAD R13, R0, 0xae, RZ ;  /* 0x000000ae000d7824 */ /* 0x000fe200078e02ff */
[----:B0-----:R-:W-:Y:S01]  /*589a0*/  IADD3 R6, P5, R20, R8, RZ ;  /* 0x0000000814067210 */ /* 0x001fe20007fbe0ff */
[----:B-1----:R-:W-:-:S03]  /*589b0*/  IMAD R10, R0, 0x15b, RZ ;  /* 0x0000015b000a7824 */ /* 0x002fc600078e02ff */
[-C--:B------:R-:W-:Y:S02]  /*589c0*/  LEA.HI.X.SX32 R7, R21, R9.reuse, 0x1, P5 ;  /* 0x0000000915077211 */ /* 0x080fe400028f0eff */
[----:B------:R-:W-:Y:S01]  /*589d0*/  LEA.HI.X.SX32 R3, R10, R9, 0x1, P6 ;  /* 0x000000090a037211 */ /* 0x000fe200030f0eff */
[C---:B------:R-:W-:Y:S02]  /*589e0*/  IMAD R11, R0.reuse, 0x15c, RZ ;  /* 0x0000015c000b7824 */ /* 0x040fe400078e02ff */
[----:B------:R-:W-:Y:S02]  /*589f0*/  STL.64 [R1+0x12a8], R6 ;  /* 0x0012a80601007387 */ /* 0x000fe40000100a00 */
[----:B------:R0:W-:Y:S01]  /*58a00*/  STL.64 [R1+0x12c0], R2 ;  /* 0x0012c00201007387 */ /* 0x0001e20000100a00 */
[----:B------:R-:W-:Y:S01]  /*58a10*/  IADD3 R20, P5, R13, R8, RZ ;  /* 0x000000080d147210 */ /* 0x000fe20007fbe0ff */
[C---:B------:R-:W-:Y:S02]  /*58a20*/  IMAD R10, R0.reuse, 0x2ba, RZ ;  /* 0x000002ba000a7824 */ /* 0x040fe400078e02ff */
[----:B0-----:R-:W-:-:S02]  /*58a30*/  IMAD R2, R0, 0x57, RZ ;  /* 0x0000005700027824 */ /* 0x001fc400078e02ff */
[----:B------:R-:W-:Y:S01]  /*58a40*/  IMAD R3, R0, 0x2b8, RZ ;  /* 0x000002b800037824 */ /* 0x000fe200078e02ff */
[-C--:B------:R-:W-:Y:S02]  /*58a50*/  IADD3 R6, P6, R11, R8.reuse, RZ ;  /* 0x000000080b067210 */ /* 0x080fe40007fde0ff */
[-C--:B------:R-:W-:Y:S02]  /*58a60*/  LEA.HI.X.SX32 R21, R2, R9.reuse, 0x1, P5 ;  /* 0x0000000902157211 */ /* 0x080fe400028f0eff */
[----:B------:R-:W-:Y:S01]  /*58a70*/  IADD3 R2, P5, R3, R8, RZ ;  /* 0x0000000803027210 */ /* 0x000fe20007fbe0ff */
[-C--:B------:R-:W-:Y:S01]  /*58a80*/  LEA.HI.X.SX32 R7, R13, R9.reuse, 0x1, P6 ;  /* 0x000000090d077211 */ /* 0x080fe200030f0eff */
[C---:B------:R-:W-:Y:S01]  /*58a90*/  IMAD R12, R0.reuse, 0x15e, RZ ;  /* 0x0000015e000c7824 */ /* 0x040fe200078e02ff */
[----:B------:R0:W-:Y:S01]  /*58aa0*/  STL.64 [R1+0xde0], R20 ;  /* 0x000de01401007387 */ /* 0x0001e20000100a00 */
[----:B------:R-:W-:Y:S01]  /*58ab0*/  LEA.HI.X.SX32 R3, R11, R9, 0x1, P5 ;  /* 0x000000090b037211 */ /* 0x000fe200028f0eff */
[----:B------:R-:W-:-:S02]  /*58ac0*/  IMAD R13, R0, 0xaf, RZ ;  /* 0x000000af000d7824 */ /* 0x000fc400078e02ff */
[----:B0-----:R-:W3:Y:S01]  /*58ad0*/  LDL.LU.64 R20, [R1+0x1948] ;  /* 0x0019480001147983 */ /* 0x001ee20000300a00 */
[----:B------:R0:W-:Y:S02]  /*58ae0*/  STL.64 [R1+0xc10], R6 ;  /* 0x000c100601007387 */ /* 0x0001e40000100a00 */
        /* <DEDUP_REMOVED lines=8> */
[----:B0-----:R-:W4:Y:S01]  /*58b70*/  LDL.LU.64 R2, [R1+0x1940] ;  /* 0x0019400001027983 */ /* 0x001f220000300a00 */
[C---:B------:R-:W-:Y:S02]  /*58b80*/  IMAD R11, R0.reuse, 0x2bc, RZ ;  /* 0x000002bc000b7824 */ /* 0x040fe400078e02ff */
[----:B------:R-:W-:-:S03]  /*58b90*/  IMAD R7, R0, 0x2be, RZ ;  /* 0x000002be00077824 */ /* 0x000fc600078e02ff */
[----:B------:R-:W-:Y:S01]  /*58ba0*/  IADD3 R10, P6, R11, R8, RZ ;  /* 0x000000080b0a7210 */ /* 0x000fe20007fde0ff */
[----:B------:R-:W-:-:S03]  /*58bb0*/  IMAD R13, R0, 0x16, RZ ;  /* 0x00000016000d7824 */ /* 0x000fc600078e02ff */
[-C--:B------:R-:W-:Y:S02]  /*58bc0*/  LEA.HI.X.SX32 R11, R12, R9.reuse, 0x1, P6 ;  /* 0x000000090c0b7211 */ /* 0x080fe400030f0eff */
[-C--:B------:R-:W-:Y:S01]  /*58bd0*/  IADD3 R6, P5, R7, R8.reuse, RZ ;  /* 0x0000000807067210 */ /* 0x080fe20007fbe0ff */
[C---:B------:R-:W-:Y:S02]  /*58be0*/  IMAD R7, R0.reuse, 0x15f, RZ ;  /* 0x0000015f00077824 */ /* 0x040fe400078e02ff */
[----:B------:R0:W-:Y:S03]  /*58bf0*/  STL.64 [R1+0x12c8], R10 ;  /* 0x0012c80a01007387 */ /* 0x0001e60000100a00 */
[----:B------:R-:W-:Y:S01]  /*58c00*/  LEA.HI.X.SX32 R7, R7, R9, 0x1, P5 ;  /* 0x0000000907077211 */ /* 0x000fe200028f0eff */
[----:B------:R-:W-:Y:S01]  /*58c10*/  IMAD R12, R0, 0x58, RZ ;  /* 0x00000058000c7824 */ /* 0x000fe200078e02ff */
[----:B0-----:R-:W-:-:S03]  /*58c20*/  IADD3 R10, P6, R13, R8, RZ ;  /* 0x000000080d0a7210 */ /* 0x001fc60007fde0ff */
[----:B------:R-:W-:Y:S01]  /*58c30*/  STL.64 [R1+0x12e0], R6 ;  /* 0x0012e00601007387 */ /* 0x000fe20000100a00 */
[C---:B------:R-:W-:Y:S02]  /*58c40*/  IMAD R19, R0.reuse, 0x2c2, RZ ;  /* 0x000002c200137824 */ /* 0x040fe400078e02ff */
[C---:B------:R-:W-:Y:S02]  /*58c50*/  IMAD R24, R0.reuse, 0xb2, RZ ;  /* 0x000000b200187824 */ /* 0x040fe400078e02ff */
[C---:B------:R-:W-:Y:S02]  /*58c60*/  IMAD R25, R0.reuse, 0x166, RZ ;  /* 0x0000016600197824 */ /* 0x040fe400078e02ff */
[C---:B------:R-:W-:Y:S02]  /*58c70*/  IMAD R27, R0.reuse, 0x5a, RZ ;  /* 0x0000005a001b7824 */ /* 0x040fe400078e02ff */
[C---:B------:R-:W-:Y:S02]  /*58c80*/  IMAD R26, R0.reuse, 0xb4, RZ ;  /* 0x000000b4001a7824 */ /* 0x040fe400078e02ff */
[----:B------:R-:W-:Y:S01]  /*58c90*/  IMAD R29, R0, 0x168, RZ ;  /* 0x00000168001d7824 */ /* 0x000fe200078e02ff */
[----:B---3--:R-:W-:-:S05]  /*58ca0*/  LEA.HI.X.SX32 R11, R20, R9, 0x1, P6 ;  /* 0x00000009140b7211 */ /* 0x008fca00030f0eff */
[----:B------:R0:W-:Y:S02]  /*58cb0*/  STL.64 [R1+0xf68], R10 ;  /* 0x000f680a01007387 */ /* 0x0001e40000100a00 */
[-C--:B0-----:R-:W-:Y:S02]  /*58cc0*/  IADD3 R10, P6, R12, R8.reuse, RZ ;  /* 0x000000080c0a7210 */ /* 0x081fe40007fde0ff */
[C---:B----4-:R-:W-:Y:S02]  /*58cd0*/  IADD3 R6, P5, R2.reuse, R8, RZ ;  /* 0x0000000802067210 */ /* 0x050fe40007fbe0ff */
[-C--:B------:R-:W-:Y:S02]  /*58ce0*/  LEA.HI.X.SX32 R11, R2, R9.reuse, 0x1, P6 ;  /* 0x00000009020b7211 */ /* 0x080fe400030f0eff */
[----:B------:R-:W-:-:S05]  /*58cf0*/  LEA.HI.X.SX32 R7, R13, R9, 0x1, P5 ;  /* 0x000000090d077211 */ /* 0x000fca00028f0eff */
[----:B------:R0:W-:Y:S01]  /*58d00*/  STL.64 [R1+0xf30], R6 ;  /* 0x000f300601007387 */ /* 0x0001e20000100a00 */
[----:B------:R1:W-:Y:S02]  /*58d10*/  STL.64 [R1+0xec0], R10 ;  /* 0x000ec00a01007387 */ /* 0x0003e40000100a00 */
[----:B------:R-:W-:Y:S01]  /*58d20*/  IMAD R13, R0, 0x2c0, RZ ;  /* 0x000002c0000d7824 */ /* 0x000fe200078e02ff */
[-C--:B0-----:R-:W-:Y:S02]  /*58d30*/  IADD3 R6, P5, R3, R8.reuse, RZ ;  /* 0x0000000803067210 */ /* 0x081fe40007fbe0ff */
[-C--:B-1----:R-:W-:Y:S02]  /*58d40*/  IADD3 R10, P6, R21, R8.reuse, RZ ;  /* 0x00000008150a7210 */ /* 0x082fe40007fde0ff */
[-C--:B------:R-:W-:Y:S02]  /*58d50*/  LEA.HI.X.SX32 R7, R12, R9.reuse, 0x1, P5 ;  /* 0x000000090c077211 */ /* 0x080fe400028f0eff */
[----:B------:R-:W-:Y:S01]  /*58d60*/  LEA.HI.X.SX32 R11, R3, R9, 0x1, P6 ;  /* 0x00000009030b7211 */ /* 0x000fe200030f0eff */
[----:B------:R-:W-:-:S02]  /*58d70*/  IADD3 R12, P6, R19, R8, RZ ;  /* 0x00000008130c7210 */ /* 0x000fc40007fde0ff */
[----:B------:R0:W-:Y:S02]  /*58d80*/  STL.64 [R1+0xdd8], R6 ;  /* 0x000dd80601007387 */ /* 0x0001e40000100a00 */
[----:B------:R1:W-:Y:S01]  /*58d90*/  STL.64 [R1+0xc00], R10 ;  /* 0x000c000a01007387 */ /* 0x0003e20000100a00 */
[----:B0-----:R-:W-:Y:S01]  /*58da0*/  IADD3 R6, P5, R13, R8, RZ ;  /* 0x000000080d067210 */ /* 0x001fe20007fbe0ff */
[----:B-1----:R-:W-:-:S03]  /*58db0*/  IMAD R10, R0, 0x161, RZ ;  /* 0x00000161000a7824 */ /* 0x002fc600078e02ff */
[-C--:B------:R-:W-:Y:S02]  /*58dc0*/  LEA.HI.X.SX32 R7, R21, R9.reuse, 0x1, P5 ;  /* 0x0000000915077211 */ /* 0x080fe400028f0eff */
[----:B------:R-:W-:Y:S01]  /*58dd0*/  LEA.HI.X.SX32 R13, R10, R9, 0x1, P6 ;  /* 0x000000090a0d7211 */ /* 0x000fe200030f0eff */
[----:B------:R-:W-:Y:S02]  /*58de0*/  IMAD R11, R0, 0x2c4, RZ ;  /* 0x000002c4000b7824 */ /* 0x000fe400078e02ff */
[----:B------:R0:W-:Y:S02]  /*58df0*/  STL.64 [R1+0x12d8], R6 ;  /* 0x0012d80601007387 */ /* 0x0001e40000100a00 */
[----:B------:R1:W-:Y:S01]  /*58e00*/  STL.64 [R1+0x12d0], R12 ;  /* 0x0012d00c01007387 */ /* 0x0003e20000100a00 */
[----:B------:R-:W-:-:S04]  /*58e10*/  IADD3 R10, P6, R11, R8, RZ ;  /* 0x000000080b0a7210 */ /* 0x000fc80007fde0ff */
[C---:B--2---:R-:W-:Y:S02]  /*58e20*/  LEA.HI.X.SX32 R11, R22.reuse, R9, 0x1, P6 ;  /* 0x00000009160b7211 */ /* 0x044fe400030f0eff */
[----:B0-----:R-:W-:Y:S01]  /*58e30*/  IADD3 R6, P5, R22, R8, RZ ;  /* 0x0000000816067210 */ /* 0x001fe20007fbe0ff */
[C---:B-1----:R-:W-:Y:S02]  /*58e40*/  IMAD R12, R0.reuse, 0xb1, RZ ;  /* 0x000000b1000c7824 */ /* 0x042fe400078e02ff */
[----:B------:R-:W-:-:S03]  /*58e50*/  IMAD R13, R0, 0x2c6, RZ ;  /* 0x000002c6000d7824 */ /* 0x000fc600078e02ff */
[----:B------:R-:W-:-:S05]  /*58e60*/  LEA.HI.X.SX32 R7, R12, R9, 0x1, P5 ;  /* 0x000000090c077211 */ /* 0x000fca00028f0eff */
[----:B------:R0:W-:Y:S01]  /*58e70*/  STL.64 [R1+0xbf8], R6 ;  /* 0x000bf80601007387 */ /* 0x0001e20000100a00 */
[----:B------:R1:W-:Y:S02]  /*58e80*/  STL.64 [R1+0x12e8], R10 ;  /* 0x0012e80a01007387 */ /* 0x0003e40000100a00 */
[C---:B------:R-:W-:Y:S02]  /*58e90*/  IMAD R2, R0.reuse, 0x6, RZ ;  /* 0x0000000600027824 */ /* 0x040fe400078e02ff */
[----:B------:R-:W-:Y:S01]  /*58ea0*/  IMAD R3, R0, 0xc, RZ ;  /* 0x0000000c00037824 */ /* 0x000fe200078e02ff */
[-C--:B------:R-:W-:Y:S02]  /*58eb0*/  IADD3 R12, P6, R24, R8.reuse, RZ ;  /* 0x00000008180c7210 */ /* 0x080fe40007fde0ff */
[----:B0-----:R-:W-:Y:S01]  /*58ec0*/  IADD3 R6, P5, R13, R8, RZ ;  /* 0x000000080d067210 */ /* 0x001fe20007fbe0ff */
[C---:B-1----:R-:W-:Y:S02]  /*58ed0*/  IMAD R11, R0.reuse, 0x163, RZ ;  /* 0x00000163000b7824 */ /* 0x042fe400078e02ff */
[----:B------:R-:W-:-:S03]  /*58ee0*/  IMAD R10, R0, 0x59, RZ ;  /* 0x00000059000a7824 */ /* 0x000fc600078e02ff */
[-C--:B------:R-:W-:Y:S01]  /*58ef0*/  LEA.HI.X.SX32 R7, R11, R9.reuse, 0x1, P5 ;  /* 0x000000090b077211 */ /* 0x080fe200028f0eff */
[----:B------:R-:W-:Y:S01]  /*58f00*/  IMAD R11, R0, 0x2c8, RZ ;  /* 0x000002c8000b7824 */ /* 0x000fe200078e02ff */
[----:B------:R-:W-:Y:S03]  /*58f10*/  STL.64 [R1+0x1920], R2 ;  /* 0x0019200201007387 */ /* 0x000fe60000100a00 */
[----:B------:R0:W-:Y:S01]  /*58f20*/  STL.64 [R1+0x1300], R6 ;  /* 0x0013000601007387 */ /* 0x0001e20000100a00 */
[----:B------:R-:W-:Y:S02]  /*58f30*/  LEA.HI.X.SX32 R13, R10, R9, 0x1, P6 ;  /* 0x000000090a0d7211 */ /* 0x000fe400030f0eff */
[----:B------:R-:W-:-:S03]  /*58f40*/  IADD3 R10, P6, R11, R8, RZ ;  /* 0x000000080b0a7210 */ /* 0x000fc60007fde0ff */
[----:B------:R1:W-:Y:S01]  /*58f50*/  STL.64 [R1+0xdd0], R12 ;  /* 0x000dd00c01007387 */ /* 0x0003e20000100a00 */
[C---:B------:R-:W-:Y:S02]  /*58f60*/  LEA.HI.X.SX32 R11, R23.reuse, R9, 0x1, P6 ;  /* 0x00000009170b7211 */ /* 0x040fe400030f0eff */
[----:B0-----:R-:W-:-:S04]  /*58f70*/  IADD3 R6, P5, R23, R8, RZ ;  /* 0x0000000817067210 */ /* 0x001fc80007fbe0ff */
[----:B------:R-:W-:Y:S01]  /*58f80*/  LEA.HI.X.SX32 R7, R24, R9, 0x1, P5 ;  /* 0x0000000918077211 */ /* 0x000fe200028f0eff */
[----:B-1----:R-:W-:-:S04]  /*58f90*/  IMAD R13, R0, 0x2ca, RZ ;  /* 0x000002ca000d7824 */ /* 0x002fc800078e02ff */
[----:B------:R0:W-:Y:S01]  /*58fa0*/  STL.64 [R1+0xbf0], R6 ;  /* 0x000bf00601007387 */ /* 0x0001e20000100a00 */
[----:B------:R1:W-:Y:S01]  /*58fb0*/  STL.64 [R1+0x12f8], R10 ;  /* 0x0012f80a01007387 */ /* 0x0003e20000100a00 */
[-C--:B------:R-:W-:Y:S02]  /*58fc0*/  IADD3 R12, P6, R25, R8.reuse, RZ ;  /* 0x00000008190c7210 */ /* 0x080fe40007fde0ff */
[----:B0-----:R-:W-:Y:S01]  /*58fd0*/  IADD3 R6, P5, R13, R8, RZ ;  /* 0x000000080d067210 */ /* 0x001fe20007fbe0ff */
[C---:B-1----:R-:W-:Y:S02]  /*58fe0*/  IMAD R11, R0.reuse, 0x165, RZ ;  /* 0x00000165000b7824 */ /* 0x042fe400078e02ff */
[----:B------:R-:W-:-:S03]  /*58ff0*/  IMAD R10, R0, 0xb3, RZ ;  /* 0x000000b3000a7824 */ /* 0x000fc600078e02ff */
[-C--:B------:R-:W-:Y:S02]  /*59000*/  LEA.HI.X.SX32 R7, R11, R9.reuse, 0x1, P5 ;  /* 0x000000090b077211 */ /* 0x080fe400028f0eff */
[----:B------:R-:W-:Y:S01]  /*59010*/  LEA.HI.X.SX32 R13, R10, R9, 0x1, P6 ;  /* 0x000000090a0d7211 */ /* 0x000fe200030f0eff */
[C---:B------:R-:W-:Y:S02]  /*59020*/  IMAD R11, R0.reuse, 0x2ce, RZ ;  /* 0x000002ce000b7824 */ /* 0x040fe400078e02ff */
[----:B------:R0:W-:Y:S02]  /*59030*/  STL.64 [R1+0x12f0], R6 ;  /* 0x0012f00601007387 */ /* 0x0001e40000100a00 */
[----:B------:R1:W-:Y:S01]  /*59040*/  STL.64 [R1+0xbe8], R12 ;  /* 0x000be80c01007387 */ /* 0x0003e20000100a00 */
[----:B------:R-:W-:Y:S01]  /*59050*/  IADD3 R10, P6, R11, R8, RZ ;  /* 0x000000080b0a7210 */ /* 0x000fe20007fde0ff */
[C---:B0-----:R-:W-:Y:S02]  /*59060*/  IMAD R7, R0.reuse, 0x2cc, RZ ;  /* 0x000002cc00077824 */ /* 0x041fe400078e02ff */
[----:B-1----:R-:W-:-:S03]  /*59070*/  IMAD R12, R0, 0x167, RZ ;  /* 0x00000167000c7824 */ /* 0x002fc600078e02ff */
[----:B------:R-:W-:Y:S02]  /*59080*/  IADD3 R6, P5, R7, R8, RZ ;  /* 0x0000000807067210 */ /* 0x000fe40007fbe0ff */
[-C--:B------:R-:W-:Y:S02]  /*59090*/  LEA.HI.X.SX32 R11, R12, R9.reuse, 0x1, P6 ;  /* 0x000000090c0b7211 */ /* 0x080fe400030f0eff */
[----:B------:R-:W-:Y:S01]  /*590a0*/  LEA.HI.X.SX32 R7, R25, R9, 0x1, P5 ;  /* 0x0000000919077211 */ /* 0x000fe200028f0eff */
[----:B------:R-:W-:-:S04]  /*590b0*/  IMAD R13, R0, 0x2d, RZ ;  /* 0x0000002d000d7824 */ /* 0x000fc800078e02ff */
[----:B------:R0:W-:Y:S01]  /*590c0*/  STL.64 [R1+0x1308], R6 ;  /* 0x0013080601007387 */ /* 0x0001e20000100a00 */
[----:B------:R1:W-:Y:S01]  /*590d0*/  STL.64 [R1+0x1320], R10 ;  /* 0x0013200a01007387 */ /* 0x0003e20000100a00 */
[-C--:B0-----:R-:W-:Y:S02]  /*590e0*/  IADD3 R6, P5, R27, R8.reuse, RZ ;  /* 0x000000081b067210 */ /* 0x081fe40007fbe0ff */
[----:B-1----:R-:W-:Y:S02]  /*590f0*/  IADD3 R10, P6, R26, R8, RZ ;  /* 0x000000081a0a7210 */ /* 0x002fe40007fde0ff */
[-C--:B------:R-:W-:Y:S02]  /*59100*/  LEA.HI.X.SX32 R7, R13, R9.reuse, 0x1, P5 ;  /* 0x000000090d077211 */ /* 0x080fe400028f0eff */
[----:B------:R-:W-:-:S03]  /*59110*/  LEA.HI.X.SX32 R11, R27, R9, 0x1, P6 ;  /* 0x000000091b0b7211 */ /* 0x000fc600030f0eff */
[----:B------:R-:W-:Y:S02]  /*59120*/  STL.64 [R1+0xeb8], R6 ;  /* 0x000eb80601007387 */ /* 0x000fe40000100a00 */
[----:B------:R0:W-:Y:S02]  /*59130*/  STL.64 [R1+0xdc8], R10 ;  /* 0x000dc80a01007387 */ /* 0x0001e40000100a00 */
[----:B0-----:R-:W2:Y:S01]  /*59140*/  LDL.LU.64 R10, [R1+0x1938] ;  /* 0x00193800010a7983 */ /* 0x001ea20000300a00 */
[C---:B------:R-:W-:Y:S01]  /*59150*/  IMAD R13, R0.reuse, 0x2d0, RZ ;  /* 0x000002d0000d7824 */ /* 0x040fe200078e02ff */
[-C--:B------:R-:W-:Y:S01]  /*59160*/  IADD3 R6, P5, R29, R8.reuse, RZ ;  /* 0x000000081d067210 */ /* 0x080fe20007fbe0ff */
[C---:B------:R-:W-:Y:S02]  /*59170*/  IMAD R24, R0.reuse, 0xc0, RZ ;  /* 0x000000c000187824 */ /* 0x040fe400078e02ff */
[----:B------:R-:W-:Y:S01]  /*59180*/  IMAD R25, R0, 0x180, RZ ;  /* 0x0000018000197824 */ /* 0x000fe200078e02ff */
[----:B------:R-:W-:-:S02]  /*59190*/  IADD3 R12, P6, R13, R8, RZ ;  /* 0x000000080d0c7210 */ /* 0x000fc40007fde0ff */
[-C--:B------:R-:W-:Y:S02]  /*591a0*/  LEA.HI.X.SX32 R7, R26, R9.reuse, 0x1, P5 ;  /* 0x000000091a077211 */ /* 0x080fe400028f0eff */
[----:B------:R-:W-:Y:S01]  /*591b0*/  LEA.HI.X.SX32 R13, R29, R9, 0x1, P6 ;  /* 0x000000091d0d7211 */ /* 0x000fe200030f0eff */
[----:B------:R-:W-:Y:S02]  /*591c0*/  STL.64 [R1+0x1910], R24 ;  /* 0x0019101801007387 */ /* 0x000fe40000100a00 */
[----:B------:R0:W-:Y:S02]  /*591d0*/  STL.64 [R1+0xbe0], R6 ;  /* 0x000be00601007387 */ /* 0x0001e40000100a00 */
[----:B0-----:R-:W3:Y:S01]  /*591e0*/  LDL.LU.64 R6, [R1+0x1930] ;  /* 0x0019300001067983 */ /* 0x001ee20000300a00 */
[----:B------:R0:W-:Y:S03]  /*591f0*/  STL.64 [R1+0x1318], R12 ;  /* 0x0013180c01007387 */ /* 0x0001e60000100a00 */
[----:B0-----:R-:W4:Y:S01]  /*59200*/  LDL.LU.64 R12, [R1+0x1928] ;  /* 0x00192800010c7983 */ /* 0x001f220000300a00 */
[----:B------:R-:W-:-:S02]  /*59210*/  IMAD R28, R0, 0x16a, RZ ;  /* 0x0000016a001c7824 */ /* 0x000fc400078e02ff */
[----:B------:R-:W-:-:S03]  /*59220*/  IMAD R26, R0, 0x169, RZ ;  /* 0x00000169001a7824 */ /* 0x000fc600078e02ff */
[-C--:B------:R-:W-:Y:S01]  /*59230*/  IADD3 R24, P6, R28, R8.reuse, RZ ;  /* 0x000000081c187210 */ /* 0x080fe20007fde0ff */
[C---:B------:R-:W-:Y:S02]  /*59240*/  IMAD R27, R0.reuse, 0x2d4, RZ ;  /* 0x000002d4001b7824 */ /* 0x040fe400078e02ff */
[C---:B------:R-:W-:Y:S02]  /*59250*/  IMAD R5, R0.reuse, 0x2f, RZ ;  /* 0x0000002f00057824 */ /* 0x040fe400078e02ff */
[----:B------:R-:W-:Y:S01]  /*59260*/  IMAD R4, R0, 0x2f8, RZ ;  /* 0x000002f800047824 */ /* 0x000fe200078e02ff */
[----:B--2---:R-:W-:Y:S01]  /*59270*/  IADD3 R2, P5, R10, R8, RZ ;  /* 0x000000080a027210 */ /* 0x004fe20007fbe0ff */
[----:B------:R-:W-:-:S04]  /*59280*/  IMAD R10, R0, 0x300, RZ ;  /* 0x00000300000a7824 */ /* 0x000fc800078e02ff */
[----:B------:R-:W-:Y:S01]  /*59290*/  STL [R1+0x1310], R2 ;  /* 0x0013100201007387 */ /* 0x000fe20000100800 */
[----:B------:R0:W-:Y:S02]  /*592a0*/  STL.64 [R1+0x1918], R10 ;  /* 0x0019180a01007387 */ /* 0x0001e40000100a00 */
[----:B0-----:R-:W-:Y:S01]  /*592b0*/  MOV R10, R2 ;  /* 0x00000002000a7202 */ /* 0x001fe20000000f00 */
[----:B------:R-:W-:Y:S01]  /*592c0*/  IMAD R2, R0, 0xb5, RZ ;  /* 0x000000b500027824 */ /* 0x000fe200078e02ff */
[----:B------:R-:W-:Y:S01]  /*592d0*/  MOV R11, R3 ;  /* 0x00000003000b7202 */ /* 0x000fe20000000f00 */
[-C--:B------:R-:W-:Y:S02]  /*592e0*/  LEA.HI.X.SX32 R11, R26, R9.reuse, 0x1, P5 ;  /* 0x000000091a0b7211 */ /* 0x080fe400028f0eff */
[----:B------:R-:W-:Y:S01]  /*592f0*/  IMAD R3, R0, 0x2d6, RZ ;  /* 0x000002d600037824 */ /* 0x000fe200078e02ff */
[----:B------:R-:W-:Y:S02]  /*59300*/  LEA.HI.X.SX32 R25, R2, R9, 0x1, P6 ;  /* 0x0000000902197211 */ /* 0x000fe400030f0eff */
[----:B------:R-:W-:Y:S01]  /*59310*/  IADD3 R10, P5, R27, R8, RZ ;  /* 0x000000081b0a7210 */ /* 0x000fe20007fbe0ff */
[----:B------:R0:W-:Y:S02]  /*59320*/  STL [R1+0x1314], R11 ;  /* 0x0013140b01007387 */ /* 0x0001e40000100800 */
[----:B------:R1:W-:Y:S02]  /*59330*/  STL.64 [R1+0xbd8], R24 ;  /* 0x000bd81801007387 */ /* 0x0003e40000100a00 */
[----:B------:R-:W-:-:S02]  /*59340*/  IMAD R2, R0, 0x16b, RZ ;  /* 0x0000016b00027824 */ /* 0x000fc400078e02ff */
[----:B------:R-:W-:Y:S01]  /*59350*/  IMAD R27, R0, 0xb6, RZ ;  /* 0x000000b6001b7824 */ /* 0x000fe200078e02ff */
[----:B0-----:R-:W-:Y:S02]  /*59360*/  LEA.HI.X.SX32 R11, R28, R9, 0x1, P5 ;  /* 0x000000091c0b7211 */ /* 0x001fe400028f0eff */
[----:B-1----:R-:W-:Y:S01]  /*59370*/  IADD3 R24, P6, R3, R8, RZ ;  /* 0x0000000803187210 */ /* 0x002fe20007fde0ff */
        /* <DEDUP_REMOVED lines=12> */
[----:B------:R1:W-:Y:S01]  /*59440*/  STL.64 [R1+0xbd0], R24 ;  /* 0x000bd01801007387 */ /* 0x0003e20000100a00 */
[-C--:B0-----:R-:W-:Y:S02]  /*59450*/  IADD3 R10, P5, R26, R8.reuse, RZ ;  /* 0x000000081a0a7210 */ /* 0x081fe40007fbe0ff */
[----:B-1----:R-:W-:Y:S01]  /*59460*/  IADD3 R24, P6, R2, R8, RZ ;  /* 0x0000000802187210 */ /* 0x002fe20007fde0ff */
[----:B------:R-:W-:Y:S01]  /*59470*/  IMAD R2, R0, 0x16d, RZ ;  /* 0x0000016d00027824 */ /* 0x000fe200078e02ff */
[----:B------:R-:W-:-:S04]  /*59480*/  LEA.HI.X.SX32 R11, R3, R9, 0x1, P5 ;  /* 0x00000009030b7211 */ /* 0x000fc800028f0eff */
[----:B------:R-:W-:Y:S01]  /*59490*/  LEA.HI.X.SX32 R25, R2, R9, 0x1, P6 ;  /* 0x0000000902197211 */ /* 0x000fe200030f0eff */
[----:B------:R4:W-:Y:S04]  /*594a0*/  STL.64 [R1+0x1338], R10 ;  /* 0x0013380a01007387 */ /* 0x0009e80000100a00 */
[----:B------:R0:W-:Y:S02]  /*594b0*/  STL.64 [R1+0x1330], R24 ;  /* 0x0013301801007387 */ /* 0x0001e40000100a00 */
[C---:B------:R-:W-:Y:S02]  /*594c0*/  IMAD R3, R0.reuse, 0x2dc, RZ ;  /* 0x000002dc00037824 */ /* 0x040fe400078e02ff */
[C---:B------:R-:W-:Y:S01]  /*594d0*/  IMAD R27, R0.reuse, 0x2de, RZ ;  /* 0x000002de001b7824 */ /* 0x040fe200078e02ff */
[-C--:B----4-:R-:W-:Y:S01]  /*594e0*/  IADD3 R10, P5, R13, R8.reuse, RZ ;  /* 0x000000080d0a7210 */ /* 0x090fe20007fbe0ff */
[----:B0-----:R-:W-:Y:S01]  /*594f0*/  IMAD R25, R0, 0xb7, RZ ;  /* 0x000000b700197824 */ /* 0x001fe200078e02ff */
[----:B------:R-:W-:-:S04]  /*59500*/  IADD3 R2, P6, R3, R8, RZ ;  /* 0x0000000803027210 */ /* 0x000fc80007fde0ff */
[-C--:B------:R-:W-:Y:S02]  /*59510*/  LEA.HI.X.SX32 R11, R25, R9.reuse, 0x1, P5 ;  /* 0x00000009190b7211 */ /* 0x080fe400028f0eff */
[----:B------:R-:W-:-:S03]  /*59520*/  LEA.HI.X.SX32 R3, R13, R9, 0x1, P6 ;  /* 0x000000090d037211 */ /* 0x000fc600030f0eff */
[----:B------:R0:W-:Y:S01]  /*59530*/  STL.64 [R1+0xbc8], R10 ;  /* 0x000bc80a01007387 */ /* 0x0001e20000100a00 */
[C---:B------:R-:W-:Y:S02]  /*59540*/  IMAD R25, R0.reuse, 0x2e, RZ ;  /* 0x0000002e00197824 */ /* 0x040fe400078e02ff */
[----:B------:R1:W-:Y:S01]  /*59550*/  STL.64 [R1+0x1348], R2 ;  /* 0x0013480201007387 */ /* 0x0003e20000100a00 */
[-C--:B0-----:R-:W-:Y:S01]  /*59560*/  IADD3 R10, P5, R27, R8.reuse, RZ ;  /* 0x000000081b0a7210 */ /* 0x081fe20007fbe0ff */
[C---:B------:R-:W-:Y:S02]  /*59570*/  IMAD R27, R0.reuse, 0x16f, RZ ;  /* 0x0000016f001b7824 */ /* 0x040fe400078e02ff */
[C---:B-1----:R-:W-:Y:S02]  /*59580*/  IMAD R2, R0.reuse, 0x5c, RZ ;  /* 0x0000005c00027824 */ /* 0x042fe400078e02ff */
[----:B------:R-:W-:Y:S01]  /*59590*/  IMAD R3, R0, 0x17, RZ ;  /* 0x0000001700037824 */ /* 0x000fe200078e02ff */
[----:B------:R-:W-:-:S02]  /*595a0*/  IADD3 R28, P6, R25, R8, RZ ;  /* 0x00000008191c7210 */ /* 0x000fc40007fde0ff */
        /* <DEDUP_REMOVED lines=10> */
[-C--:B------:R-:W-:Y:S01]  /*59650*/  LEA.HI.X.SX32 R29, R2, R9.reuse, 0x1, P6 ;  /* 0x00000009021d7211 */ /* 0x080fe200030f0eff */
[-C--:B------:R-:W-:Y:S02]  /*59660*/  IADD3 R2, P6, R3, R8.reuse, RZ ;  /* 0x0000000803027210 */ /* 0x080fe40007fde0ff */
[----:B------:R0:W-:Y:S02]  /*59670*/  STL.64 [R1+0xeb0], R10 ;  /* 0x000eb00a01007387 */ /* 0x0001e40000100a00 */
[C---:B------:R-:W-:Y:S01]  /*59680*/  LEA.HI.X.SX32 R3, R27.reuse, R9, 0x1, P6 ;  /* 0x000000091b037211 */ /* 0x040fe200030f0eff */
[----:B------:R-:W-:Y:S02]  /*59690*/  IMAD R25, R0, 0x2e2, RZ ;  /* 0x000002e200197824 */ /* 0x000fe400078e02ff */
[----:B------:R1:W-:Y:S01]  /*596a0*/  STL.64 [R1+0xdb8], R28 ;  /* 0x000db81c01007387 */ /* 0x0003e20000100a00 */
[----:B0-----:R-:W-:-:S04]  /*596b0*/  IADD3 R10, P5, R27, R8, RZ ;  /* 0x000000081b0a7210 */ /* 0x001fc80007fbe0ff */
[----:B------:R-:W-:Y:S01]  /*596c0*/  LEA.HI.X.SX32 R11, R24, R9, 0x1, P5 ;  /* 0x00000009180b7211 */ /* 0x000fe200028f0eff */
[C---:B-1----:R-:W-:Y:S02]  /*596d0*/  IMAD R28, R0.reuse, 0x172, RZ ;  /* 0x00000172001c7824 */ /* 0x042fe400078e02ff */
[----:B------:R-:W-:Y:S02]  /*596e0*/  IMAD R29, R0, 0x171, RZ ;  /* 0x00000171001d7824 */ /* 0x000fe400078e02ff */
[----:B------:R0:W-:Y:S01]  /*596f0*/  STL.64 [R1+0xbc0], R10 ;  /* 0x000bc00a01007387 */ /* 0x0001e20000100a00 */
[----:B------:R1:W-:Y:S01]  /*59700*/  STL.64 [R1+0x1358], R2 ;  /* 0x0013580201007387 */ /* 0x0003e20000100a00 */
[-C--:B------:R-:W-:Y:S01]  /*59710*/  IADD3 R24, P6, R28, R8.reuse, RZ ;  /* 0x000000081c187210 */ /* 0x080fe20007fde0ff */
[C---:B------:R-:W-:Y:S01]  /*59720*/  IMAD R27, R0.reuse, 0x2e4, RZ ;  /* 0x000002e4001b7824 */ /* 0x040fe200078e02ff */
[----:B0-----:R-:W-:Y:S01]  /*59730*/  IADD3 R10, P5, R25, R8, RZ ;  /* 0x00000008190a7210 */ /* 0x001fe20007fbe0ff */
[----:B-1----:R-:W-:-:S03]  /*59740*/  IMAD R2, R0, 0xb9, RZ ;  /* 0x000000b900027824 */ /* 0x002fc600078e02ff */
[-C--:B------:R-:W-:Y:S02]  /*59750*/  LEA.HI.X.SX32 R11, R29, R9.reuse, 0x1, P5 ;  /* 0x000000091d0b7211 */ /* 0x080fe400028f0eff */
[----:B------:R-:W-:Y:S01]  /*59760*/  LEA.HI.X.SX32 R25, R2, R9, 0x1, P6 ;  /* 0x0000000902197211 */ /* 0x000fe200030f0eff */
[C---:B------:R-:W-:Y:S02]  /*59770*/  IMAD R3, R0.reuse, 0x2e6, RZ ;  /* 0x000002e600037824 */ /* 0x040fe400078e02ff */
[----:B------:R0:W-:Y:S02]  /*59780*/  STL.64 [R1+0x1350], R10 ;  /* 0x0013500a01007387 */ /* 0x0001e40000100a00 */
[----:B------:R1:W-:Y:S01]  /*59790*/  STL.64 [R1+0xbb8], R24 ;  /* 0x000bb81801007387 */ /* 0x0003e20000100a00 */
[-C--:B------:R-:W-:Y:S01]  /*597a0*/  IADD3 R2, P6, R3, R8.reuse, RZ ;  /* 0x0000000803027210 */ /* 0x080fe20007fde0ff */
[C---:B------:R-:W-:Y:S01]  /*597b0*/  IMAD R29, R0.reuse, 0x174, RZ ;  /* 0x00000174001d7824 */ /* 0x040fe200078e02ff */
[----:B0-----:R-:W-:Y:S01]  /*597c0*/  IADD3 R10, P5, R27, R8, RZ ;  /* 0x000000081b0a7210 */ /* 0x001fe20007fbe0ff */
[----:B-1----:R-:W-:-:S02]  /*597d0*/  IMAD R24, R0, 0x173, RZ ;  /* 0x0000017300187824 */ /* 0x002fc400078e02ff */
[----:B------:R-:W-:Y:S01]  /*597e0*/  IMAD R25, R0, 0xba, RZ ;  /* 0x000000ba00197824 */ /* 0x000fe200078e02ff */
[-C--:B------:R-:W-:Y:S02]  /*597f0*/  LEA.HI.X.SX32 R11, R28, R9.reuse, 0x1, P5 ;  /* 0x000000091c0b7211 */ /* 0x080fe400028f0eff */
[----:B------:R-:W-:-:S03]  /*59800*/  LEA.HI.X.SX32 R3, R24, R9, 0x1, P6 ;  /* 0x0000000918037211 */ /* 0x000fc600030f0eff */
[----:B------:R0:W-:Y:S02]  /*59810*/  STL.64 [R1+0x1370], R10 ;  /* 0x0013700a01007387 */ /* 0x0001e40000100a00 */
[----:B------:R1:W-:Y:S02]  /*59820*/  STL.64 [R1+0x1368], R2 ;  /* 0x0013680201007387 */ /* 0x0003e40000100a00 */
[C---:B------:R-:W-:Y:S02]  /*59830*/  IMAD R24, R0.reuse, 0x2e8, RZ ;  /* 0x000002e800187824 */ /* 0x040fe400078e02ff */
[----:B0-----:R-:W-:Y:S01]  /*59840*/  IMAD R11, R0, 0x5d, RZ ;  /* 0x0000005d000b7824 */ /* 0x001fe200078e02ff */
[-C--:B------:R-:W-:Y:S02]  /*59850*/  IADD3 R10, P5, R25, R8.reuse, RZ ;  /* 0x00000008190a7210 */ /* 0x080fe40007fbe0ff */
[----:B-1----:R-:W-:Y:S02]  /*59860*/  IADD3 R2, P6, R29, R8, RZ ;  /* 0x000000081d027210 */ /* 0x002fe40007fde0ff */
[----:B------:R-:W-:-:S02]  /*59870*/  LEA.HI.X.SX32 R11, R11, R9, 0x1, P5 ;  /* 0x000000090b0b7211 */ /* 0x000fc400028f0eff */
[----:B------:R-:W-:-:S03]  /*59880*/  LEA.HI.X.SX32 R3, R25, R9, 0x1, P6 ;  /* 0x0000000919037211 */ /* 0x000fc600030f0eff */
[----:B------:R0:W-:Y:S02]  /*59890*/  STL.64 [R1+0xdb0], R10 ;  /* 0x000db00a01007387 */ /* 0x0001e40000100a00 */
[----:B------:R1:W-:Y:S01]  /*598a0*/  STL.64 [R1+0xbb0], R2 ;  /* 0x000bb00201007387 */ /* 0x0003e20000100a00 */
[-C--:B0-----:R-:W-:Y:S01]  /*598b0*/  IADD3 R10, P5, R24, R8.reuse, RZ ;  /* 0x00000008180a7210 */ /* 0x081fe20007fbe0ff */
[----:B-1----:R-:W-:Y:S01]  /*598c0*/  IMAD R3, R0, 0x175, RZ ;  /* 0x0000017500037824 */ /* 0x002fe200078e02ff */
[-C--:B------:R-:W-:Y:S01]  /*598d0*/  IADD3 R24, P6, R12, R8.reuse, RZ ;  /* 0x000000080c187210 */ /* 0x080fe20007fde0ff */
[C---:B------:R-:W-:Y:S01]  /*598e0*/  IMAD R12, R0.reuse, 0x308, RZ ;  /* 0x00000308000c7824 */ /* 0x040fe200078e02ff */
[-C--:B------:R-:W-:Y:S01]  /*598f0*/  LEA.HI.X.SX32 R11, R29, R9.reuse, 0x1, P5 ;  /* 0x000000091d0b7211 */ /* 0x080fe200028f0eff */
[C---:B------:R-:W-:Y:S01]  /*59900*/  IMAD R2, R0.reuse, 0x176, RZ ;  /* 0x0000017600027824 */ /* 0x040fe200078e02ff */
[----:B------:R-:W-:Y:S01]  /*59910*/  LEA.HI.X.SX32 R25, R3, R9, 0x1, P6 ;  /* 0x0000000903197211 */ /* 0x000fe200030f0eff */
[C---:B------:R-:W-:Y:S01]  /*59920*/  IMAD R3, R0.reuse, 0xbb, RZ ;  /* 0x000000bb00037824 */ /* 0x040fe200078e02ff */
[----:B------:R-:W-:Y:S01]  /*59930*/  STL [R1+0x1908], R12 ;  /* 0x0019080c01007387 */ /* 0x000fe20000100800 */
[----:B------:R0:W-:Y:S02]  /*59940*/  STL.64 [R1+0x1380], R10 ;  /* 0x0013800a01007387 */ /* 0x0001e40000100a00 */
[----:B------:R3:W-:Y:S02]  /*59950*/  STL.64 [R1+0x1378], R24 ;  /* 0x0013781801007387 */ /* 0x0007e40000100a00 */
[----:B------:R-:W-:Y:S01]  /*59960*/  IMAD R29, R0, 0x2ee, RZ ;  /* 0x000002ee001d7824 */ /* 0x000fe200078e02ff */
[----:B0-----:R-:W-:-:S02]  /*59970*/  IADD3 R10, P5, R2, R8, RZ ;  /* 0x00000008020a7210 */ /* 0x001fc40007fbe0ff */
[----:B---3--:R-:W-:Y:S02]  /*59980*/  IADD3 R24, P6, R7, R8, RZ ;  /* 0x0000000807187210 */ /* 0x008fe40007fde0ff */
[-C--:B------:R-:W-:Y:S02]  /*59990*/  LEA.HI.X.SX32 R11, R3, R9.reuse, 0x1, P5 ;  /* 0x00000009030b7211 */ /* 0x080fe400028f0eff */
[----:B------:R-:W-:Y:S01]  /*599a0*/  LEA.HI.X.SX32 R25, R2, R9, 0x1, P6 ;  /* 0x0000000902197211 */ /* 0x000fe200030f0eff */
[C---:B------:R-:W-:Y:S02]  /*599b0*/  IMAD R3, R0.reuse, 0x5e, RZ ;  /* 0x0000005e00037824 */ /* 0x040fe400078e02ff */
[----:B------:R-:W-:Y:S02]  /*599c0*/  STL.64 [R1+0xba8], R10 ;  /* 0x000ba80a01007387 */ /* 0x000fe40000100a00 */
[----:B------:R0:W-:Y:S02]  /*599d0*/  STL.64 [R1+0x1388], R24 ;  /* 0x0013881801007387 */ /* 0x0001e40000100a00 */
[----:B------:R-:W-:-:S02]  /*599e0*/  IMAD R2, R0, 0xbc, RZ ;  /* 0x000000bc00027824 */ /* 0x000fc400078e02ff */
[C---:B------:R-:W-:Y:S01]  /*599f0*/  IMAD R12, R0.reuse, 0x178, RZ ;  /* 0x00000178000c7824 */ /* 0x040fe200078e02ff */
[-C--:B0-----:R-:W-:Y:S01]  /*59a00*/  IADD3 R24, P6, R3, R8.reuse, RZ ;  /* 0x0000000803187210 */ /* 0x081fe20007fde0ff */
[----:B------:R-:W-:Y:S01]  /*59a10*/  IMAD R3, R0, 0x177, RZ ;  /* 0x0000017700037824 */ /* 0x000fe200078e02ff */
[----:B------:R-:W-:Y:S02]  /*59a20*/  IADD3 R10, P5, R29, R8, RZ ;  /* 0x000000081d0a7210 */ /* 0x000fe40007fbe0ff */
[-C--:B------:R-:W-:Y:S02]  /*59a30*/  LEA.HI.X.SX32 R25, R5, R9.reuse, 0x1, P6 ;  /* 0x0000000905197211 */ /* 0x080fe400030f0eff */
[----:B------:R-:W-:-:S05]  /*59a40*/  LEA.HI.X.SX32 R11, R3, R9, 0x1, P5 ;  /* 0x00000009030b7211 */ /* 0x000fca00028f0eff */
[----:B------:R0:W-:Y:S01]  /*59a50*/  STL.64 [R1+0x1398], R10 ;  /* 0x0013980a01007387 */ /* 0x0001e20000100a00 */
[----:B------:R1:W-:Y:S02]  /*59a60*/  STL.64 [R1+0xea8], R24 ;  /* 0x000ea81801007387 */ /* 0x0003e40000100a00 */
[C---:B------:R-:W-:Y:S02]  /*59a70*/  IMAD R29, R0.reuse, 0x2f0, RZ ;  /* 0x000002f0001d7824 */ /* 0x040fe400078e02ff */
[C---:B------:R-:W-:Y:S02]  /*59a80*/  IMAD R3, R0.reuse, 0x2f2, RZ ;  /* 0x000002f200037824 */ /* 0x040fe400078e02ff */
[----:B0-----:R-:W-:Y:S01]  /*59a90*/  IMAD R11, R0, 0x5e, RZ ;  /* 0x0000005e000b7824 */ /* 0x001fe200078e02ff */
[-C--:B------:R-:W-:Y:S02]  /*59aa0*/  IADD3 R10, P5, R2, R8.reuse, RZ ;  /* 0x00000008020a7210 */ /* 0x080fe40007fbe0ff */
[----:B-1----:R-:W-:-:S02]  /*59ab0*/  IADD3 R24, P6, R12, R8, RZ ;  /* 0x000000080c187210 */ /* 0x002fc40007fde0ff */
[-C--:B------:R-:W-:Y:S02]  /*59ac0*/  LEA.HI.X.SX32 R11, R11, R9.reuse, 0x1, P5 ;  /* 0x000000090b0b7211 */ /* 0x080fe400028f0eff */
[-C--:B------:R-:W-:Y:S01]  /*59ad0*/  LEA.HI.X.SX32 R25, R2, R9.reuse, 0x1, P6 ;  /* 0x0000000902197211 */ /* 0x080fe200030f0eff */
[-C--:B------:R-:W-:Y:S02]  /*59ae0*/  IADD3 R2, P6, R3, R8.reuse, RZ ;  /* 0x0000000803027210 */ /* 0x080fe40007fde0ff */
[----:B------:R0:W-:Y:S02]  /*59af0*/  STL.64 [R1+0xda8], R10 ;  /* 0x000da80a01007387 */ /* 0x0001e40000100a00 */
[----:B------:R1:W-:Y:S01]  /*59b00*/  STL.64 [R1+0xba0], R24 ;  /* 0x000ba01801007387 */ /* 0x0003e20000100a00 */
[----:B0-----:R-:W-:Y:S01]  /*59b10*/  IADD3 R10, P5, R29, R8, RZ ;  /* 0x000000081d0a7210 */ /* 0x001fe20007fbe0ff */
[C---:B-1----:R-:W-:Y:S02]  /*59b20*/  IMAD R24, R0.reuse, 0x179, RZ ;  /* 0x0000017900187824 */ /* 0x042fe400078e02ff */
[----:B------:R-:W-:Y:S01]  /*59b30*/  IMAD R25, R0, 0x17a, RZ ;  /* 0x0000017a00197824 */ /* 0x000fe200078e02ff */
[----:B------:R-:W-:-:S02]  /*59b40*/  LEA.HI.X.SX32 R11, R12, R9, 0x1, P5 ;  /* 0x000000090c0b7211 */ /* 0x000fc400028f0eff */
[----:B------:R-:W-:Y:S01]  /*59b50*/  LEA.HI.X.SX32 R3, R24, R9, 0x1, P6 ;  /* 0x0000000918037211 */ /* 0x000fe200030f0eff */
[C---:B------:R-:W-:Y:S02]  /*59b60*/  IMAD R12, R0.reuse, 0xbd, RZ ;  /* 0x000000bd000c7824 */ /* 0x040fe400078e02ff */
[----:B------:R0:W-:Y:S02]  /*59b70*/  STL.64 [R1+0x13a8], R10 ;  /* 0x0013a80a01007387 */ /* 0x0001e40000100a00 */
[----:B------:R1:W-:Y:S02]  /*59b80*/  STL.64 [R1+0x13a0], R2 ;  /* 0x0013a00201007387 */ /* 0x0003e40000100a00 */
[C---:B------:R-:W-:Y:S02]  /*59b90*/  IMAD R7, R0.reuse, 0x185, RZ ;  /* 0x0000018500077824 */ /* 0x040fe400078e02ff */
[----:B------:R-:W-:Y:S01]  /*59ba0*/  IMAD R24, R0, 0x2f6, RZ ;  /* 0x000002f600187824 */ /* 0x000fe200078e02ff */
[----:B0-----:R-:W-:-:S02]  /*59bb0*/  IADD3 R10, P5, R25, R8, RZ ;  /* 0x00000008190a7210 */ /* 0x001fc40007fbe0ff */
[----:B-1----:R-:W-:Y:S01]  /*59bc0*/  IADD3 R2, P6, R6, R8, RZ ;  /* 0x0000000806027210 */ /* 0x002fe20007fde0ff */
[----:B------:R-:W-:Y:S01]  /*59bd0*/  IMAD R6, R0, 0x30c, RZ ;  /* 0x0000030c00067824 */ /* 0x000fe200078e02ff */
[----:B------:R-:W-:Y:S01]  /*59be0*/  LEA.HI.X.SX32 R11, R12, R9, 0x1, P5 ;  /* 0x000000090c0b7211 */ /* 0x000fe200028f0eff */
[----:B------:R-:W-:-:S03]  /*59bf0*/  IMAD R12, R0, 0x17b, RZ ;  /* 0x0000017b000c7824 */ /* 0x000fc600078e02ff */
[----:B------:R-:W-:Y:S01]  /*59c00*/  STL.64 [R1+0x1900], R6 ;  /* 0x0019000601007387 */ /* 0x000fe20000100a00 */
[----:B------:R0:W-:Y:S01]  /*59c10*/  STL.64 [R1+0xb98], R10 ;  /* 0x000b980a01007387 */ /* 0x0001e20000100a00 */
[-C--:B------:R-:W-:Y:S01]  /*59c20*/  LEA.HI.X.SX32 R3, R25, R9.reuse, 0x1, P6 ;  /* 0x0000000919037211 */ /* 0x080fe200030f0eff */
[----:B------:R-:W-:Y:S01]  /*59c30*/  IMAD R25, R0, 0x5f, RZ ;  /* 0x0000005f00197824 */ /* 0x000fe200078e02ff */
[-C--:B0-----:R-:W-:Y:S01]  /*59c40*/  IADD3 R10, P5, R24, R8.reuse, RZ ;  /* 0x00000008180a7210 */ /* 0x081fe20007fbe0ff */
[C---:B------:R-:W-:Y:S02]  /*59c50*/  IMAD R6, R0.reuse, 0xbe, RZ ;  /* 0x000000be00067824 */ /* 0x040fe400078e02ff */
[----:B------:R-:W-:Y:S01]  /*59c60*/  IMAD R24, R0, 0x17c, RZ ;  /* 0x0000017c00187824 */ /* 0x000fe200078e02ff */
[----:B------:R-:W-:Y:S01]  /*59c70*/  LEA.HI.X.SX32 R11, R12, R9, 0x1, P5 ;  /* 0x000000090c0b7211 */ /* 0x000fe200028f0eff */
[----:B------:R0:W-:Y:S04]  /*59c80*/  STL.64 [R1+0x13b0], R2 ;  /* 0x0013b00201007387 */ /* 0x0001e80000100a00 */
[----:B------:R1:W-:Y:S01]  /*59c90*/  STL.64 [R1+0x13b8], R10 ;  /* 0x0013b80a01007387 */ /* 0x0003e20000100a00 */
        /* <DEDUP_REMOVED lines=12> */
[----:B------:R-:W-:Y:S01]  /*59d60*/  LEA.HI.X.SX32 R11, R25, R9, 0x1, P5 ;  /* 0x00000009190b7211 */ /* 0x000fe200028f0eff */
[----:B------:R0:W-:Y:S04]  /*59d70*/  STL.64 [R1+0x13c0], R2 ;  /* 0x0013c00201007387 */ /* 0x0001e80000100a00 */
[----:B------:R1:W-:Y:S01]  /*59d80*/  STL.64 [R1+0x13c8], R10 ;  /* 0x0013c80a01007387 */ /* 0x0003e20000100a00 */
[----:B0-----:R-:W-:Y:S01]  /*59d90*/  IADD3 R2, P6, R12, R8, RZ ;  /* 0x000000080c027210 */ /* 0x001fe20007fde0ff */
[----:B-1----:R-:W-:-:S05]  /*59da0*/  IMAD R10, R0, 0xbf, RZ ;  /* 0x000000bf000a7824 */ /* 0x002fca00078e02ff */
[----:B------:R-:W-:-:S05]  /*59db0*/  LEA.HI.X.SX32 R3, R10, R9, 0x1, P6 ;  /* 0x000000090a037211 */ /* 0x000fca00030f0eff */
[----:B------:R0:W-:Y:S04]  /*59dc0*/  STL.64 [R1+0xfa8], R2 ;  /* 0x000fa80201007387 */ /* 0x0001e80000100a00 */
[----:B0-----:R-:W2:Y:S01]  /*59dd0*/  LDL.LU.64 R2, [R1+0x1920] ;  /* 0x0019200001027983 */ /* 0x001ea20000300a00 */
[C---:B------:R-:W-:Y:S02]  /*59de0*/  IMAD R25, R0.reuse, 0x2fc, RZ ;  /* 0x000002fc00197824 */ /* 0x040fe400078e02ff */
[----:B------:R-:W-:-:S03]  /*59df0*/  IMAD R11, R0, 0x2fe, RZ ;  /* 0x000002fe000b7824 */ /* 0x000fc600078e02ff */
[----:B------:R-:W-:Y:S01]  /*59e00*/  IADD3 R24, P5, R25, R8, RZ ;  /* 0x0000000819187210 */ /* 0x000fe20007fbe0ff */
[----:B------:R-:W-:-:S03]  /*59e10*/  IMAD R20, R0, 0x17f, RZ ;  /* 0x0000017f00147824 */ /* 0x000fc600078e02ff */
[-C--:B------:R-:W-:Y:S02]  /*59e20*/  LEA.HI.X.SX32 R25, R12, R9.reuse, 0x1, P5 ;  /* 0x000000090c197211 */ /* 0x080fe400028f0eff */
[----:B------:R-:W-:Y:S01]  /*59e30*/  IADD3 R10, P6, R11, R8, RZ ;  /* 0x000000080b0a7210 */ /* 0x000fe20007fde0ff */
[----:B------:R-:W-:Y:S02]  /*59e40*/  IMAD R19, R0, 0x3, RZ ;  /* 0x0000000300137824 */ /* 0x000fe400078e02ff */
[----:B------:R2:W-:Y:S01]  /*59e50*/  STL.64 [R1+0x13d0], R24 ;  /* 0x0013d01801007387 */ /* 0x0005e20000100a00 */
[----:B------:R-:W-:Y:S01]  /*59e60*/  LEA.HI.X.SX32 R11, R20, R9, 0x1, P6 ;  /* 0x00000009140b7211 */ /* 0x000fe200030f0eff */
[----:B------:R-:W-:-:S04]  /*59e70*/  IMAD R22, R0, 0x18, RZ ;  /* 0x0000001800167824 */ /* 0x000fc800078e02ff */
[----:B------:R0:W-:Y:S01]  /*59e80*/  STL.64 [R1+0x13d8], R10 ;  /* 0x0013d80a01007387 */ /* 0x0001e20000100a00 */
[----:B--2---:R-:W-:-:S04]  /*59e90*/  IADD3 R24, P5, R2, R8, RZ ;  /* 0x0000000802187210 */ /* 0x004fc80007fbe0ff */
[----:B------:R-:W-:Y:S02]  /*59ea0*/  LEA.HI.X.SX32 R25, R19, R9, 0x1, P5 ;  /* 0x0000000913197211 */ /* 0x000fe400028f0eff */
[----:B0-----:R-:W-:-:S03]  /*59eb0*/  IADD3 R10, P6, R3, R8, RZ ;  /* 0x00000008030a7210 */ /* 0x001fc60007fde0ff */
[----:B------:R0:W-:Y:S01]  /*59ec0*/  STL.64 [R1+0xf90], R24 ;  /* 0x000f901801007387 */ /* 0x0001e20000100a00 */
[----:B------:R-:W-:Y:S02]  /*59ed0*/  LEA.HI.X.SX32 R11, R2, R9, 0x1, P6 ;  /* 0x00000009020b7211 */ /* 0x000fe400030f0eff */
[----:B0-----:R-:W-:-:S03]  /*59ee0*/  IADD3 R24, P5, R22, R8, RZ ;  /* 0x0000000816187210 */ /* 0x001fc60007fbe0ff */
[----:B------:R0:W-:Y:S01]  /*59ef0*/  STL.64 [R1+0xf80], R10 ;  /* 0x000f800a01007387 */ /* 0x0001e20000100a00 */
[----:B------:R-:W-:-:S03]  /*59f00*/  LEA.HI.X.SX32 R25, R3, R9, 0x1, P5 ;  /* 0x0000000903197211 */ /* 0x000fc600028f0eff */
[----:B0-----:R-:W2:Y:S02]  /*59f10*/  LDL.LU.64 R10, [R1+0x1918] ;  /* 0x00191800010a7983 */ /* 0x001ea40000300a00 */
[----:B------:R0:W-:Y:S02]  /*59f20*/  STL.64 [R1+0xf60], R24 ;  /* 0x000f601801007387 */ /* 0x0001e40000100a00 */
[----:B0-----:R-:W3:Y:S01]  /*59f30*/  LDL.LU.64 R24, [R1+0x1910] ;  /* 0x0019100001187983 */ /* 0x001ee20000300a00 */
[C---:B------:R-:W-:Y:S02]  /*59f40*/  IMAD R21, R0.reuse, 0x30, RZ ;  /* 0x0000003000157824 */ /* 0x040fe400078e02ff */
[----:B------:R-:W-:-:S03]  /*59f50*/  IMAD R23, R0, 0x60, RZ ;  /* 0x0000006000177824 */ /* 0x000fc600078e02ff */
[----:B------:R-:W-:Y:S01]  /*59f60*/  IADD3 R6, P6, R21, R8, RZ ;  /* 0x0000000815067210 */ /* 0x000fe20007fde0ff */
[----:B------:R-:W-:-:S03]  /*59f70*/  IMAD.MOV.U32 R3, RZ, RZ, R7 ;  /* 0x000000ffff037224 */ /* 0x000fc600078e0007 */
[----:B------:R-:W-:Y:S01]  /*59f80*/  MOV R2, R6 ;  /* 0x0000000600027202 */ /* 0x000fe20000000f00 */
[----:B------:R0:W-:Y:S01]  /*59f90*/  STL [R1+0xf20], R6 ;  /* 0x000f200601007387 */ /* 0x0001e20000100800 */
[----:B------:R-:W-:Y:S02]  /*59fa0*/  LEA.HI.X.SX32 R3, R22, R9, 0x1, P6 ;  /* 0x0000000916037211 */ /* 0x000fe400030f0eff */
[----:B0-----:R-:W-:-:S04]  /*59fb0*/  IADD3 R6, P5, R23, R8, RZ ;  /* 0x0000000817067210 */ /* 0x001fc80007fbe0ff */
[----:B------:R-:W-:Y:S01]  /*59fc0*/  LEA.HI.X.SX32 R7, R21, R9, 0x1, P5 ;  /* 0x0000000915077211 */ /* 0x000fe200028f0eff */
[----:B------:R-:W-:Y:S04]  /*59fd0*/  STL [R1+0xf24], R3 ;  /* 0x000f240301007387 */ /* 0x000fe80000100800 */
[----:B------:R0:W-:Y:S01]  /*59fe0*/  STL.64 [R1+0xea0], R6 ;  /* 0x000ea00601007387 */ /* 0x0001e20000100a00 */
[C---:B------:R-:W-:Y:S02]  /*59ff0*/  IMAD R12, R0.reuse, 0x302, RZ ;  /* 0x00000302000c7824 */ /* 0x040fe400078e02ff */
[C---:B------:R-:W-:Y:S02]  /*5a000*/  IMAD R26, R0.reuse, 0x182, RZ ;  /* 0x00000182001a7824 */ /* 0x040fe400078e02ff */
[----:B------:R-:W-:-:S02]  /*5a010*/  IMAD R13, R0, 0x304, RZ ;  /* 0x00000304000d7824 */ /* 0x000fc400078e02ff */
[C---:B------:R-:W-:Y:S02]  /*5a020*/  IMAD R27, R0.reuse, 0xc2, RZ ;  /* 0x000000c2001b7824 */ /* 0x040fe400078e02ff */
[C---:B------:R-:W-:Y:S02]  /*5a030*/  IMAD R21, R0.reuse, 0x61, RZ ;  /* 0x0000006100157824 */ /* 0x040fe400078e02ff */
[----:B------:R-:W-:Y:S01]  /*5a040*/  IMAD R28, R0, 0x184, RZ ;  /* 0x00000184001c7824 */ /* 0x000fe200078e02ff */
[CC--:B---3--:R-:W-:Y:S02]  /*5a050*/  IADD3 R2, P6, R24.reuse, R8.reuse, RZ ;  /* 0x0000000818027210 */ /* 0x0c8fe40007fde0ff */
[----:B0-----:R-:W-:Y:S02]  /*5a060*/  IADD3 R6, P5, R25, R8, RZ ;  /* 0x0000000819067210 */ /* 0x001fe40007fbe0ff */
[-C--:B------:R-:W-:Y:S02]  /*5a070*/  LEA.HI.X.SX32 R3, R23, R9.reuse, 0x1, P6 ;  /* 0x0000000917037211 */ /* 0x080fe400030f0eff */
[----:B------:R-:W-:-:S03]  /*5a080*/  LEA.HI.X.SX32 R7, R24, R9, 0x1, P5 ;  /* 0x0000000918077211 */ /* 0x000fc600028f0eff */
[----:B------:R2:W-:Y:S02]  /*5a090*/  STL.64 [R1+0xd98], R2 ;  /* 0x000d980201007387 */ /* 0x0005e40000100a00 */
[----:B------:R0:W-:Y:S01]  /*5a0a0*/  STL.64 [R1+0xfa0], R6 ;  /* 0x000fa00601007387 */ /* 0x0001e20000100a00 */
[-C--:B--2---:R-:W-:Y:S02]  /*5a0b0*/  IADD3 R2, P6, R10, R8.reuse, RZ ;  /* 0x000000080a027210 */ /* 0x084fe40007fde0ff */
[----:B0-----:R-:W-:Y:S01]  /*5a0c0*/  IADD3 R6, P5, R12, R8, RZ ;  /* 0x000000080c067210 */ /* 0x001fe20007fbe0ff */
[----:B------:R-:W-:Y:S01]  /*5a0d0*/  IMAD R12, R0, 0x181, RZ ;  /* 0x00000181000c7824 */ /* 0x000fe200078e02ff */
[----:B------:R-:W-:-:S04]  /*5a0e0*/  LEA.HI.X.SX32 R3, R25, R9, 0x1, P6 ;  /* 0x0000000919037211 */ /* 0x000fc800030f0eff */
[----:B------:R-:W-:Y:S01]  /*5a0f0*/  LEA.HI.X.SX32 R7, R12, R9, 0x1, P5 ;  /* 0x000000090c077211 */ /* 0x000fe200028f0eff */
[----:B------:R-:W-:Y:S04]  /*5a100*/  STL.64 [R1+0x13e0], R2 ;  /* 0x0013e00201007387 */ /* 0x000fe80000100a00 */
[----:B------:R0:W-:Y:S01]  /*5a110*/  STL.64 [R1+0x13e8], R6 ;  /* 0x0013e80601007387 */ /* 0x0001e20000100a00 */
[-C--:B------:R-:W-:Y:S02]  /*5a120*/  IADD3 R24, P6, R26, R8.reuse, RZ ;  /* 0x000000081a187210 */ /* 0x080fe40007fde0ff */
[----:B------:R-:W-:-:S04]  /*5a130*/  IADD3 R12, P5, R13, R8, RZ ;  /* 0x000000080d0c7210 */ /* 0x000fc80007fbe0ff */
[----:B------:R-:W-:Y:S01]  /*5a140*/  LEA.HI.X.SX32 R13, R26, R9, 0x1, P5 ;  /* 0x000000091a0d7211 */ /* 0x000fe200028f0eff */
[C---:B0-----:R-:W-:Y:S02]  /*5a150*/  IMAD R6, R0.reuse, 0xc1, RZ ;  /* 0x000000c100067824 */ /* 0x041fe400078e02ff */
[----:B------:R-:W-:-:S03]  /*5a160*/  IMAD R7, R0, 0x306, RZ ;  /* 0x0000030600077824 */ /* 0x000fc600078e02ff */
[----:B------:R-:W-:Y:S01]  /*5a170*/  LEA.HI.X.SX32 R25, R6, R9, 0x1, P6 ;  /* 0x0000000906197211 */ /* 0x000fe200030f0eff */
[----:B------:R-:W-:Y:S01]  /*5a180*/  IMAD R3, R0, 0x183, RZ ;  /* 0x0000018300037824 */ /* 0x000fe200078e02ff */
[----:B------:R-:W-:-:S03]  /*5a190*/  IADD3 R6, P6, R7, R8, RZ ;  /* 0x0000000807067210 */ /* 0x000fc60007fde0ff */
[----:B------:R-:W-:Y:S01]  /*5a1a0*/  STL.64 [R1+0xf98], R24 ;  /* 0x000f981801007387 */ /* 0x000fe20000100a00 */
[----:B------:R0:W-:Y:S01]  /*5a1b0*/  STL.64 [R1+0x13f8], R12 ;  /* 0x0013f80c01007387 */ /* 0x0001e20000100a00 */
[----:B------:R-:W-:Y:S02]  /*5a1c0*/  LEA.HI.X.SX32 R7, R3, R9, 0x1, P6 ;  /* 0x0000000903077211 */ /* 0x000fe400030f0eff */
[----:B0-----:R-:W-:-:S04]  /*5a1d0*/  IADD3 R12, P5, R27, R8, RZ ;  /* 0x000000081b0c7210 */ /* 0x001fc80007fbe0ff */
[----:B------:R-:W-:Y:S01]  /*5a1e0*/  LEA.HI.X.SX32 R13, R21, R9, 0x1, P5 ;  /* 0x00000009150d7211 */ /* 0x000fe200028f0eff */
[----:B------:R0:W-:Y:S04]  /*5a1f0*/  STL.64 [R1+0x13f0], R6 ;  /* 0x0013f00601007387 */ /* 0x0001e80000100a00 */
[----:B------:R1:W-:Y:S01]  /*5a200*/  STL.64 [R1+0xd90], R12 ;  /* 0x000d900c01007387 */ /* 0x0003e20000100a00 */
[----:B0-----:R-:W-:-:S03]  /*5a210*/  IADD3 R6, P6, R28, R8, RZ ;  /* 0x000000081c067210 */ /* 0x001fc60007fde0ff */
[----:B-1----:R-:W2:Y:S01]  /*5a220*/  LDL.LU R12, [R1+0x1908] ;  /* 0x00190800010c7983 */ /* 0x002ea20000300800 */
[----:B------:R-:W-:-:S05]  /*5a230*/  LEA.HI.X.SX32 R7, R27, R9, 0x1, P6 ;  /* 0x000000091b077211 */ /* 0x000fca00030f0eff */
[----:B------:R0:W-:Y:S04]  /*5a240*/  STL.64 [R1+0xfb0], R6 ;  /* 0x000fb00601007387 */ /* 0x0001e80000100a00 */
[----:B0-----:R-:W3:Y:S01]  /*5a250*/  LDL.LU.64 R6, [R1+0x1900] ;  /* 0x0019000001067983 */ /* 0x001ee20000300a00 */
[C---:B------:R-:W-:Y:S02]  /*5a260*/  IMAD R21, R0.reuse, 0x30a, RZ ;  /* 0x0000030a00157824 */ /* 0x040fe400078e02ff */
[C---:B------:R-:W-:Y:S02]  /*5a270*/  IMAD R29, R0.reuse, 0x186, RZ ;  /* 0x00000186001d7824 */ /* 0x040fe400078e02ff */
[C---:B------:R-:W-:Y:S01]  /*5a280*/  IMAD R5, R0.reuse, 0xc3, RZ ;  /* 0x000000c300057824 */ /* 0x040fe200078e02ff */
[----:B------:R-:W-:Y:S01]  /*5a290*/  IADD3 R26, P6, R21, R8, RZ ;  /* 0x00000008151a7210 */ /* 0x000fe20007fde0ff */
[----:B------:R-:W-:-:S02]  /*5a2a0*/  IMAD R4, R0, 0x30e, RZ ;  /* 0x0000030e00047824 */ /* 0x000fc400078e02ff */
[C---:B------:R-:W-:Y:S02]  /*5a2b0*/  IMAD R25, R0.reuse, 0x31, RZ ;  /* 0x0000003100197824 */ /* 0x040fe400078e02ff */
[C---:B------:R-:W-:Y:S02]  /*5a2c0*/  IMAD R20, R0.reuse, 0xc4, RZ ;  /* 0x000000c400147824 */ /* 0x040fe400078e02ff */
[C---:B------:R-:W-:Y:S02]  /*5a2d0*/  IMAD R19, R0.reuse, 0x188, RZ ;  /* 0x0000018800137824 */ /* 0x040fe400078e02ff */
[C---:B------:R-:W-:Y:S02]  /*5a2e0*/  IMAD R22, R0.reuse, 0x310, RZ ;  /* 0x0000031000167824 */ /* 0x040fe400078e02ff */
[C---:B------:R-:W-:Y:S02]  /*5a2f0*/  IMAD R2, R0.reuse, 0x312, RZ ;  /* 0x0000031200027824 */ /* 0x040fe400078e02ff */
[----:B------:R-:W-:-:S02]  /*5a300*/  IMAD R10, R0, 0x189, RZ ;  /* 0x00000189000a7824 */ /* 0x000fc400078e02ff */
[C---:B------:R-:W-:Y:S02]  /*5a310*/  IMAD R3, R0.reuse, 0x18a, RZ ;  /* 0x0000018a00037824 */ /* 0x040fe400078e02ff */
[C---:B------:R-:W-:Y:S02]  /*5a320*/  IMAD R24, R0.reuse, 0xc5, RZ ;  /* 0x000000c500187824 */ /* 0x040fe400078e02ff */
[C---:B------:R-:W-:Y:S02]  /*5a330*/  IMAD R21, R0.reuse, 0x314, RZ ;  /* 0x0000031400157824 */ /* 0x040fe400078e02ff */
[----:B------:R-:W-:Y:S01]  /*5a340*/  IMAD R23, R0, 0x316, RZ ;  /* 0x0000031600177824 */ /* 0x000fe200078e02ff */
[----:B--2---:R-:W-:-:S04]  /*5a350*/  IADD3 R12, P5, R12, R8, RZ ;  /* 0x000000080c0c7210 */ /* 0x004fc80007fbe0ff */
[----:B------:R-:W-:-:S05]  /*5a360*/  LEA.HI.X.SX32 R13, R28, R9, 0x1, P5 ;  /* 0x000000091c0d7211 */ /* 0x000fca00028f0eff */
[----:B------:R0:W-:Y:S01]  /*5a370*/  STL.64 [R1+0x1400], R12 ;  /* 0x0014000c01007387 */ /* 0x0001e20000100a00 */
[----:B------:R-:W-:Y:S01]  /*5a380*/  IMAD R28, R0, 0x187, RZ ;  /* 0x00000187001c7824 */ /* 0x000fe200078e02ff */
[----:B---3--:R-:W-:Y:S01]  /*5a390*/  LEA.HI.X.SX32 R27, R7, R9, 0x1, P6 ;  /* 0x00000009071b7211 */ /* 0x008fe200030f0eff */
[-C--:B------:R-:W-:Y:S01]  /*5a3a0*/  IADD3 R6, P6, R6, R8.reuse, RZ ;  /* 0x0000000806067210 */ /* 0x080fe20007fde0ff */
[----:B0-----:R-:W-:-:S03]  /*5a3b0*/  IADD3 R12, P5, R29, R8, RZ ;  /* 0x000000081d0c7210 */ /* 0x001fc60007fbe0ff */
[----:B------:R0:W-:Y:S01]  /*5a3c0*/  STL.64 [R1+0x1418], R26 ;  /* 0x0014181a01007387 */ /* 0x0001e20000100a00 */
[-C--:B------:R-:W-:Y:S02]  /*5a3d0*/  LEA.HI.X.SX32 R13, R5, R9.reuse, 0x1, P5 ;  /* 0x00000009050d7211 */ /* 0x080fe400028f0eff */
[-C--:B------:R-:W-:Y:S01]  /*5a3e0*/  LEA.HI.X.SX32 R7, R29, R9.reuse, 0x1, P6 ;  /* 0x000000091d077211 */ /* 0x080fe200030f0eff */
[-C--:B------:R-:W-:Y:S02]  /*5a3f0*/  IADD3 R4, P5, R4, R8.reuse, RZ ;  /* 0x0000000804047210 */ /* 0x080fe40007fbe0ff */
[----:B------:R1:W-:Y:S02]  /*5a400*/  STL.64 [R1+0xfd0], R12 ;  /* 0x000fd00c01007387 */ /* 0x0003e40000100a00 */
[----:B------:R-:W-:Y:S01]  /*5a410*/  LEA.HI.X.SX32 R5, R28, R9, 0x1, P5 ;  /* 0x000000091c057211 */ /* 0x000fe200028f0eff */
[----:B0-----:R-:W-:Y:S01]  /*5a420*/  IMAD R27, R0, 0x62, RZ ;  /* 0x00000062001b7824 */ /* 0x001fe200078e02ff */
[----:B-1----:R-:W2:Y:S01]  /*5a430*/  LDL.LU.64 R12, [R1+0x18f8] ;  /* 0x0018f800010c7983 */ /* 0x002ea20000300a00 */
[----:B------:R0:W-:Y:S02]  /*5a440*/  STL.64 [R1+0x1410], R6 ;  /* 0x0014100601007387 */ /* 0x0001e40000100a00 */
[----:B------:R1:W-:Y:S01]  /*5a450*/  STL.64 [R1+0x1408], R4 ;  /* 0x0014080401007387 */ /* 0x0003e20000100a00 */
[----:B0-----:R-:W-:-:S02]  /*5a460*/  IADD3 R6, P6, R27, R8, RZ ;  /* 0x000000081b067210 */ /* 0x001fc40007fde0ff */
[----:B-1----:R-:W-:Y:S02]  /*5a470*/  IADD3 R4, P5, R20, R8, RZ ;  /* 0x0000000814047210 */ /* 0x002fe40007fbe0ff */
[-C--:B------:R-:W-:Y:S02]  /*5a480*/  LEA.HI.X.SX32 R7, R25, R9.reuse, 0x1, P6 ;  /* 0x0000000919077211 */ /* 0x080fe400030f0eff */
[----:B------:R-:W-:-:S03]  /*5a490*/  LEA.HI.X.SX32 R5, R27, R9, 0x1, P5 ;  /* 0x000000091b057211 */ /* 0x000fc600028f0eff */
[----:B------:R0:W-:Y:S02]  /*5a4a0*/  STL.64 [R1+0xe98], R6 ;  /* 0x000e980601007387 */ /* 0x0001e40000100a00 */
[----:B------:R1:W-:Y:S01]  /*5a4b0*/  STL.64 [R1+0xd88], R4 ;  /* 0x000d880401007387 */ /* 0x0003e20000100a00 */
[CC--:B0-----:R-:W-:Y:S02]  /*5a4c0*/  IADD3 R6, P6, R19.reuse, R8.reuse, RZ ;  /* 0x0000000813067210 */ /* 0x0c1fe40007fde0ff */
[----:B-1----:R-:W-:Y:S02]  /*5a4d0*/  IADD3 R4, P5, R22, R8, RZ ;  /* 0x0000000816047210 */ /* 0x002fe40007fbe0ff */
[-C--:B------:R-:W-:Y:S02]  /*5a4e0*/  LEA.HI.X.SX32 R7, R20, R9.reuse, 0x1, P6 ;  /* 0x0000000914077211 */ /* 0x080fe400030f0eff */
[----:B------:R-:W-:-:S03]  /*5a4f0*/  LEA.HI.X.SX32 R5, R19, R9, 0x1, P5 ;  /* 0x0000000913057211 */ /* 0x000fc600028f0eff */
[----:B------:R0:W-:Y:S02]  /*5a500*/  STL.64 [R1+0xfc8], R6 ;  /* 0x000fc80601007387 */ /* 0x0001e40000100a00 */
[----:B------:R1:W-:Y:S01]  /*5a510*/  STL.64 [R1+0x1420], R4 ;  /* 0x0014200401007387 */ /* 0x0003e20000100a00 */
[-C--:B0-----:R-:W-:Y:S02]  /*5a520*/  IADD3 R6, P6, R2, R8.reuse, RZ ;  /* 0x0000000802067210 */ /* 0x081fe40007fde0ff */
[----:B-1----:R-:W-:Y:S02]  /*5a530*/  IADD3 R4, P5, R3, R8, RZ ;  /* 0x0000000803047210 */ /* 0x002fe40007fbe0ff */
[-C--:B------:R-:W-:Y:S02]  /*5a540*/  LEA.HI.X.SX32 R7, R10, R9.reuse, 0x1, P6 ;  /* 0x000000090a077211 */ /* 0x080fe400030f0eff */
[----:B------:R-:W-:-:S03]  /*5a550*/  LEA.HI.X.SX32 R5, R24, R9, 0x1, P5 ;  /* 0x0000000918057211 */ /* 0x000fc600028f0eff */
[----:B------:R0:W-:Y:S01]  /*5a560*/  STL.64 [R1+0x1430], R6 ;  /* 0x0014300601007387 */ /* 0x0001e20000100a00 */
[----:B------:R-:W-:Y:S02]  /*5a570*/  IMAD R26, R0, 0x18b, RZ ;  /* 0x0000018b001a7824 */ /* 0x000fe400078e02ff */
[----:B------:R1:W-:Y:S01]  /*5a580*/  STL.64 [R1+0xfc0], R4 ;  /* 0x000fc00401007387 */ /* 0x0003e20000100a00 */
[-C--:B0-----:R-:W-:Y:S02]  /*5a590*/  IADD3 R6, P6, R21, R8.reuse, RZ ;  /* 0x0000000815067210 */ /* 0x081fe40007fde0ff */
[----:B-1----:R-:W-:Y:S02]  /*5a5a0*/  IADD3 R4, P5, R23, R8, RZ ;  /* 0x0000000817047210 */ /* 0x002fe40007fbe0ff */
[-C--:B------:R-:W-:Y:S02]  /*5a5b0*/  LEA.HI.X.SX32 R7, R3, R9.reuse, 0x1, P6 ;  /* 0x0000000903077211 */ /* 0x080fe400030f0eff */
[----:B------:R-:W-:-:S03]  /*5a5c0*/  LEA.HI.X.SX32 R5, R26, R9, 0x1, P5 ;  /* 0x000000091a057211 */ /* 0x000fc600028f0eff */
[----:B------:R0:W-:Y:S01]  /*5a5d0*/  STL.64 [R1+0x1428], R6 ;  /* 0x0014280601007387 */ /* 0x0001e20000100a00 */
[----:B------:R-:W3:Y:S02]  /*5a5e0*/  LDL.64 R26, [R1+0x418] ;  /* 0x00041800011a7983 */ /* 0x000ee40000100a00 */
[C---:B------:R-:W-:Y:S02]  /*5a5f0*/  IMAD R2, R0.reuse, 0xc6, RZ ;  /* 0x000000c600027824 */ /* 0x040fe400078e02ff */
[C---:B------:R-:W-:Y:S02]  /*5a600*/  IMAD R21, R0.reuse, 0x18c, RZ ;  /* 0x0000018c00157824 */ /* 0x040fe400078e02ff */
[----:B------:R-:W-:Y:S01]  /*5a610*/  IMAD R25, R0, 0x63, RZ ;  /* 0x0000006300197824 */ /* 0x000fe200078e02ff */
[----:B------:R-:W1:Y:S01]  /*5a620*/  MUFU.RCP R11, R11 ;  /* 0x0000000b000b7308 */ /* 0x000e620000001000 */
[----:B------:R3:W-:Y:S01]  /*5a630*/  STL.64 [R1+0x1438], R4 ;  /* 0x0014380401007387 */ /* 0x0007e20000100a00 */
[----:B0-----:R-:W-:Y:S01]  /*5a640*/  IADD3 R6, P6, R2, R8, RZ ;  /* 0x0000000802067210 */ /* 0x001fe20007fde0ff */
[----:B------:R-:W-:-:S02]  /*5a650*/  IMAD R3, R0, 0x318, RZ ;  /* 0x0000031800037824 */ /* 0x000fc400078e02ff */
[----:B-1----:R-:W-:-:S03]  /*5a660*/  FMUL R0, R11, R15 ;  /* 0x0000000f0b007220 */ /* 0x002fc60000400000 */
[----:B--2---:R-:W0:Y:S01]  /*5a670*/  MUFU.RCP R13, R13 ;  /* 0x0000000d000d7308 */ /* 0x004e220000001000 */
[----:B---3--:R-:W-:Y:S02]  /*5a680*/  IADD3 R4, P5, R21, R26, RZ ;  /* 0x0000001a15047210 */ /* 0x008fe40007fbe0ff */
[-C--:B------:R-:W-:Y:S02]  /*5a690*/  LEA.HI.X.SX32 R7, R25, R27.reuse, 0x1, P6 ;  /* 0x0000001b19077211 */ /* 0x080fe400030f0eff */
[----:B------:R-:W-:-:S03]  /*5a6a0*/  LEA.HI.X.SX32 R5, R2, R27, 0x1, P5 ;  /* 0x0000001b02057211 */ /* 0x000fc600028f0eff */
[----:B------:R-:W-:Y:S02]  /*5a6b0*/  STL.64 [R1+0xb88], R6 ;  /* 0x000b880601007387 */ /* 0x000fe40000100a00 */
[----:B------:R1:W-:Y:S02]  /*5a6c0*/  STL.64 [R1+0xfb8], R4 ;  /* 0x000fb80401007387 */ /* 0x0003e40000100a00 */
[----:B-1----:R-:W-:-:S05]  /*5a6d0*/  IADD3 R4, P5, R3, R26, RZ ;  /* 0x0000001a03047210 */ /* 0x002fca0007fbe0ff */
[----:B------:R1:W-:Y:S01]  /*5a6e0*/  STL [R1+0x18f0], R4 ;  /* 0x0018f00401007387 */ /* 0x0003e20000100800 */
[----:B------:R2:W-:Y:S02]  /*5a6f0*/  STL [R1+0x18ec], R26 ;  /* 0x0018ec1a01007387 */ /* 0x0005e40000100800 */
[----:B------:R3:W-:Y:S02]  /*5a700*/  STL [R1+0x18e8], R27 ;  /* 0x0018e81b01007387 */ /* 0x0007e40000100800 */
[----:B0-----:R0:W-:Y:S01]  /*5a710*/  STL [R1+0x18f4], R13 ;  /* 0x0018f40d01007387 */ /* 0x0011e20000100800 */
[----:B-1----:R-:W4:Y:S01]  /*5a720*/  LDL.LU R4, [R1+0x44] ;  /* 0x0000440001047983 */ /* 0x002f220000300800 */
[----:B------:R1:W-:Y:S02]  /*5a730*/  STL [R1+0x1744], R0 ;  /* 0x0017440001007387 */ /* 0x0003e40000100800 */
[----:B--2---:R-:W2:Y:S02]  /*5a740*/  LDL.LU R26, [R1+0x38] ;  /* 0x00003800011a7983 */ /* 0x004ea40000300800 */
[----:B---3--:R-:W3:Y:S01]  /*5a750*/  LDL.LU R27, [R1+0x34] ;  /* 0x00003400011b7983 */ /* 0x008ee20000300800 */
[----:B0-----:R-:W-:-:S02]  /*5a760*/  MOV R13, R14 ;  /* 0x0000000e000d7202 */ /* 0x001fc40000000f00 */
[----:B------:R-:W3:Y:S01]  /*5a770*/  LDL.LU R14, [R1+0x28] ;  /* 0x00002800010e7983 */ /* 0x000ee20000300800 */
[----:B------:R-:W-:Y:S02]  /*5a780*/  FSETP.NEU.AND P6, PT, R12, RZ, PT ;  /* 0x000000ff0c00720b */ /* 0x000fe40003fcd000 */
[----:B------:R-:W3:Y:S02]  /*5a790*/  LDL.LU R12, [R1+0x24] ;  /* 0x00002400010c7983 */ /* 0x000ee40000300800 */
[----:B------:R-:W3:Y:S01]  /*5a7a0*/  LDL.LU R21, [R1+0x6c] ;  /* 0x00006c0001157983 */ /* 0x000ee20000300800 */
[----:B------:R-:W3:Y:S01]  /*5a7b0*/  LDL.LU R15, [R1+0x70] ;  /* 0x00007000010f7983 */ /* 0x000ee20000300800 */
[----:B------:R-:W3:Y:S02]  /*5a7c0*/  LDL.LU R5, [R1+0x7c] ;  /* 0x00007c0001057983 */ /* 0x000ee40000300800 */
[C---:B-1----:R-:W-:Y:S02]  /*5a7d0*/  FMUL R0, R11.reuse, R18 ;  /* 0x000000120b007220 */ /* 0x042fe40000400000 */
[----:B------:R-:W3:Y:S03]  /*5a7e0*/  LDL.LU R3, [R1+0x80] ;  /* 0x0000800001037983 */ /* 0x000ee60000300800 */
[----:B------:R0:W-:Y:S01]  /*5a7f0*/  STL [R1+0x1740], R0 ;  /* 0x0017400001007387 */ /* 0x0001e20000100800 */
[----:B------:R-:W3:Y:S03]  /*5a800*/  LDL.LU R2, [R1+0x88] ;  /* 0x0000880001027983 */ /* 0x000ee60000300800 */
[----:B0-----:R-:W3:Y:S01]  /*5a810*/  LDL.LU R0, [R1+0x90] ;  /* 0x0000900001007983 */ /* 0x001ee20000300800 */
[----:B------:R-:W3:Y:S02]  /*5a820*/  LDL.LU R25, [R1+0x98] ;  /* 0x0000980001197983 */ /* 0x000ee40000300800 */
[----:B------:R-:W3:Y:S02]  /*5a830*/  LDL.LU R23, [R1+0xa0] ;  /* 0x0000a00001177983 */ /* 0x000ee40000300800 */
[----:B------:R-:W3:Y:S01]  /*5a840*/  LDL.LU R24, [R1+0xa8] ;  /* 0x0000a80001187983 */ /* 0x000ee20000300800 */
[----:B------:R-:W3:Y:S01]  /*5a850*/  LDL.LU R19, [R1+0xb0] ;  /* 0x0000b00001137983 */ /* 0x000ee20000300800 */
[----:B------:R-:W-:-:S02]  /*5a860*/  FMUL R6, R11, R17 ;  /* 0x000000110b067220 */ /* 0x000fc40000400000 */
[----:B------:R-:W3:Y:S02]  /*5a870*/  LDL.LU R22, [R1+0xb8] ;  /* 0x0000b80001167983 */ /* 0x000ee40000300800 */
[----:B------:R-:W3:Y:S01]  /*5a880*/  LDL.LU R29, [R1+0xc0] ;  /* 0x0000c000011d7983 */ /* 0x000ee20000300800 */
[----:B------:R0:W-:Y:S01]  /*5a890*/  STL [R1+0x173c], R6 ;  /* 0x00173c0601007387 */ /* 0x0001e20000100800 */
[----:B------:R-:W3:Y:S02]  /*5a8a0*/  LDL.LU R28, [R1+0xc8] ;  /* 0x0000c800011c7983 */ /* 0x000ee40000300800 */
[----:B------:R-:W3:Y:S02]  /*5a8b0*/  LDL.LU R8, [R1+0xd0] ;  /* 0x0000d00001087983 */ /* 0x000ee40000300800 */
[----:B------:R-:W3:Y:S02]  /*5a8c0*/  LDL.LU R7, [R1+0xd8] ;  /* 0x0000d80001077983 */ /* 0x000ee40000300800 */
[----:B------:R-:W-:-:S02]  /*5a8d0*/  FMUL R16, R11, R16 ;  /* 0x000000100b107220 */ /* 0x000fc40000400000 */
[C---:B------:R-:W-:Y:S01]  /*5a8e0*/  FMUL R13, R11.reuse, R13 ;  /* 0x0000000d0b0d7220 */ /* 0x040fe20000400000 */
[----:B0-----:R-:W3:Y:S01]  /*5a8f0*/  LDL.LU R6, [R1+0xe0] ;  /* 0x0000e00001067983 */ /* 0x001ee20000300800 */
[----:B------:R-:W3:Y:S02]  /*5a900*/  LDL.LU R10, [R1+0xe8] ;  /* 0x0000e800010a7983 */ /* 0x000ee40000300800 */
[----:B------:R-:W3:Y:S02]  /*5a910*/  LDL.LU R18, [R1+0xf0] ;  /* 0x0000f00001127983 */ /* 0x000ee40000300800 */
[----:B------:R-:W3:Y:S01]  /*5a920*/  LDL.LU R9, [R1+0xf8] ;  /* 0x0000f80001097983 */ /* 0x000ee20000300800 */
[----:B------:R-:W3:Y:S01]  /*5a930*/  LDL.LU R20, [R1+0x100] ;  /* 0x0001000001147983 */ /* 0x000ee20000300800 */
[----:B------:R0:W-:Y:S02]  /*5a940*/  STL [R1+0x1738], R16 ;  /* 0x0017381001007387 */ /* 0x0001e40000100800 */
[----:B------:R-:W3:Y:S01]  /*5a950*/  LDL.LU R17, [R1+0x108] ;  /* 0x0001080001117983 */ /* 0x000ee20000300800 */
[----:B0-----:R-:W3:Y:S01]  /*5a960*/  LDL.LU R16, [R1+0x110] ;  /* 0x0001100001107983 */ /* 0x001ee20000300800 */
[----:B------:R0:W-:Y:S03]  /*5a970*/  STL [R1+0x1734], R13 ;  /* 0x0017340d01007387 */ /* 0x0001e60000100800 */
[----:B0-----:R-:W3:Y:S01]  /*5a980*/  LDL.LU R13, [R1+0x18f4] ;  /* 0x0018f400010d7983 */ /* 0x001ee20000300800 */
[----:B----4-:R-:W-:-:S02]  /*5a990*/  FMUL R4, R11, R4 ;  /* 0x000000040b047220 */ /* 0x010fc40000400000 */
[C---:B--2---:R-:W-:Y:S02]  /*5a9a0*/  FMUL R26, R11.reuse, R26 ;  /* 0x0000001a0b1a7220 */ /* 0x044fe40000400000 */
[C---:B---3--:R-:W-:Y:S01]  /*5a9b0*/  FMUL R27, R11.reuse, R27 ;  /* 0x0000001b0b1b7220 */ /* 0x048fe20000400000 */
[----:B------:R0:W-:Y:S01]  /*5a9c0*/  STL [R1+0x1730], R4 ;  /* 0x0017300401007387 */ /* 0x0001e20000100800 */
[----:B------:R-:W-:-:S03]  /*5a9d0*/  FMUL R14, R11, R14 ;  /* 0x0000000e0b0e7220 */ /* 0x000fc60000400000 */
[----:B0-----:R-:W2:Y:S01]  /*5a9e0*/  LDL.LU R4, [R1+0x18f0] ;  /* 0x0018f00001047983 */ /* 0x001ea20000300800 */
[----:B------:R0:W-:Y:S03]  /*5a9f0*/  STL [R1+0x172c], R26 ;  /* 0x00172c1a01007387 */ /* 0x0001e60000100800 */
[----:B0-----:R-:W3:Y:S01]  /*5aa00*/  LDL.LU R26, [R1+0x18ec] ;  /* 0x0018ec00011a7983 */ /* 0x001ee20000300800 */
[----:B------:R0:W-:Y:S02]  /*5aa10*/  STL [R1+0x1728], R27 ;  /* 0x0017281b01007387 */ /* 0x0001e40000100800 */
[C---:B------:R-:W-:Y:S01]  /*5aa20*/  FMUL R12, R11.reuse, R12 ;  /* 0x0000000c0b0c7220 */ /* 0x040fe20000400000 */
[----:B0-----:R-:W4:Y:S01]  /*5aa30*/  LDL.LU R27, [R1+0x18e8] ;  /* 0x0018e800011b7983 */ /* 0x001f220000300800 */
[----:B------:R0:W-:Y:S02]  /*5aa40*/  STL [R1+0x1684], R14 ;  /* 0x0016840e01007387 */ /* 0x0001e40000100800 */
[C---:B------:R-:W-:Y:S01]  /*5aa50*/  FMUL R21, R11.reuse, R21 ;  /* 0x000000150b157220 */ /* 0x040fe20000400000 */
[----:B0-----:R-:W2:Y:S01]  /*5aa60*/  LDL.LU R14, [R1+0x18e4] ;  /* 0x0018e400010e7983 */ /* 0x001ea20000300800 */
[----:B------:R-:W-:-:S02]  /*5aa70*/  FMUL R15, R11, R15 ;  /* 0x0000000f0b0f7220 */ /* 0x000fc40000400000 */
[----:B------:R-:W-:Y:S02]  /*5aa80*/  STL [R1+0x1680], R12 ;  /* 0x0016800c01007387 */ /* 0x000fe40000100800 */
[----:B------:R-:W-:Y:S01]  /*5aa90*/  STL [R1+0x167c], R21 ;  /* 0x00167c1501007387 */ /* 0x000fe20000100800 */
[----:B------:R0:W-:Y:S04]  /*5aaa0*/  STL [R1+0x1678], R15 ;  /* 0x0016780f01007387 */ /* 0x0001e80000100800 */
[----:B0-----:R-:W3:Y:S01]  /*5aab0*/  LDL.LU R15, [R1+0x60] ;  /* 0x00006000010f7983 */ /* 0x001ee20000300800 */
[C---:B------:R-:W-:Y:S02]  /*5aac0*/  FMUL R5, R11.reuse, R5 ;  /* 0x000000050b057220 */ /* 0x040fe40000400000 */
[----:B------:R-:W-:-:S03]  /*5aad0*/  FMUL R0, R11, R0 ;  /* 0x000000000b007220 */ /* 0x000fc60000400000 */
[----:B------:R0:W-:Y:S02]  /*5aae0*/  STL [R1+0x1674], R5 ;  /* 0x0016740501007387 */ /* 0x0001e40000100800 */
[C---:B0-----:R-:W-:Y:S02]  /*5aaf0*/  FMUL R5, R11.reuse, R3 ;  /* 0x000000030b057220 */ /* 0x041fe40000400000 */
[C---:B------:R-:W-:Y:S02]  /*5ab00*/  FMUL R3, R11.reuse, R2 ;  /* 0x000000020b037220 */ /* 0x040fe40000400000 */
[C---:B------:R-:W-:Y:S01]  /*5ab10*/  FMUL R2, R11.reuse, R25 ;  /* 0x000000190b027220 */ /* 0x040fe20000400000 */
[----:B------:R-:W-:Y:S02]  /*5ab20*/  STL [R1+0x1670], R5 ;  /* 0x0016700501007387 */ /* 0x000fe40000100800 */
[----:B------:R0:W-:Y:S02]  /*5ab30*/  STL [R1+0x166c], R3 ;  /* 0x00166c0301007387 */ /* 0x0001e40000100800 */
[----:B------:R1:W-:Y:S02]  /*5ab40*/  STL [R1+0x1668], R0 ;  /* 0x0016680001007387 */ /* 0x0003e40000100800 */
[----:B------:R1:W-:Y:S02]  /*5ab50*/  STL [R1+0x1520], R2 ;  /* 0x0015200201007387 */ /* 0x0003e40000100800 */
[----:B0-----:R-:W-:-:S02]  /*5ab60*/  FMUL R3, R11, R23 ;  /* 0x000000170b037220 */ /* 0x001fc40000400000 */
[C---:B-1----:R-:W-:Y:S02]  /*5ab70*/  FMUL R0, R11.reuse, R24 ;  /* 0x000000180b007220 */ /* 0x042fe40000400000 */
[C---:B------:R-:W-:Y:S01]  /*5ab80*/  FMUL R2, R11.reuse, R19 ;  /* 0x000000130b027220 */ /* 0x040fe20000400000 */
[----:B------:R-:W-:Y:S01]  /*5ab90*/  STL [R1+0x1518], R3 ;  /* 0x0015180301007387 */ /* 0x000fe20000100800 */
[----:B------:R-:W3:Y:S02]  /*5aba0*/  LDL.LU R19, [R1+0x5c] ;  /* 0x00005c0001137983 */ /* 0x000ee40000300800 */
[----:B------:R0:W-:Y:S02]  /*5abb0*/  STL [R1+0x1510], R0 ;  /* 0x0015100001007387 */ /* 0x0001e40000100800 */
[----:B------:R1:W-:Y:S02]  /*5abc0*/  STL [R1+0x1508], R2 ;  /* 0x0015080201007387 */ /* 0x0003e40000100800 */
[----:B0-----:R-:W-:-:S02]  /*5abd0*/  FMUL R0, R11, R22 ;  /* 0x000000160b007220 */ /* 0x001fc40000400000 */
[C---:B-1----:R-:W-:Y:S02]  /*5abe0*/  FMUL R2, R11.reuse, R29 ;  /* 0x0000001d0b027220 */ /* 0x042fe40000400000 */
[C---:B------:R-:W-:Y:S01]  /*5abf0*/  FMUL R3, R11.reuse, R28 ;  /* 0x0000001c0b037220 */ /* 0x040fe20000400000 */
[----:B------:R0:W-:Y:S02]  /*5ac00*/  STL [R1+0x14fc], R0 ;  /* 0x0014fc0001007387 */ /* 0x0001e40000100800 */
[----:B------:R1:W-:Y:S02]  /*5ac10*/  STL [R1+0x14f8], R2 ;  /* 0x0014f80201007387 */ /* 0x0003e40000100800 */
[----:B------:R1:W-:Y:S02]  /*5ac20*/  STL [R1+0x14f0], R3 ;  /* 0x0014f00301007387 */ /* 0x0003e40000100800 */
[C---:B0-----:R-:W-:Y:S02]  /*5ac30*/  FMUL R0, R11.reuse, R8 ;  /* 0x000000080b007220 */ /* 0x041fe40000400000 */
[----:B-1----:R-:W-:-:S02]  /*5ac40*/  FMUL R2, R11, R7 ;  /* 0x000000070b027220 */ /* 0x002fc40000400000 */
[C---:B------:R-:W-:Y:S01]  /*5ac50*/  FMUL R3, R11.reuse, R6 ;  /* 0x000000060b037220 */ /* 0x040fe20000400000 */
[----:B------:R0:W-:Y:S02]  /*5ac60*/  STL [R1+0x14e8], R0 ;  /* 0x0014e80001007387 */ /* 0x0001e40000100800 */
[----:B------:R1:W-:Y:S01]  /*5ac70*/  STL [R1+0x49c], R2 ;  /* 0x00049c0201007387 */ /* 0x0003e20000100800 */
[----:B------:R-:W-:Y:S01]  /*5ac80*/  MOV R21, c[0x0][0x1c8] ;  /* 0x0000720000157a02 */ /* 0x000fe20000000f00 */
[----:B------:R1:W-:Y:S02]  /*5ac90*/  STL [R1+0x498], R3 ;  /* 0x0004980301007387 */ /* 0x0003e40000100800 */
[C---:B0-----:R-:W-:Y:S02]  /*5aca0*/  FMUL R0, R11.reuse, R10 ;  /* 0x0000000a0b007220 */ /* 0x041fe40000400000 */
[----:B-1----:R-:W-:Y:S02]  /*5acb0*/  FMUL R2, R11, R18 ;  /* 0x000000120b027220 */ /* 0x002fe40000400000 */
[----:B------:R-:W3:Y:S01]  /*5acc0*/  LDL.LU R18, [R1+0x50] ;  /* 0x0000500001127983 */ /* 0x000ee20000300800 */
[----:B------:R0:W-:Y:S02]  /*5acd0*/  STL [R1+0x494], R0 ;  /* 0x0004940001007387 */ /* 0x0001e40000100800 */
[----:B------:R-:W-:Y:S01]  /*5ace0*/  IMAD R21, R21, 0x18c, RZ ;  /* 0x0000018c15157824 */ /* 0x000fe200078e02ff */
[----:B------:R-:W-:Y:S01]  /*5acf0*/  MOV R12, c[0x0][0x1c8] ;  /* 0x00007200000c7a02 */ /* 0x000fe20000000f00 */
[----:B------:R1:W-:Y:S01]  /*5ad00*/  STL [R1+0x490], R2 ;  /* 0x0004900201007387 */ /* 0x0003e20000100800 */
[----:B------:R-:W-:-:S02]  /*5ad10*/  FMUL R3, R11, R20 ;  /* 0x000000140b037220 */ /* 0x000fc40000400000 */
[C---:B0-----:R-:W-:Y:S02]  /*5ad20*/  FMUL R0, R11.reuse, R9 ;  /* 0x000000090b007220 */ /* 0x041fe40000400000 */
[----:B-1----:R-:W-:-:S03]  /*5ad30*/  FMUL R2, R11, R17 ;  /* 0x000000110b027220 */ /* 0x002fc60000400000 */
[----:B------:R0:W-:Y:S01]  /*5ad40*/  STL [R1+0x48c], R0 ;  /* 0x00048c0001007387 */ /* 0x0001e20000100800 */
[----:B------:R-:W-:Y:S02]  /*5ad50*/  IMAD R12, R12, 0x31a, RZ ;  /* 0x0000031a0c0c7824 */ /* 0x000fe400078e02ff */
[----:B------:R-:W-:Y:S02]  /*5ad60*/  STL [R1+0x488], R3 ;  /* 0x0004880301007387 */ /* 0x000fe40000100800 */
[----:B------:R-:W-:Y:S01]  /*5ad70*/  STL [R1+0x484], R2 ;  /* 0x0004840201007387 */ /* 0x000fe20000100800 */
[----:B------:R-:W3:Y:S01]  /*5ad80*/  LDL.LU R17, [R1+0x4c] ;  /* 0x00004c0001117983 */ /* 0x000ee20000300800 */
[----:B0-----:R-:W-:-:S05]  /*5ad90*/  FMUL R0, R11, R16 ;  /* 0x000000100b007220 */ /* 0x001fca0000400000 */
[----:B------:R-:W-:Y:S01]  /*5ada0*/  STL [R1+0x480], R0 ;  /* 0x0004800001007387 */ /* 0x000fe20000100800 */
[----:B----4-:R-:W-:Y:S01]  /*5adb0*/  LEA.HI.X.SX32 R5, R21, R27, 0x1, P5 ;  /* 0x0000001b15057211 */ /* 0x010fe200028f0eff */
[----:B--2---:R-:W0:Y:S04]  /*5adc0*/  MUFU.RCP R14, R14 ;  /* 0x0000000e000e7308 */ /* 0x004e280000001000 */
[----:B------:R3:W-:Y:S02]  /*5add0*/  STL.64 [R1+0x1440], R4 ;  /* 0x0014400401007387 */ /* 0x0007e40000100a00 */
[----:B---3--:R-:W-:Y:S01]  /*5ade0*/  IADD3 R4, P5, R12, R26, RZ ;  /* 0x0000001a0c047210 */ /* 0x008fe20007fbe0ff */
[----:B------:R-:W-:-:S04]  /*5adf0*/  FMUL R0, R13, R15 ;  /* 0x0000000f0d007220 */ /* 0x000fc80000400000 */
[----:B------:R-:W-:Y:S01]  /*5ae00*/  STL [R1+0x18dc], R4 ;  /* 0x0018dc0401007387 */ /* 0x000fe20000100800 */
[----:B------:R-:W-:Y:S02]  /*5ae10*/  STL [R1+0x18d8], R26 ;  /* 0x0018d81a01007387 */ /* 0x000fe40000100800 */
[----:B------:R-:W-:Y:S02]  /*5ae20*/  STL [R1+0x18d4], R27 ;  /* 0x0018d41b01007387 */ /* 0x000fe40000100800 */
[----:B0-----:R0:W-:Y:S02]  /*5ae30*/  STL [R1+0x18e0], R14 ;  /* 0x0018e00e01007387 */ /* 0x0011e40000100800 */
[----:B0-----:R-:W2:Y:S01]  /*5ae40*/  LDL.LU R14, [R1+0x40] ;  /* 0x00004000010e7983 */ /* 0x001ea20000300800 */
[----:B------:R-:W3:Y:S02]  /*5ae50*/  LDL.LU R4, [R1+0x3c] ;  /* 0x00003c0001047983 */ /* 0x000ee40000300800 */
[----:B------:R0:W-:Y:S02]  /*5ae60*/  STL [R1+0x1724], R0 ;  /* 0x0017240001007387 */ /* 0x0001e40000100800 */
        /* <DEDUP_REMOVED lines=8> */
[----:B0-----:R-:W-:-:S05]  /*5aef0*/  FMUL R0, R13, R19 ;  /* 0x000000130d007220 */ /* 0x001fca0000400000 */
[----:B------:R0:W-:Y:S01]  /*5af00*/  STL [R1+0x1720], R0 ;  /* 0x0017200001007387 */ /* 0x0001e20000100800 */
[----:B------:R-:W4:Y:S03]  /*5af10*/  LDL.LU R21, [R1+0x94] ;  /* 0x0000940001157983 */ /* 0x000f260000300800 */
[----:B0-----:R-:W4:Y:S01]  /*5af20*/  LDL.LU R0, [R1+0x9c] ;  /* 0x00009c0001007983 */ /* 0x001f220000300800 */
[----:B------:R-:W4:Y:S02]  /*5af30*/  LDL.LU R11, [R1+0xa4] ;  /* 0x0000a400010b7983 */ /* 0x000f240000300800 */
[----:B------:R-:W4:Y:S02]  /*5af40*/  LDL.LU R3, [R1+0xac] ;  /* 0x0000ac0001037983 */ /* 0x000f240000300800 */
[----:B------:R-:W4:Y:S01]  /*5af50*/  LDL.LU R25, [R1+0xb4] ;  /* 0x0000b40001197983 */ /* 0x000f220000300800 */
[----:B------:R-:W4:Y:S01]  /*5af60*/  LDL.LU R20, [R1+0xbc] ;  /* 0x0000bc0001147983 */ /* 0x000f220000300800 */
[----:B------:R-:W4:Y:S02]  /*5af70*/  LDL.LU R23, [R1+0xc4] ;  /* 0x0000c40001177983 */ /* 0x000f240000300800 */
[----:B------:R-:W4:Y:S02]  /*5af80*/  LDL.LU R24, [R1+0xcc] ;  /* 0x0000cc0001187983 */ /* 0x000f240000300800 */
[----:B------:R-:W-:-:S05]  /*5af90*/  FMUL R6, R13, R18 ;  /* 0x000000120d067220 */ /* 0x000fca0000400000 */
[----:B------:R0:W-:Y:S01]  /*5afa0*/  STL [R1+0x171c], R6 ;  /* 0x00171c0601007387 */ /* 0x0001e20000100800 */
[----:B------:R-:W4:Y:S02]  /*5afb0*/  LDL.LU R29, [R1+0xd4] ;  /* 0x0000d400011d7983 */ /* 0x000f240000300800 */
[----:B------:R-:W4:Y:S02]  /*5afc0*/  LDL.LU R28, [R1+0xdc] ;  /* 0x0000dc00011c7983 */ /* 0x000f240000300800 */
[----:B------:R-:W4:Y:S01]  /*5afd0*/  LDL.LU R8, [R1+0xe4] ;  /* 0x0000e40001087983 */ /* 0x000f220000300800 */
[----:B------:R-:W4:Y:S04]  /*5afe0*/  LDL.LU R7, [R1+0xec] ;  /* 0x0000ec0001077983 */ /* 0x000f280000300800 */
[----:B0-----:R-:W4:Y:S01]  /*5aff0*/  LDL.LU R6, [R1+0xf4] ;  /* 0x0000f40001067983 */ /* 0x001f220000300800 */
[----:B------:R-:W4:Y:S02]  /*5b000*/  LDL.LU R19, [R1+0xfc] ;  /* 0x0000fc0001137983 */ /* 0x000f240000300800 */
[----:B------:R-:W4:Y:S02]  /*5b010*/  LDL.LU R10, [R1+0x104] ;  /* 0x00010400010a7983 */ /* 0x000f240000300800 */
[----:B------:R-:W4:Y:S02]  /*5b020*/  LDL.LU R9, [R1+0x10c] ;  /* 0x00010c0001097983 */ /* 0x000f240000300800 */
[----:B------:R-:W-:-:S05]  /*5b030*/  FMUL R17, R13, R17 ;  /* 0x000000110d117220 */ /* 0x000fca0000400000 */
[----:B------:R0:W-:Y:S01]  /*5b040*/  STL [R1+0x1718], R17 ;  /* 0x0017181101007387 */ /* 0x0001e20000100800 */
[----:B------:R-:W4:Y:S03]  /*5b050*/  LDL.LU R18, [R1+0x114] ;  /* 0x0001140001127983 */ /* 0x000f260000300800 */
[----:B0-----:R-:W4:Y:S01]  /*5b060*/  LDL.LU R17, [R1+0x118] ;  /* 0x0001180001117983 */ /* 0x001f220000300800 */
[C---:B--2---:R-:W-:Y:S02]  /*5b070*/  FMUL R14, R13.reuse, R14 ;  /* 0x0000000e0d0e7220 */ /* 0x044fe40000400000 */
[C---:B---3--:R-:W-:Y:S02]  /*5b080*/  FMUL R4, R13.reuse, R4 ;  /* 0x000000040d047220 */ /* 0x048fe40000400000 */
[C---:B----4-:R-:W-:Y:S02]  /*5b090*/  FMUL R26, R13.reuse, R26 ;  /* 0x0000001a0d1a7220 */ /* 0x050fe40000400000 */
[C---:B------:R-:W-:Y:S01]  /*5b0a0*/  FMUL R27, R13.reuse, R27 ;  /* 0x0000001b0d1b7220 */ /* 0x040fe20000400000 */
[----:B------:R0:W-:Y:S01]  /*5b0b0*/  STL [R1+0x1714], R14 ;  /* 0x0017140e01007387 */ /* 0x0001e20000100800 */
[----:B------:R-:W-:-:S03]  /*5b0c0*/  FMUL R15, R13, R15 ;  /* 0x0000000f0d0f7220 */ /* 0x000fc60000400000 */
[----:B0-----:R-:W2:Y:S01]  /*5b0d0*/  LDL.LU R14, [R1+0x18e0] ;  /* 0x0018e000010e7983 */ /* 0x001ea20000300800 */
[----:B------:R0:W-:Y:S03]  /*5b0e0*/  STL [R1+0x1710], R4 ;  /* 0x0017100401007387 */ /* 0x0001e60000100800 */
[----:B0-----:R-:W3:Y:S01]  /*5b0f0*/  LDL.LU R4, [R1+0x18dc] ;  /* 0x0018dc0001047983 */ /* 0x001ee20000300800 */
[----:B------:R0:W-:Y:S03]  /*5b100*/  STL [R1+0x170c], R26 ;  /* 0x00170c1a01007387 */ /* 0x0001e60000100800 */
[----:B0-----:R-:W4:Y:S01]  /*5b110*/  LDL.LU R26, [R1+0x18d8] ;  /* 0x0018d800011a7983 */ /* 0x001f220000300800 */
[----:B------:R0:W-:Y:S02]  /*5b120*/  STL [R1+0x1708], R27 ;  /* 0x0017081b01007387 */ /* 0x0001e40000100800 */
[C---:B------:R-:W-:Y:S01]  /*5b130*/  FMUL R2, R13.reuse, R2 ;  /* 0x000000020d027220 */ /* 0x040fe20000400000 */
[----:B0-----:R-:W2:Y:S01]  /*5b140*/  LDL.LU R27, [R1+0x18d4] ;  /* 0x0018d400011b7983 */ /* 0x001ea20000300800 */
[----:B------:R0:W-:Y:S02]  /*5b150*/  STL [R1+0x164c], R15 ;  /* 0x00164c0f01007387 */ /* 0x0001e40000100800 */
[C---:B------:R-:W-:Y:S01]  /*5b160*/  FMUL R22, R13.reuse, R22 ;  /* 0x000000160d167220 */ /* 0x040fe20000400000 */
[----:B0-----:R-:W3:Y:S01]  /*5b170*/  LDL.LU R15, [R1+0x18d0] ;  /* 0x0018d000010f7983 */ /* 0x001ee20000300800 */
[----:B------:R-:W-:-:S02]  /*5b180*/  FMUL R16, R13, R16 ;  /* 0x000000100d107220 */ /* 0x000fc40000400000 */
[----:B------:R-:W-:Y:S02]  /*5b190*/  STL [R1+0x1644], R2 ;  /* 0x0016440201007387 */ /* 0x000fe40000100800 */
[----:B------:R-:W-:Y:S01]  /*5b1a0*/  STL [R1+0x163c], R22 ;  /* 0x00163c1601007387 */ /* 0x000fe20000100800 */
[----:B------:R0:W-:Y:S04]  /*5b1b0*/  STL [R1+0x1638], R16 ;  /* 0x0016381001007387 */ /* 0x0001e80000100800 */
[----:B0-----:R-:W4:Y:S01]  /*5b1c0*/  LDL.LU R16, [R1+0x11c] ;  /* 0x00011c0001107983 */ /* 0x001f220000300800 */
[C---:B------:R-:W-:Y:S02]  /*5b1d0*/  FMUL R5, R13.reuse, R5 ;  /* 0x000000050d057220 */ /* 0x040fe40000400000 */
[----:B------:R-:W-:-:S02]  /*5b1e0*/  FMUL R12, R13, R12 ;  /* 0x0000000c0d0c7220 */ /* 0x000fc40000400000 */
[C---:B------:R-:W-:Y:S01]  /*5b1f0*/  FMUL R0, R13.reuse, R0 ;  /* 0x000000000d007220 */ /* 0x040fe20000400000 */
[----:B------:R0:W-:Y:S02]  /*5b200*/  STL [R1+0x1634], R5 ;  /* 0x0016340501007387 */ /* 0x0001e40000100800 */
[----:B------:R-:W-:Y:S02]  /*5b210*/  STL [R1+0x1630], R12 ;  /* 0x0016300c01007387 */ /* 0x000fe40000100800 */
[C---:B------:R-:W-:Y:S02]  /*5b220*/  FMUL R11, R13.reuse, R11 ;  /* 0x0000000b0d0b7220 */ /* 0x040fe40000400000 */
[----:B0-----:R-:W-:-:S05]  /*5b230*/  FMUL R5, R13, R21 ;  /* 0x000000150d057220 */ /* 0x001fca0000400000 */
[----:B------:R0:W-:Y:S01]  /*5b240*/  STL [R1+0x162c], R5 ;  /* 0x00162c0501007387 */ /* 0x0001e20000100800 */
[----:B------:R1:W-:Y:S02]  /*5b250*/  STL [R1+0x1628], R0 ;  /* 0x0016280001007387 */ /* 0x0003e40000100800 */
[----:B------:R-:W-:Y:S02]  /*5b260*/  STL [R1+0x7a4], R11 ;  /* 0x0007a40b01007387 */ /* 0x000fe40000100800 */
[C---:B0-----:R-:W-:Y:S02]  /*5b270*/  FMUL R5, R13.reuse, R3 ;  /* 0x000000030d057220 */ /* 0x041fe40000400000 */
[C---:B-1----:R-:W-:Y:S02]  /*5b280*/  FMUL R0, R13.reuse, R25 ;  /* 0x000000190d007220 */ /* 0x042fe40000400000 */
[C---:B------:R-:W-:Y:S01]  /*5b290*/  FMUL R3, R13.reuse, R20 ;  /* 0x000000140d037220 */ /* 0x040fe20000400000 */
[----:B------:R-:W-:Y:S01]  /*5b2a0*/  STL [R1+0x7a0], R5 ;  /* 0x0007a00501007387 */ /* 0x000fe20000100800 */
[----:B------:R-:W4:Y:S02]  /*5b2b0*/  LDL.LU R20, [R1+0x120] ;  /* 0x0001200001147983 */ /* 0x000f240000300800 */
        /* <DEDUP_REMOVED lines=16> */
[C---:B-1----:R-:W-:Y:S02]  /*5b3c0*/  FMUL R3, R13.reuse, R19 ;  /* 0x000000130d037220 */ /* 0x042fe40000400000 */
[----:B------:R-:W4:Y:S01]  /*5b3d0*/  LDL.LU R19, [R1+0x128] ;  /* 0x0001280001137983 */ /* 0x000f220000300800 */
[----:B------:R0:W-:Y:S02]  /*5b3e0*/  STL [R1+0x468], R0 ;  /* 0x0004680001007387 */ /* 0x0001e40000100800 */
[----:B------:R-:W-:-:S02]  /*5b3f0*/  FMUL R5, R13, R9 ;  /* 0x000000090d057220 */ /* 0x000fc40000400000 */
[----:B------:R-:W-:Y:S01]  /*5b400*/  IMAD R22, R22, 0x18d, RZ ;  /* 0x0000018d16167824 */ /* 0x000fe200078e02ff */
[----:B------:R1:W-:Y:S01]  /*5b410*/  STL [R1+0x464], R3 ;  /* 0x0004640301007387 */ /* 0x0003e20000100800 */
[----:B------:R-:W-:Y:S02]  /*5b420*/  IMAD.MOV.U32 R2, RZ, RZ, c[0x0][0x1c8] ;  /* 0x00007200ff027624 */ /* 0x000fe400078e00ff */
[C---:B0-----:R-:W-:Y:S02]  /*5b430*/  FMUL R0, R13.reuse, R10 ;  /* 0x0000000a0d007220 */ /* 0x041fe40000400000 */
[----:B-1----:R-:W-:-:S03]  /*5b440*/  FMUL R3, R13, R18 ;  /* 0x000000120d037220 */ /* 0x002fc60000400000 */
[----:B------:R0:W-:Y:S01]  /*5b450*/  STL [R1+0x460], R0 ;  /* 0x0004600001007387 */ /* 0x0001e20000100800 */
[----:B------:R2:W-:Y:S02]  /*5b460*/  STL [R1+0x45c], R5 ;  /* 0x00045c0501007387 */ /* 0x0005e40000100800 */
[----:B------:R-:W-:Y:S02]  /*5b470*/  IMAD R2, R2, 0x18e, RZ ;  /* 0x0000018e02027824 */ /* 0x000fe400078e02ff */
[----:B------:R-:W-:Y:S01]  /*5b480*/  STL [R1+0x458], R3 ;  /* 0x0004580301007387 */ /* 0x000fe20000100800 */
[----:B------:R-:W4:Y:S01]  /*5b490*/  LDL.LU R18, [R1+0x130] ;  /* 0x0001300001127983 */ /* 0x000f220000300800 */
[----:B0-----:R-:W-:-:S05]  /*5b4a0*/  FMUL R0, R13, R17 ;  /* 0x000000110d007220 */ /* 0x001fca0000400000 */
[----:B------:R-:W-:Y:S01]  /*5b4b0*/  STL [R1+0x454], R0 ;  /* 0x0004540001007387 */ /* 0x000fe20000100800 */
[----:B--2---:R-:W-:Y:S01]  /*5b4c0*/  LEA.HI.X.SX32 R5, R22, R27, 0x1, P5 ;  /* 0x0000001b16057211 */ /* 0x004fe200028f0eff */
[----:B---3--:R-:W0:Y:S04]  /*5b4d0*/  MUFU.RCP R15, R15 ;  /* 0x0000000f000f7308 */ /* 0x008e280000001000 */
[----:B------:R4:W-:Y:S02]  /*5b4e0*/  STL.64 [R1+0x1390], R4 ;  /* 0x0013900401007387 */ /* 0x0009e40000100a00 */
[----:B----4-:R-:W-:Y:S01]  /*5b4f0*/  IADD3 R4, P5, R2, R26, RZ ;  /* 0x0000001a02047210 */ /* 0x010fe20007fbe0ff */
        /* <DEDUP_REMOVED lines=31> */
[----:B------:R-:W4:Y:S01]  /*5b6f0*/  LDL.LU R8, [R1+0x1e0] ;  /* 0x0001e00001087983 */ /* 0x000f220000300800 */
[----:B------:R-:W4:Y:S02]  /*5b700*/  LDL.LU R7, [R1+0x1e8] ;  /* 0x0001e80001077983 */ /* 0x000f240000300800 */
[----:B------:R-:W4:Y:S01]  /*5b710*/  LDL.LU R20, [R1+0x1f0] ;  /* 0x0001f00001147983 */ /* 0x000f220000300800 */
[----:B0-----:R-:W4:Y:S01]  /*5b720*/  LDL.LU R6, [R1+0x1f8] ;  /* 0x0001f80001067983 */ /* 0x001f220000300800 */
        /* <DEDUP_REMOVED lines=31> */
[----:B------:R1:W-:Y:S02]  /*5b920*/  STL [R1+0x15f0], R2 ;  /* 0x0015f00201007387 */ /* 0x0003e40000100800 */
[C---:B0-----:R-:W-:Y:S02]  /*5b930*/  FMUL R5, R14.reuse, R22 ;  /* 0x000000160e057220 */ /* 0x041fe40000400000 */
[----:B-1----:R-:W-:-:S03]  /*5b940*/  FMUL R2, R14, R13 ;  /* 0x0000000d0e027220 */ /* 0x002fc60000400000 */
[----:B------:R0:W-:Y:S01]  /*5b950*/  STL [R1+0x15ec], R5 ;  /* 0x0015ec0501007387 */ /* 0x0001e20000100800 */
[----:B------:R1:W-:Y:S02]  /*5b960*/  STL [R1+0x15e8], R0 ;  /* 0x0015e80001007387 */ /* 0x0003e40000100800 */
[----:B------:R1:W-:Y:S02]  /*5b970*/  STL [R1+0x784], R2 ;  /* 0x0007840201007387 */ /* 0x0003e40000100800 */
        /* <DEDUP_REMOVED lines=26> */
[----:B------:R-:W-:Y:S01]  /*5bb20*/  MOV R3, c[0x0][0x1c8] ;  /* 0x0000720000037a02 */ /* 0x000fe20000000f00 */
[----:B------:R1:W-:Y:S01]  /*5bb30*/  STL [R1+0x444], R2 ;  /* 0x0004440201007387 */ /* 0x0003e20000100800 */
[C---:B0-----:R-:W-:Y:S02]  /*5bb40*/  FMUL R0, R14.reuse, R6 ;  /* 0x000000060e007220 */ /* 0x041fe40000400000 */
[----:B-1----:R-:W-:-:S03]  /*5bb50*/  FMUL R2, R14, R19 ;  /* 0x000000130e027220 */ /* 0x002fc60000400000 */
[----:B------:R0:W-:Y:S01]  /*5bb60*/  STL [R1+0x440], R0 ;  /* 0x0004400001007387 */ /* 0x0001e20000100800 */
[----:B------:R2:W-:Y:S02]  /*5bb70*/  STL [R1+0x43c], R5 ;  /* 0x00043c0501007387 */ /* 0x0005e40000100800 */
[----:B------:R-:W-:Y:S01]  /*5bb80*/  IMAD R3, R3, 0x31c, RZ ;  /* 0x0000031c03037824 */ /* 0x000fe200078e02ff */
[----:B------:R-:W-:Y:S01]  /*5bb90*/  STL [R1+0x438], R2 ;  /* 0x0004380201007387 */ /* 0x000fe20000100800 */
[----:B------:R-:W4:Y:S02]  /*5bba0*/  LDL.LU R19, [R1+0x13c] ;  /* 0x00013c0001137983 */ /* 0x000f240000300800 */
        /* <DEDUP_REMOVED lines=39> */
[----:B------:R-:W4:Y:S02]  /*5be20*/  LDL.LU R9, [R1+0x1fc] ;  /* 0x0001fc0001097983 */ /* 0x000f240000300800 */
[----:B------:R-:W4:Y:S01]  /*5be30*/  LDL.LU R7, [R1+0x204] ;  /* 0x0002040001077983 */ /* 0x000f220000300800 */
[----:B0-----:R-:W4:Y:S01]  /*5be40*/  LDL.LU R6, [R1+0x20c] ;  /* 0x00020c0001067983 */ /* 0x001f220000300800 */
        /* <DEDUP_REMOVED lines=114> */
[----:B------:R0:W-:Y:S04]  /*5c570*/  STL [R1+0x16b8], R9 ;  /* 0x0016b80901007387 */ /* 0x0001e80000100800 */
[----:B0-----:R-:W4:Y:S01]  /*5c580*/  LDL.LU R9, [R1+0x308] ;  /* 0x0003080001097983 */ /* 0x001f220000300800 */
[----:B------:R-:W4:Y:S02]  /*5c590*/  LDL.LU R20, [R1+0x310] ;  /* 0x0003100001147983 */ /* 0x000f240000300800 */
[C---:B--2---:R-:W-:Y:S02]  /*5c5a0*/  FMUL R17, R16.reuse, R17 ;  /* 0x0000001110117220 */ /* 0x044fe40000400000 */
[C---:B---3--:R-:W-:Y:S02]  /*5c5b0*/  FMUL R4, R16.reuse, R4 ;  /* 0x0000000410047220 */ /* 0x048fe40000400000 */
[----:B----4-:R-:W-:-:S02]  /*5c5c0*/  FMUL R26, R16, R26 ;  /* 0x0000001a101a7220 */ /* 0x010fc40000400000 */
        /* <DEDUP_REMOVED lines=24> */
[C---:B0-----:R-:W-:Y:S02]  /*5c750*/  FMUL R5, R16.reuse, R2 ;  /* 0x0000000210057220 */ /* 0x041fe40000400000 */
[----:B------:R-:W-:-:S03]  /*5c760*/  FMUL R2, R16, R15 ;  /* 0x0000000f10027220 */ /* 0x000fc60000400000 */
        /* <DEDUP_REMOVED lines=76> */
[----:B------:R-:W4:Y:S03]  /*5cc30*/  LDL.LU R29, [R1+0x2f4] ;  /* 0x0002f400011d7983 */ /* 0x000f260000300800 */
[----:B0-----:R-:W4:Y:S01]  /*5cc40*/  LDL.LU R6, [R1+0x2fc] ;  /* 0x0002fc0001067983 */ /* 0x001f220000300800 */
        /* <DEDUP_REMOVED lines=227> */
[----:B------:R-:W-:-:S05]  /*5da80*/  FMUL R8, R19, R8 ;  /* 0x0000000813087220 */ /* 0x000fca0000400000 */
[----:B------:R0:W-:Y:S01]  /*5da90*/  STL [R1+0x1618], R8 ;  /* 0x0016180801007387 */ /* 0x0001e20000100800 */
[----:B------:R-:W4:Y:S02]  /*5daa0*/  LDL.LU R29, [R1+0x40c] ;  /* 0x00040c00011d7983 */ /* 0x000f240000300800 */
[----:B------:R-:W4:Y:S01]  /*5dab0*/  LDL.LU R28, [R1+0x414] ;  /* 0x00041400011c7983 */ /* 0x000f220000300800 */
        /* <DEDUP_REMOVED lines=22> */
[----:B0-----:R-:W3:Y:S01]  /*5dc20*/  LDL.LU R10, [R1+0x424] ;  /* 0x00042400010a7983 */ /* 0x001ee20000300800 */
        /* <DEDUP_REMOVED lines=14> */
[----:B------:R-:W3:Y:S02]  /*5dd10*/  LDL.LU R7, [R1+0x428] ;  /* 0x0004280001077983 */ /* 0x000ee40000300800 */
[----:B------:R0:W-:Y:S02]  /*5dd20*/  STL [R1+0x36c], R0 ;  /* 0x00036c0001007387 */ /* 0x0001e40000100800 */
[----:B------:R1:W-:Y:S02]  /*5dd30*/  STL [R1+0x368], R3 ;  /* 0x0003680301007387 */ /* 0x0003e40000100800 */
[----:B0-----:R-:W-:-:S02]  /*5dd40*/  FMUL R0, R19, R15 ;  /* 0x0000000f13007220 */ /* 0x001fc40000400000 */
[C---:B------:R-:W-:Y:S02]  /*5dd50*/  FMUL R5, R19.reuse, R14 ;  /* 0x0000000e13057220 */ /* 0x040fe40000400000 */
[C---:B-1----:R-:W-:Y:S01]  /*5dd60*/  FMUL R3, R19.reuse, R22 ;  /* 0x0000001613037220 */ /* 0x042fe20000400000 */
        /* <DEDUP_REMOVED lines=9> */
[----:B------:R-:W-:Y:S02]  /*5de00*/  IMAD.MOV.U32 R12, RZ, RZ, c[0x0][0x1c8] ;  /* 0x00007200ff0c7624 */ /* 0x000fe400078e00ff */
[C---:B0-----:R-:W-:Y:S02]  /*5de10*/  FMUL R0, R19.reuse, R6 ;  /* 0x0000000613007220 */ /* 0x041fe40000400000 */
[----:B------:R-:W3:Y:S01]  /*5de20*/  LDL.LU R6, [R1+0x42c] ;  /* 0x00042c0001067983 */ /* 0x000ee20000300800 */
[----:B------:R0:W-:Y:S02]  /*5de30*/  STL [R1+0x118], R3 ;  /* 0x0001180301007387 */ /* 0x0001e40000100800 */
[----:B------:R0:W-:Y:S02]  /*5de40*/  STL [R1+0x108], R0 ;  /* 0x0001080001007387 */ /* 0x0001e40000100800 */
[----:B-1----:R-:W-:-:S02]  /*5de50*/  FMUL R5, R19, R29 ;  /* 0x0000001d13057220 */ /* 0x002fc40000400000 */
[----:B------:R-:W-:Y:S02]  /*5de60*/  IMAD R2, R2, 0x64, RZ ;  /* 0x0000006402027824 */ /* 0x000fe400078e02ff */
[----:B------:R-:W-:Y:S02]  /*5de70*/  IMAD R12, R12, 0x190, RZ ;  /* 0x000001900c0c7824 */ /* 0x000fe400078e02ff */
[C---:B0-----:R-:W-:Y:S02]  /*5de80*/  FMUL R3, R19.reuse, R23 ;  /* 0x0000001713037220 */ /* 0x041fe40000400000 */
[----:B------:R-:W-:-:S03]  /*5de90*/  FMUL R0, R19, R24 ;  /* 0x0000001813007220 */ /* 0x000fc60000400000 */
[----:B------:R0:W-:Y:S02]  /*5dea0*/  STL [R1+0x100], R3 ;  /* 0x0001000301007387 */ /* 0x0001e40000100800 */
[----:B------:R1:W-:Y:S02]  /*5deb0*/  STL [R1+0xfc], R0 ;  /* 0x0000fc0001007387 */ /* 0x0003e40000100800 */
[----:B------:R2:W-:Y:S02]  /*5dec0*/  STL [R1+0xf8], R5 ;  /* 0x0000f80501007387 */ /* 0x0005e40000100800 */
[C---:B0-----:R-:W-:Y:S02]  /*5ded0*/  FMUL R3, R19.reuse, R28 ;  /* 0x0000001c13037220 */ /* 0x041fe40000400000 */
[----:B-1----:R-:W-:-:S03]  /*5dee0*/  FMUL R0, R19, R8 ;  /* 0x0000000813007220 */ /* 0x002fc60000400000 */
[----:B------:R-:W-:Y:S01]  /*5def0*/  STL [R1+0xf4], R3 ;  /* 0x0000f40301007387 */ /* 0x000fe20000100800 */
[----:B--2---:R-:W-:Y:S01]  /*5df00*/  LEA.HI.X.SX32 R5, R2, R27, 0x1, P5 ;  /* 0x0000001b02057211 */ /* 0x004fe200028f0eff */
[----:B----4-:R-:W-:Y:S01]  /*5df10*/  IADD3 R12, P5, R12, R26, RZ ;  /* 0x0000001a0c0c7210 */ /* 0x010fe20007fbe0ff */
[----:B---3--:R-:W0:Y:S03]  /*5df20*/  MUFU.RCP R9, R9 ;  /* 0x0000000900097308 */ /* 0x008e260000001000 */
[----:B------:R1:W-:Y:S01]  /*5df30*/  STL.64 [R1+0xa60], R4 ;  /* 0x000a600401007387 */ /* 0x0003e20000100a00 */
[----:B------:R2:W-:Y:S03]  /*5df40*/  STL [R1+0xf0], R0 ;  /* 0x0000f00001007387 */ /* 0x0005e60000100800 */
[----:B-1----:R-:W3:Y:S01]  /*5df50*/  LDL.LU R5, [R1+0x4c0] ;  /* 0x0004c00001057983 */ /* 0x002ee20000300800 */
[----:B------:R-:W-:Y:S02]  /*5df60*/  STL [R1+0x1850], R12 ;  /* 0x0018500c01007387 */ /* 0x000fe40000100800 */
[----:B------:R-:W-:Y:S02]  /*5df70*/  STL [R1+0x184c], R26 ;  /* 0x00184c1a01007387 */ /* 0x000fe40000100800 */
[----:B------:R-:W-:Y:S02]  /*5df80*/  STL [R1+0x1848], R27 ;  /* 0x0018481b01007387 */ /* 0x000fe40000100800 */
[C---:B--2---:R-:W-:Y:S01]  /*5df90*/  FMUL R0, R20.reuse, R10 ;  /* 0x0000000a14007220 */ /* 0x044fe20000400000 */
[----:B0-----:R0:W-:Y:S04]  /*5dfa0*/  STL [R1+0x1854], R9 ;  /* 0x0018540901007387 */ /* 0x0011e80000100800 */
[----:B0-----:R-:W2:Y:S01]  /*5dfb0*/  LDL.LU R9, [R1+0x4c8] ;  /* 0x0004c80001097983 */ /* 0x001ea20000300800 */
        /* <DEDUP_REMOVED lines=11> */
[----:B------:R0:W-:Y:S04]  /*5e070*/  STL [R1+0x15e0], R0 ;  /* 0x0015e00001007387 */ /* 0x0001e80000100800 */
        /* <DEDUP_REMOVED lines=18> */
[----:B---3--:R-:W-:-:S05]  /*5e1a0*/  FMUL R5, R20, R5 ;  /* 0x0000000514057220 */ /* 0x008fca0000400000 */
[----:B------:R1:W-:Y:S01]  /*5e1b0*/  STL [R1+0x15d8], R5 ;  /* 0x0015d80501007387 */ /* 0x0003e20000100800 */
[----:B0-----:R-:W3:Y:S02]  /*5e1c0*/  LDL.LU R6, [R1+0x598] ;  /* 0x0005980001067983 */ /* 0x001ee40000300800 */
[C---:B--2---:R-:W-:Y:S02]  /*5e1d0*/  FMUL R9, R20.reuse, R9 ;  /* 0x0000000914097220 */ /* 0x044fe40000400000 */
[C---:B----4-:R-:W-:Y:S01]  /*5e1e0*/  FMUL R12, R20.reuse, R12 ;  /* 0x0000000c140c7220 */ /* 0x050fe20000400000 */
[----:B-1----:R-:W2:Y:S01]  /*5e1f0*/  LDL.LU R5, [R1+0x5a0] ;  /* 0x0005a00001057983 */ /* 0x002ea20000300800 */
[C---:B------:R-:W-:Y:S02]  /*5e200*/  FMUL R26, R20.reuse, R26 ;  /* 0x0000001a141a7220 */ /* 0x040fe40000400000 */
[----:B------:R0:W-:Y:S02]  /*5e210*/  STL [R1+0x15d4], R9 ;  /* 0x0015d40901007387 */ /* 0x0001e40000100800 */
[----:B------:R-:W-:-:S02]  /*5e220*/  FMUL R27, R20, R27 ;  /* 0x0000001b141b7220 */ /* 0x000fc40000400000 */
[C---:B------:R-:W-:Y:S01]  /*5e230*/  FMUL R10, R20.reuse, R10 ;  /* 0x0000000a140a7220 */ /* 0x040fe20000400000 */
[----:B0-----:R-:W4:Y:S01]  /*5e240*/  LDL.LU R9, [R1+0x1854] ;  /* 0x0018540001097983 */ /* 0x001f220000300800 */
[----:B------:R0:W-:Y:S03]  /*5e250*/  STL [R1+0x15d0], R12 ;  /* 0x0015d00c01007387 */ /* 0x0001e60000100800 */
[----:B0-----:R-:W4:Y:S01]  /*5e260*/  LDL.LU R12, [R1+0x1850] ;  /* 0x00185000010c7983 */ /* 0x001f220000300800 */
[----:B------:R0:W-:Y:S03]  /*5e270*/  STL [R1+0x15cc], R26 ;  /* 0x0015cc1a01007387 */ /* 0x0001e60000100800 */
[----:B0-----:R-:W4:Y:S01]  /*5e280*/  LDL.LU R26, [R1+0x184c] ;  /* 0x00184c00011a7983 */ /* 0x001f220000300800 */
[----:B------:R0:W-:Y:S02]  /*5e290*/  STL [R1+0x15c8], R27 ;  /* 0x0015c81b01007387 */ /* 0x0001e40000100800 */
[C---:B------:R-:W-:Y:S01]  /*5e2a0*/  FMUL R3, R20.reuse, R3 ;  /* 0x0000000314037220 */ /* 0x040fe20000400000 */
[----:B0-----:R-:W4:Y:S01]  /*5e2b0*/  LDL.LU R27, [R1+0x1848] ;  /* 0x00184800011b7983 */ /* 0x001f220000300800 */
[----:B------:R0:W-:Y:S02]  /*5e2c0*/  STL [R1+0x144c], R10 ;  /* 0x00144c0a01007387 */ /* 0x0001e40000100800 */
[C---:B------:R-:W-:Y:S01]  /*5e2d0*/  FMUL R11, R20.reuse, R11 ;  /* 0x0000000b140b7220 */ /* 0x040fe20000400000 */
[----:B0-----:R-:W4:Y:S01]  /*5e2e0*/  LDL.LU R10, [R1+0x1844] ;  /* 0x00184400010a7983 */ /* 0x001f220000300800 */
[----:B------:R-:W-:-:S02]  /*5e2f0*/  FMUL R4, R20, R4 ;  /* 0x0000000414047220 */ /* 0x000fc40000400000 */
[----:B------:R-:W-:Y:S02]  /*5e300*/  STL [R1+0x1448], R3 ;  /* 0x0014480301007387 */ /* 0x000fe40000100800 */
[----:B------:R-:W-:Y:S01]  /*5e310*/  STL [R1+0xc84], R11 ;  /* 0x000c840b01007387 */ /* 0x000fe20000100800 */
[----:B------:R0:W-:Y:S04]  /*5e320*/  STL [R1+0x500], R4 ;  /* 0x0005000401007387 */ /* 0x0001e80000100800 */
[----:B0-----:R-:W4:Y:S01]  /*5e330*/  LDL.LU R4, [R1+0x4c4] ;  /* 0x0004c40001047983 */ /* 0x001f220000300800 */
[----:B------:R-:W-:-:S05]  /*5e340*/  FMUL R13, R20, R13 ;  /* 0x0000000d140d7220 */ /* 0x000fca0000400000 */
[----:B------:R0:W-:Y:S02]  /*5e350*/  STL [R1+0x4f8], R13 ;  /* 0x0004f80d01007387 */ /* 0x0001e40000100800 */
[C---:B0-----:R-:W-:Y:S02]  /*5e360*/  FMUL R13, R20.reuse, R2 ;  /* 0x00000002140d7220 */ /* 0x041fe40000400000 */
[C---:B------:R-:W-:Y:S02]  /*5e370*/  FMUL R2, R20.reuse, R0 ;  /* 0x0000000014027220 */ /* 0x040fe40000400000 */
[C---:B------:R-:W-:Y:S01]  /*5e380*/  FMUL R0, R20.reuse, R19 ;  /* 0x0000001314007220 */ /* 0x040fe20000400000 */
[----:B------:R0:W-:Y:S02]  /*5e390*/  STL [R1+0x4d0], R13 ;  /* 0x0004d00d01007387 */ /* 0x0001e40000100800 */
[----:B------:R1:W-:Y:S02]  /*5e3a0*/  STL [R1+0x4c8], R2 ;  /* 0x0004c80201007387 */ /* 0x0003e40000100800 */
[----:B------:R1:W-:Y:S02]  /*5e3b0*/  STL [R1+0x4c0], R0 ;  /* 0x0004c00001007387 */ /* 0x0003e40000100800 */
[----:B0-----:R-:W-:-:S02]  /*5e3c0*/  FMUL R13, R20, R18 ;  /* 0x00000012140d7220 */ /* 0x001fc40000400000 */
[C---:B-1----:R-:W-:Y:S02]  /*5e3d0*/  FMUL R2, R20.reuse, R17 ;  /* 0x0000001114027220 */ /* 0x042fe40000400000 */
[C---:B------:R-:W-:Y:S01]  /*5e3e0*/  FMUL R0, R20.reuse, R8 ;  /* 0x0000000814007220 */ /* 0x040fe20000400000 */
[----:B------:R0:W-:Y:S01]  /*5e3f0*/  STL [R1+0x32c], R13 ;  /* 0x00032c0d01007387 */ /* 0x0001e20000100800 */
[----:B------:R-:W4:Y:S02]  /*5e400*/  LDL.LU R8, [R1+0x4cc] ;  /* 0x0004cc0001087983 */ /* 0x000f240000300800 */
[----:B------:R-:W-:Y:S02]  /*5e410*/  STL [R1+0x328], R2 ;  /* 0x0003280201007387 */ /* 0x000fe40000100800 */
[----:B------:R1:W-:Y:S02]  /*5e420*/  STL [R1+0x324], R0 ;  /* 0x0003240001007387 */ /* 0x0003e40000100800 */
[----:B0-----:R-:W-:-:S02]  /*5e430*/  FMUL R13, R20, R16 ;  /* 0x00000010140d7220 */ /* 0x001fc40000400000 */
[C---:B-1----:R-:W-:Y:S02]  /*5e440*/  FMUL R0, R20.reuse, R15 ;  /* 0x0000000f14007220 */ /* 0x042fe40000400000 */
[C---:B------:R-:W-:Y:S01]  /*5e450*/  FMUL R2, R20.reuse, R14 ;  /* 0x0000000e14027220 */ /* 0x040fe20000400000 */
[----:B------:R0:W-:Y:S02]  /*5e460*/  STL [R1+0x320], R13 ;  /* 0x0003200d01007387 */ /* 0x0001e40000100800 */
[----:B------:R1:W-:Y:S02]  /*5e470*/  STL [R1+0x31c], R0 ;  /* 0x00031c0001007387 */ /* 0x0003e40000100800 */
[----:B------:R1:W-:Y:S01]  /*5e480*/  STL [R1+0x318], R2 ;  /* 0x0003180201007387 */ /* 0x0003e20000100800 */
[C---:B0-----:R-:W-:Y:S02]  /*5e490*/  FMUL R13, R20.reuse, R22 ;  /* 0x00000016140d7220 */ /* 0x041fe40000400000 */
[----:B-1----:R-:W-:-:S02]  /*5e4a0*/  FMUL R0, R20, R21 ;  /* 0x0000001514007220 */ /* 0x002fc40000400000 */
[C---:B------:R-:W-:Y:S01]  /*5e4b0*/  FMUL R2, R20.reuse, R25 ;  /* 0x0000001914027220 */ /* 0x040fe20000400000 */
[----:B------:R0:W-:Y:S02]  /*5e4c0*/  STL [R1+0x314], R13 ;  /* 0x0003140d01007387 */ /* 0x0001e40000100800 */
[----:B------:R1:W-:Y:S01]  /*5e4d0*/  STL [R1+0x310], R0 ;  /* 0x0003100001007387 */ /* 0x0003e20000100800 */
[----:B------:R-:W-:Y:S01]  /*5e4e0*/  MOV R11, c[0x0][0x1c8] ;  /* 0x00007200000b7a02 */ /* 0x000fe20000000f00 */
[----:B------:R1:W-:Y:S01]  /*5e4f0*/  STL [R1+0xcc], R2 ;  /* 0x0000cc0201007387 */ /* 0x0003e20000100800 */
[C---:B0-----:R-:W-:Y:S02]  /*5e500*/  FMUL R13, R20.reuse, R23 ;  /* 0x00000017140d7220 */ /* 0x041fe40000400000 */
[C---:B-1----:R-:W-:Y:S01]  /*5e510*/  FMUL R0, R20.reuse, R24 ;  /* 0x0000001814007220 */ /* 0x042fe20000400000 */
[----:B------:R-:W-:Y:S01]  /*5e520*/  MOV R3, c[0x0][0x1c8] ;  /* 0x0000720000037a02 */ /* 0x000fe20000000f00 */
[----:B------:R-:W-:Y:S01]  /*5e530*/  FMUL R2, R20, R7 ;  /* 0x0000000714027220 */ /* 0x000fe20000400000 */
[----:B------:R0:W-:Y:S01]  /*5e540*/  STL [R1+0xc8], R13 ;  /* 0x0000c80d01007387 */ /* 0x0001e20000100800 */
[----:B------:R-:W4:Y:S02]  /*5e550*/  LDL.LU R7, [R1+0x4d4] ;  /* 0x0004d40001077983 */ /* 0x000f240000300800 */
[----:B------:R1:W-:Y:S02]  /*5e560*/  STL [R1+0xc4], R0 ;  /* 0x0000c40001007387 */ /* 0x0003e40000100800 */
[----:B------:R-:W-:Y:S01]  /*5e570*/  IMAD R11, R11, 0xc8, RZ ;  /* 0x000000c80b0b7824 */ /* 0x000fe200078e02ff */
[----:B------:R3:W-:Y:S01]  /*5e580*/  STL [R1+0xc0], R2 ;  /* 0x0000c00201007387 */ /* 0x0007e20000100800 */
[----:B------:R-:W-:-:S02]  /*5e590*/  IMAD R3, R3, 0x320, RZ ;  /* 0x0000032003037824 */ /* 0x000fc400078e02ff */
[C---:B0-----:R-:W-:Y:S02]  /*5e5a0*/  FMUL R13, R20.reuse, R28 ;  /* 0x0000001c140d7220 */ /* 0x041fe40000400000 */
[----:B-1----:R-:W-:-:S05]  /*5e5b0*/  FMUL R0, R20, R29 ;  /* 0x0000001d14007220 */ /* 0x002fca0000400000 */
[----:B------:R2:W-:Y:S01]  /*5e5c0*/  STL [R1+0x74], R0 ;  /* 0x0000740001007387 */ /* 0x0005e20000100800 */
[----:B------:R4:W-:Y:S02]  /*5e5d0*/  STL [R1+0x70], R13 ;  /* 0x0000700d01007387 */ /* 0x0009e40000100800 */
[----:B---3--:R-:W-:-:S05]  /*5e5e0*/  FMUL R2, R20, R6 ;  /* 0x0000000614027220 */ /* 0x008fca0000400000 */
[----:B------:R0:W-:Y:S01]  /*5e5f0*/  STL [R1+0x64], R2 ;  /* 0x0000640201007387 */ /* 0x0001e20000100800 */
[----:B------:R-:W3:Y:S02]  /*5e600*/  LDL.LU R6, [R1+0x4dc] ;  /* 0x0004dc0001067983 */ /* 0x000ee40000300800 */
[----:B--2---:R-:W-:-:S05]  /*5e610*/  FMUL R0, R20, R5 ;  /* 0x0000000514007220 */ /* 0x004fca0000400000 */
[----:B------:R1:W-:Y:S01]  /*5e620*/  STL [R1+0x58], R0 ;  /* 0x0000580001007387 */ /* 0x0003e20000100800 */
[----:B----4-:R-:W-:Y:S01]  /*5e630*/  LEA.HI.X.SX32 R13, R11, R27, 0x1, P5 ;  /* 0x0000001b0b0d7211 */ /* 0x010fe200028f0eff */
[----:B0-----:R-:W-:Y:S01]  /*5e640*/  IADD3 R2, P5, R3, R26, RZ ;  /* 0x0000001a03027210 */ /* 0x001fe20007fbe0ff */
[----:B------:R-:W0:Y:S04]  /*5e650*/  MUFU.RCP R10, R10 ;  /* 0x0000000a000a7308 */ /* 0x000e280000001000 */
[----:B------:R-:W-:Y:S01]  /*5e660*/  STL [R1+0x183c], R2 ;  /* 0x00183c0201007387 */ /* 0x000fe20000100800 */
[----:B------:R-:W-:Y:S02]  /*5e670*/  STL.64 [R1+0xa58], R12 ;  /* 0x000a580c01007387 */ /* 0x000fe40000100a00 */
[----:B------:R-:W-:Y:S02]  /*5e680*/  STL [R1+0x1838], R26 ;  /* 0x0018381a01007387 */ /* 0x000fe40000100800 */
[----:B------:R-:W-:Y:S02]  /*5e690*/  STL [R1+0x1834], R27 ;  /* 0x0018341b01007387 */ /* 0x000fe40000100800 */
[C---:B-1----:R-:W-:Y:S01]  /*5e6a0*/  FMUL R0, R9.reuse, R4 ;  /* 0x0000000409007220 */ /* 0x042fe20000400000 */
        /* <DEDUP_REMOVED lines=32> */
[----:B------:R-:W4:Y:S02]  /*5e8b0*/  LDL.LU R28, [R1+0x5ac] ;  /* 0x0005ac00011c7983 */ /* 0x000f240000300800 */
[----:B---3--:R-:W-:-:S05]  /*5e8c0*/  FMUL R6, R9, R6 ;  /* 0x0000000609067220 */ /* 0x008fca0000400000 */
[----:B------:R0:W-:Y:S04]  /*5e8d0*/  STL [R1+0x1598], R6 ;  /* 0x0015980601007387 */ /* 0x0001e80000100800 */
[----:B0-----:R-:W3:Y:S01]  /*5e8e0*/  LDL.LU R6, [R1+0x5b0] ;  /* 0x0005b00001067983 */ /* 0x001ee20000300800 */
[C---:B--2---:R-:W-:Y:S02]  /*5e8f0*/  FMUL R10, R9.reuse, R10 ;  /* 0x0000000a090a7220 */ /* 0x044fe40000400000 */
[C---:B----4-:R-:W-:Y:S02]  /*5e900*/  FMUL R2, R9.reuse, R2 ;  /* 0x0000000209027220 */ /* 0x050fe40000400000 */
[C---:B------:R-:W-:Y:S02]  /*5e910*/  FMUL R26, R9.reuse, R26 ;  /* 0x0000001a091a7220 */ /* 0x040fe40000400000 */
[C---:B------:R-:W-:Y:S01]  /*5e920*/  FMUL R27, R9.reuse, R27 ;  /* 0x0000001b091b7220 */ /* 0x040fe20000400000 */
[----:B------:R0:W-:Y:S01]  /*5e930*/  STL [R1+0x1594], R10 ;  /* 0x0015940a01007387 */ /* 0x0001e20000100800 */
[----:B------:R-:W-:-:S03]  /*5e940*/  FMUL R4, R9, R4 ;  /* 0x0000000409047220 */ /* 0x000fc60000400000 */
[----:B0-----:R-:W2:Y:S01]  /*5e950*/  LDL.LU R10, [R1+0x1840] ;  /* 0x00184000010a7983 */ /* 0x001ea20000300800 */
[----:B------:R0:W-:Y:S03]  /*5e960*/  STL [R1+0x1590], R2 ;  /* 0x0015900201007387 */ /* 0x0001e60000100800 */
[----:B0-----:R-:W4:Y:S01]  /*5e970*/  LDL.LU R2, [R1+0x183c] ;  /* 0x00183c0001027983 */ /* 0x001f220000300800 */
[----:B------:R0:W-:Y:S03]  /*5e980*/  STL [R1+0x158c], R26 ;  /* 0x00158c1a01007387 */ /* 0x0001e60000100800 */
[----:B0-----:R-:W2:Y:S01]  /*5e990*/  LDL.LU R26, [R1+0x1838] ;  /* 0x00183800011a7983 */ /* 0x001ea20000300800 */
[----:B------:R0:W-:Y:S03]  /*5e9a0*/  STL [R1+0x1588], R27 ;  /* 0x0015881b01007387 */ /* 0x0001e60000100800 */
[----:B0-----:R-:W2:Y:S01]  /*5e9b0*/  LDL.LU R27, [R1+0x1834] ;  /* 0x00183400011b7983 */ /* 0x001ea20000300800 */
[----:B------:R0:W-:Y:S03]  /*5e9c0*/  STL [R1+0x428], R4 ;  /* 0x0004280401007387 */ /* 0x0001e60000100800 */
[----:B0-----:R-:W4:Y:S01]  /*5e9d0*/  LDL.LU R4, [R1+0x1830] ;  /* 0x0018300001047983 */ /* 0x001f220000300800 */
[----:B------:R-:W-:-:S02]  /*5e9e0*/  FMUL R13, R9, R13 ;  /* 0x0000000d090d7220 */ /* 0x000fc40000400000 */
[C---:B------:R-:W-:Y:S02]  /*5e9f0*/  FMUL R5, R9.reuse, R5 ;  /* 0x0000000509057220 */ /* 0x040fe40000400000 */
[C---:B------:R-:W-:Y:S02]  /*5ea00*/  FMUL R12, R9.reuse, R12 ;  /* 0x0000000c090c7220 */ /* 0x040fe40000400000 */
[C---:B------:R-:W-:Y:S01]  /*5ea10*/  FMUL R3, R9.reuse, R3 ;  /* 0x0000000309037220 */ /* 0x040fe20000400000 */
[----:B------:R-:W-:Y:S01]  /*5ea20*/  STL [R1+0x424], R13 ;  /* 0x0004240d01007387 */ /* 0x000fe20000100800 */
[----:B------:R0:W-:Y:S03]  /*5ea30*/  STL [R1+0x420], R5 ;  /* 0x0004200501007387 */ /* 0x0001e60000100800 */
[----:B0-----:R-:W4:Y:S01]  /*5ea40*/  LDL.LU R5, [R1+0x5b4] ;  /* 0x0005b40001057983 */ /* 0x001f220000300800 */
[----:B------:R-:W-:Y:S02]  /*5ea50*/  STL [R1+0x414], R12 ;  /* 0x0004140c01007387 */ /* 0x000fe40000100800 */
[----:B------:R0:W-:Y:S02]  /*5ea60*/  STL [R1+0x410], R3 ;  /* 0x0004100301007387 */ /* 0x0001e40000100800 */
[----:B0-----:R-:W-:-:S02]  /*5ea70*/  FMUL R3, R9, R11 ;  /* 0x0000000b09037220 */ /* 0x001fc40000400000 */
[----:B------:R-:W-:-:S03]  /*5ea80*/  FMUL R11, R9, R0 ;  /* 0x00000000090b7220 */ /* 0x000fc60000400000 */
[----:B------:R0:W-:Y:S01]  /*5ea90*/  STL [R1+0x40c], R3 ;  /* 0x00040c0301007387 */ /* 0x0001e20000100800 */
[C---:B------:R-:W-:Y:S02]  /*5eaa0*/  FMUL R0, R9.reuse, R19 ;  /* 0x0000001309007220 */ /* 0x040fe40000400000 */
        /* <DEDUP_REMOVED lines=9> */
[----:B------:R-:W4:Y:S01]  /*5eb40*/  LDL.LU R8, [R1+0x5b8] ;  /* 0x0005b80001087983 */ /* 0x000f220000300800 */
[----:B------:R0:W-:Y:S02]  /*5eb50*/  STL [R1+0x2e4], R3 ;  /* 0x0002e40301007387 */ /* 0x0001e40000100800 */
[----:B------:R1:W-:Y:S01]  /*5eb60*/  STL [R1+0x2e0], R0 ;  /* 0x0002e00001007387 */ /* 0x0003e20000100800 */
[----:B------:R1:W-:Y:S01]  /*5eb70*/  STL [R1+0x2dc], R11 ;  /* 0x0002dc0b01007387 */ /* 0x0003e20000100800 */
        /* <DEDUP_REMOVED lines=9> */
[----:B------:R0:W-:Y:S01]  /*5ec10*/  STL [R1+0x7c], R3 ;  /* 0x00007c0301007387 */ /* 0x0001e20000100800 */
[----:B------:R-:W-:Y:S01]  /*5ec20*/  MOV R12, c[0x0][0x1c8] ;  /* 0x00007200000c7a02 */ /* 0x000fe20000000f00 */
[----:B------:R1:W-:Y:S02]  /*5ec30*/  STL [R1+0x78], R0 ;  /* 0x0000780001007387 */ /* 0x0003e40000100800 */
[----:B------:R1:W-:Y:S01]  /*5ec40*/  STL [R1+0x6c], R11 ;  /* 0x00006c0b01007387 */ /* 0x0003e20000100800 */
[----:B------:R-:W-:Y:S02]  /*5ec50*/  IMAD.MOV.U32 R13, RZ, RZ, c[0x0][0x1c8] ;  /* 0x00007200ff0d7624 */ /* 0x000fe400078e00ff */
[C---:B0-----:R-:W-:Y:S02]  /*5ec60*/  FMUL R3, R9.reuse, R24 ;  /* 0x0000001809037220 */ /* 0x041fe40000400000 */
[----:B-1----:R-:W-:-:S02]  /*5ec70*/  FMUL R0, R9, R7 ;  /* 0x0000000709007220 */ /* 0x002fc40000400000 */
[----:B------:R-:W4:Y:S01]  /*5ec80*/  LDL.LU R7, [R1+0x5bc] ;  /* 0x0005bc0001077983 */ /* 0x000f220000300800 */
[----:B------:R0:W-:Y:S02]  /*5ec90*/  STL [R1+0x68], R3 ;  /* 0x0000680301007387 */ /* 0x0001e40000100800 */
[----:B------:R-:W-:Y:S02]  /*5eca0*/  IMAD R12, R12, 0x190, RZ ;  /* 0x000001900c0c7824 */ /* 0x000fe400078e02ff */
[----:B------:R-:W-:Y:S01]  /*5ecb0*/  IMAD R13, R13, 0x322, RZ ;  /* 0x000003220d0d7824 */ /* 0x000fe200078e02ff */
[----:B------:R3:W-:Y:S01]  /*5ecc0*/  STL [R1+0x60], R0 ;  /* 0x0000600001007387 */ /* 0x0007e20000100800 */
[C---:B------:R-:W-:Y:S02]  /*5ecd0*/  FMUL R11, R9.reuse, R28 ;  /* 0x0000001c090b7220 */ /* 0x040fe40000400000 */
[----:B0-----:R-:W-:-:S05]  /*5ece0*/  FMUL R3, R9, R29 ;  /* 0x0000001d09037220 */ /* 0x001fca0000400000 */
[----:B------:R2:W-:Y:S01]  /*5ecf0*/  STL [R1+0x5c], R3 ;  /* 0x00005c0301007387 */ /* 0x0005e20000100800 */
[----:B------:R-:W-:Y:S02]  /*5ed00*/  STL [R1+0x54], R11 ;  /* 0x0000540b01007387 */ /* 0x000fe40000100800 */
[----:B---3--:R-:W-:-:S05]  /*5ed10*/  FMUL R0, R9, R6 ;  /* 0x0000000609007220 */ /* 0x008fca0000400000 */
[----:B------:R-:W-:Y:S01]  /*5ed20*/  STL [R1+0x50], R0 ;  /* 0x0000500001007387 */ /* 0x000fe20000100800 */
[----:B--2---:R-:W-:Y:S01]  /*5ed30*/  LEA.HI.X.SX32 R3, R12, R27, 0x1, P5 ;  /* 0x0000001b0c037211 */ /* 0x004fe200028f0eff */
[----:B------:R-:W-:Y:S01]  /*5ed40*/  IADD3 R14, P5, R13, R26, RZ ;  /* 0x0000001a0d0e7210 */ /* 0x000fe20007fbe0ff */
[----:B----4-:R-:W0:Y:S04]  /*5ed50*/  MUFU.RCP R4, R4 ;  /* 0x0000000400047308 */ /* 0x010e280000001000 */
[----:B------:R-:W-:Y:S01]  /*5ed60*/  STL [R1+0x1824], R14 ;  /* 0x0018240e01007387 */ /* 0x000fe20000100800 */
[----:B------:R-:W-:Y:S02]  /*5ed70*/  STL [R1+0x1820], R26 ;  /* 0x0018201a01007387 */ /* 0x000fe40000100800 */
[----:B------:R-:W-:Y:S02]  /*5ed80*/  STL.64 [R1+0xb70], R2 ;  /* 0x000b700201007387 */ /* 0x000fe40000100a00 */
[----:B------:R-:W-:Y:S01]  /*5ed90*/  STL [R1+0x181c], R27 ;  /* 0x00181c1b01007387 */ /* 0x000fe20000100800 */
[----:B0-----:R0:W-:Y:S04]  /*5eda0*/  STL [R1+0x1828], R4 ;  /* 0x0018280401007387 */ /* 0x0011e80000100800 */
[----:B0-----:R-:W2:Y:S01]  /*5edb0*/  LDL.LU R4, [R1+0x5c4] ;  /* 0x0005c40001047983 */ /* 0x001ea20000300800 */
[----:B------:R-:W-:-:S03]  /*5edc0*/  FMUL R0, R10, R5 ;  /* 0x000000050a007220 */ /* 0x000fc60000400000 */
[----:B--2---:R0:W-:Y:S02]  /*5edd0*/  STL [R1+0x182c], R4 ;  /* 0x00182c0401007387 */ /* 0x0041e40000100800 */
[----:B------:R1:W-:Y:S02]  /*5ede0*/  STL [R1+0x1564], R0 ;  /* 0x0015640001007387 */ /* 0x0003e40000100800 */
[----:B0-----:R-:W2:Y:S01]  /*5edf0*/  LDL.LU R4, [R1+0x5c0] ;  /* 0x0005c00001047983 */ /* 0x001ea20000300800 */
[----:B------:R-:W3:Y:S02]  /*5ee00*/  LDL.LU R14, [R1+0x5c8] ;  /* 0x0005c800010e7983 */ /* 0x000ee40000300800 */
[----:B------:R-:W4:Y:S02]  /*5ee10*/  LDL.LU R26, [R1+0x5d0] ;  /* 0x0005d000011a7983 */ /* 0x000f240000300800 */
[----:B------:R-:W3:Y:S01]  /*5ee20*/  LDL.LU R27, [R1+0x5d8] ;  /* 0x0005d800011b7983 */ /* 0x000ee20000300800 */
[----:B------:R-:W3:Y:S01]  /*5ee30*/  LDL.LU R5, [R1+0x5e0] ;  /* 0x0005e00001057983 */ /* 0x000ee20000300800 */
[----:B-1----:R-:W-:-:S02]  /*5ee40*/  FMUL R0, R10, R8 ;  /* 0x000000080a007220 */ /* 0x002fc40000400000 */
[----:B------:R-:W3:Y:S02]  /*5ee50*/  LDL.LU R2, [R1+0x5e8] ;  /* 0x0005e80001027983 */ /* 0x000ee40000300800 */
[----:B------:R-:W3:Y:S01]  /*5ee60*/  LDL.LU R6, [R1+0x5f0] ;  /* 0x0005f00001067983 */ /* 0x000ee20000300800 */
[----:B------:R-:W3:Y:S01]  /*5ee70*/  LDL.LU R11, [R1+0x5f8] ;  /* 0x0005f800010b7983 */ /* 0x000ee20000300800 */
[----:B------:R-:W3:Y:S02]  /*5ee80*/  LDL.LU R15, [R1+0x600] ;  /* 0x00060000010f7983 */ /* 0x000ee40000300800 */
[----:B------:R0:W-:Y:S02]  /*5ee90*/  STL [R1+0x1560], R0 ;  /* 0x0015600001007387 */ /* 0x0001e40000100800 */
[----:B------:R-:W3:Y:S01]  /*5eea0*/  LDL.LU R13, [R1+0x608] ;  /* 0x00060800010d7983 */ /* 0x000ee20000300800 */
[----:B------:R-:W3:Y:S01]  /*5eeb0*/  LDL.LU R12, [R1+0x610] ;  /* 0x00061000010c7983 */ /* 0x000ee20000300800 */
[----:B------:R-:W-:-:S03]  /*5eec0*/  FMUL R7, R10, R7 ;  /* 0x000000070a077220 */ /* 0x000fc60000400000 */
[----:B0-----:R-:W4:Y:S01]  /*5eed0*/  LDL.LU R0, [R1+0x618] ;  /* 0x0006180001007983 */ /* 0x001f220000300800 */
[----:B------:R-:W4:Y:S02]  /*5eee0*/  LDL.LU R9, [R1+0x620] ;  /* 0x0006200001097983 */ /* 0x000f240000300800 */
[----:B------:R-:W4:Y:S02]  /*5eef0*/  LDL.LU R3, [R1+0x628] ;  /* 0x0006280001037983 */ /* 0x000f240000300800 */
[----:B------:R-:W4:Y:S01]  /*5ef00*/  LDL.LU R20, [R1+0x630] ;  /* 0x0006300001147983 */ /* 0x000f220000300800 */
[----:B------:R-:W4:Y:S01]  /*5ef10*/  LDL.LU R28, [R1+0x638] ;  /* 0x00063800011c7983 */ /* 0x000f220000300800 */
[----:B------:R-:W4:Y:S02]  /*5ef20*/  LDL.LU R19, [R1+0x640] ;  /* 0x0006400001137983 */ /* 0x000f240000300800 */
[----:B------:R-:W4:Y:S02]  /*5ef30*/  LDL.LU R18, [R1+0x648] ;  /* 0x0006480001127983 */ /* 0x000f240000300800 */
[----:B------:R0:W-:Y:S01]  /*5ef40*/  STL [R1+0x155c], R7 ;  /* 0x00155c0701007387 */ /* 0x0001e20000100800 */
        /* <DEDUP_REMOVED lines=9> */
[----:B0-----:R-:W4:Y:S02]  /*5efe0*/  LDL.LU R7, [R1+0x6a0] ;  /* 0x0006a00001077983 */ /* 0x001f240000300800 */
[----:B--2---:R-:W-:-:S05]  /*5eff0*/  FMUL R4, R10, R4 ;  /* 0x000000040a047220 */ /* 0x004fca0000400000 */
[----:B------:R0:W-:Y:S04]  /*5f000*/  STL [R1+0x1558], R4 ;  /* 0x0015580401007387 */ /* 0x0001e80000100800 */
[----:B0-----:R-:W2:Y:S01]  /*5f010*/  LDL.LU R4, [R1+0x182c] ;  /* 0x00182c0001047983 */ /* 0x001ea20000300800 */
[C---:B---3--:R-:W-:Y:S02]  /*5f020*/  FMUL R14, R10.reuse, R14 ;  /* 0x0000000e0a0e7220 */ /* 0x048fe40000400000 */
[C---:B----4-:R-:W-:Y:S02]  /*5f030*/  FMUL R26, R10.reuse, R26 ;  /* 0x0000001a0a1a7220 */ /* 0x050fe40000400000 */
[C---:B------:R-:W-:Y:S02]  /*5f040*/  FMUL R27, R10.reuse, R27 ;  /* 0x0000001b0a1b7220 */ /* 0x040fe40000400000 */
[----:B------:R-:W-:-:S02]  /*5f050*/  FMUL R5, R10, R5 ;  /* 0x000000050a057220 */ /* 0x000fc40000400000 */
[C---:B------:R-:W-:Y:S02]  /*5f060*/  FMUL R2, R10.reuse, R2 ;  /* 0x000000020a027220 */ /* 0x040fe40000400000 */
[C---:B------:R-:W-:Y:S02]  /*5f070*/  FMUL R6, R10.reuse, R6 ;  /* 0x000000060a067220 */ /* 0x040fe40000400000 */
[C---:B------:R-:W-:Y:S02]  /*5f080*/  FMUL R11, R10.reuse, R11 ;  /* 0x0000000b0a0b7220 */ /* 0x040fe40000400000 */
[C---:B------:R-:W-:Y:S02]  /*5f090*/  FMUL R15, R10.reuse, R15 ;  /* 0x0000000f0a0f7220 */ /* 0x040fe40000400000 */
[----:B--2---:R-:W-:-:S05]  /*5f0a0*/  FMUL R4, R10, R4 ;  /* 0x000000040a047220 */ /* 0x004fca0000400000 */
        /* <DEDUP_REMOVED lines=9> */
[----:B0-----:R-:W3:Y:S01]  /*5f140*/  LDL.LU R5, [R1+0x1818] ;  /* 0x0018180001057983 */ /* 0x001ee20000300800 */
[----:B------:R-:W-:Y:S02]  /*5f150*/  STL [R1+0x3fc], R2 ;  /* 0x0003fc0201007387 */ /* 0x000fe40000100800 */
[----:B------:R0:W-:Y:S02]  /*5f160*/  STL [R1+0x3f8], R6 ;  /* 0x0003f80601007387 */ /* 0x0001e40000100800 */
[----:B0-----:R-:W3:Y:S01]  /*5f170*/  LDL.LU R6, [R1+0x5cc] ;  /* 0x0005cc0001067983 */ /* 0x001ee20000300800 */
[----:B------:R-:W-:Y:S02]  /*5f180*/  STL [R1+0x3f4], R11 ;  /* 0x0003f40b01007387 */ /* 0x000fe40000100800 */
[----:B------:R0:W-:Y:S02]  /*5f190*/  STL [R1+0x3f0], R15 ;  /* 0x0003f00f01007387 */ /* 0x0001e40000100800 */
[----:B0-----:R-:W-:-:S02]  /*5f1a0*/  FMUL R15, R10, R13 ;  /* 0x0000000d0a0f7220 */ /* 0x001fc40000400000 */
[C---:B------:R-:W-:Y:S02]  /*5f1b0*/  FMUL R13, R10.reuse, R12 ;  /* 0x0000000c0a0d7220 */ /* 0x040fe40000400000 */
[C---:B------:R-:W-:Y:S02]  /*5f1c0*/  FMUL R12, R10.reuse, R0 ;  /* 0x000000000a0c7220 */ /* 0x040fe40000400000 */
[C---:B------:R-:W-:Y:S02]  /*5f1d0*/  FMUL R0, R10.reuse, R9 ;  /* 0x000000090a007220 */ /* 0x040fe40000400000 */
[C---:B------:R-:W-:Y:S01]  /*5f1e0*/  FMUL R9, R10.reuse, R3 ;  /* 0x000000030a097220 */ /* 0x040fe20000400000 */
[----:B------:R-:W-:Y:S01]  /*5f1f0*/  STL [R1+0x3ec], R15 ;  /* 0x0003ec0f01007387 */ /* 0x000fe20000100800 */
[----:B------:R-:W-:Y:S02]  /*5f200*/  STL [R1+0x3e8], R13 ;  /* 0x0003e80d01007387 */ /* 0x000fe40000100800 */
[----:B------:R-:W-:Y:S02]  /*5f210*/  STL [R1+0x3e4], R12 ;  /* 0x0003e40c01007387 */ /* 0x000fe40000100800 */
[C---:B------:R-:W-:Y:S01]  /*5f220*/  FMUL R3, R10.reuse, R20 ;  /* 0x000000140a037220 */ /* 0x040fe20000400000 */
[----:B------:R0:W-:Y:S01]  /*5f230*/  STL [R1+0x1cc], R0 ;  /* 0x0001cc0001007387 */ /* 0x0001e20000100800 */
[----:B------:R1:W-:Y:S02]  /*5f240*/  STL [R1+0x1c8], R9 ;  /* 0x0001c80901007387 */ /* 0x0003e40000100800 */
[----:B0-----:R-:W-:-:S02]  /*5f250*/  FMUL R0, R10, R28 ;  /* 0x0000001c0a007220 */ /* 0x001fc40000400000 */
[C---:B-1----:R-:W-:Y:S01]  /*5f260*/  FMUL R9, R10.reuse, R19 ;  /* 0x000000130a097220 */ /* 0x042fe20000400000 */
[----:B------:R-:W3:Y:S01]  /*5f270*/  LDL.LU R28, [R1+0x5d4] ;  /* 0x0005d400011c7983 */ /* 0x000ee20000300800 */
[----:B------:R0:W-:Y:S02]  /*5f280*/  STL [R1+0x1c4], R3 ;  /* 0x0001c40301007387 */ /* 0x0001e40000100800 */
[----:B------:R1:W-:Y:S01]  /*5f290*/  STL [R1+0x1c0], R0 ;  /* 0x0001c00001007387 */ /* 0x0003e20000100800 */
[----:B------:R1:W-:Y:S01]  /*5f2a0*/  STL [R1+0x1bc], R9 ;  /* 0x0001bc0901007387 */ /* 0x0003e20000100800 */
[C---:B0-----:R-:W-:Y:S02]  /*5f2b0*/  FMUL R3, R10.reuse, R18 ;  /* 0x000000120a037220 */ /* 0x041fe40000400000 */
[C---:B-1----:R-:W-:Y:S02]  /*5f2c0*/  FMUL R0, R10.reuse, R17 ;  /* 0x000000110a007220 */ /* 0x042fe40000400000 */
[C---:B------:R-:W-:Y:S01]  /*5f2d0*/  FMUL R9, R10.reuse, R16 ;  /* 0x000000100a097220 */ /* 0x040fe20000400000 */
[----:B------:R0:W-:Y:S02]  /*5f2e0*/  STL [R1+0x1b8], R3 ;  /* 0x0001b80301007387 */ /* 0x0001e40000100800 */
[----:B------:R1:W-:Y:S01]  /*5f2f0*/  STL [R1+0x1b4], R0 ;  /* 0x0001b40001007387 */ /* 0x0003e20000100800 */
[----:B------:R-:W-:Y:S01]  /*5f300*/  MOV R11, c[0x0][0x1c8] ;  /* 0x00007200000b7a02 */ /* 0x000fe20000000f00 */
[----:B------:R1:W-:Y:S01]  /*5f310*/  STL [R1+0x1b0], R9 ;  /* 0x0001b00901007387 */ /* 0x0003e20000100800 */
[----:B------:R-:W-:Y:S01]  /*5f320*/  MOV R2, c[0x0][0x1c8] ;  /* 0x0000720000027a02 */ /* 0x000fe20000000f00 */
[----:B0-----:R-:W-:-:S02]  /*5f330*/  FMUL R3, R10, R22 ;  /* 0x000000160a037220 */ /* 0x001fc40000400000 */
[C---:B-1----:R-:W-:Y:S02]  /*5f340*/  FMUL R0, R10.reuse, R21 ;  /* 0x000000150a007220 */ /* 0x042fe40000400000 */
[----:B------:R-:W-:Y:S01]  /*5f350*/  FMUL R9, R10, R25 ;  /* 0x000000190a097220 */ /* 0x000fe20000400000 */
[----:B------:R0:W-:Y:S02]  /*5f360*/  STL [R1+0x4c], R3 ;  /* 0x00004c0301007387 */ /* 0x0001e40000100800 */
[----:B------:R1:W-:Y:S02]  /*5f370*/  STL [R1+0x48], R0 ;  /* 0x0000480001007387 */ /* 0x0003e40000100800 */
[----:B------:R-:W-:Y:S02]  /*5f380*/  IMAD R11, R11, 0x191, RZ ;  /* 0x000001910b0b7824 */ /* 0x000fe400078e02ff */
[----:B------:R-:W-:Y:S01]  /*5f390*/  IMAD R2, R2, 0x192, RZ ;  /* 0x0000019202027824 */ /* 0x000fe200078e02ff */
[----:B------:R1:W-:Y:S01]  /*5f3a0*/  STL [R1+0x44], R9 ;  /* 0x0000440901007387 */ /* 0x0003e20000100800 */
[----:B0-----:R-:W-:-:S02]  /*5f3b0*/  FMUL R3, R10, R23 ;  /* 0x000000170a037220 */ /* 0x001fc40000400000 */
[C---:B-1----:R-:W-:Y:S02]  /*5f3c0*/  FMUL R0, R10.reuse, R24 ;  /* 0x000000180a007220 */ /* 0x042fe40000400000 */
[C---:B------:R-:W-:Y:S01]  /*5f3d0*/  FMUL R9, R10.reuse, R29 ;  /* 0x0000001d0a097220 */ /* 0x040fe20000400000 */
[----:B------:R0:W-:Y:S02]  /*5f3e0*/  STL [R1+0x40], R3 ;  /* 0x0000400301007387 */ /* 0x0001e40000100800 */
[----:B------:R1:W-:Y:S02]  /*5f3f0*/  STL [R1+0x2c], R0 ;  /* 0x00002c0001007387 */ /* 0x0003e40000100800 */
[----:B------:R-:W-:Y:S01]  /*5f400*/  STL [R1+0x28], R9 ;  /* 0x0000280901007387 */ /* 0x000fe20000100800 */
[C---:B0-----:R-:W-:Y:S02]  /*5f410*/  FMUL R3, R10.reuse, R8 ;  /* 0x000000080a037220 */ /* 0x041fe40000400000 */
[----:B-1----:R-:W-:Y:S01]  /*5f420*/  FMUL R0, R10, R7 ;  /* 0x000000070a007220 */ /* 0x002fe20000400000 */
[----:B------:R-:W3:Y:S02]  /*5f430*/  LDL.LU R8, [R1+0x5dc] ;  /* 0x0005dc0001087983 */ /* 0x000ee40000300800 */
[----:B------:R-:W-:Y:S02]  /*5f440*/  STL [R1+0x1c], R3 ;  /* 0x00001c0301007387 */ /* 0x000fe40000100800 */
[----:B------:R-:W-:Y:S01]  /*5f450*/  STL [R1+0x18], R0 ;  /* 0x0000180001007387 */ /* 0x000fe20000100800 */
[----:B--2---:R-:W-:Y:S01]  /*5f460*/  LEA.HI.X.SX32 R15, R11, R27, 0x1, P5 ;  /* 0x0000001b0b0f7211 */ /* 0x004fe200028f0eff */
[----:B----4-:R-:W-:Y:S01]  /*5f470*/  IADD3 R12, P5, R2, R26, RZ ;  /* 0x0000001a020c7210 */ /* 0x010fe20007fbe0ff */
[----:B---3--:R-:W0:Y:S04]  /*5f480*/  MUFU.RCP R5, R5 ;  /* 0x0000000500057308 */ /* 0x008e280000001000 */
        /* <DEDUP_REMOVED lines=33> */
[----:B------:R0:W-:Y:S02]  /*5f6a0*/  STL [R1+0x1514], R8 ;  /* 0x0015140801007387 */ /* 0x0001e40000100800 */
[----:B------:R-:W4:Y:S01]  /*5f6b0*/  LDL.LU R22, [R1+0x68c] ;  /* 0x00068c0001167983 */ /* 0x000f220000300800 */
[----:B------:R-:W4:Y:S01]  /*5f6c0*/  LDL.LU R21, [R1+0x694] ;  /* 0x0006940001157983 */ /* 0x000f220000300800 */
[----:B------:R-:W4:Y:S02]  /*5f6d0*/  LDL.LU R25, [R1+0x69c] ;  /* 0x00069c0001197983 */ /* 0x000f240000300800 */
[----:B------:R-:W4:Y:S02]  /*5f6e0*/  LDL.LU R23, [R1+0x6a4] ;  /* 0x0006a40001177983 */ /* 0x000f240000300800 */
[----:B------:R-:W4:Y:S01]  /*5f6f0*/  LDL.LU R24, [R1+0x6a8] ;  /* 0x0006a80001187983 */ /* 0x000f220000300800 */
[----:B------:R-:W4:Y:S04]  /*5f700*/  LDL.LU R29, [R1+0x6ac] ;  /* 0x0006ac00011d7983 */ /* 0x000f280000300800 */
[----:B0-----:R-:W4:Y:S01]  /*5f710*/  LDL.LU R8, [R1+0x6b0] ;  /* 0x0006b00001087983 */ /* 0x001f220000300800 */
        /* <DEDUP_REMOVED lines=31> */
[C---:B------:R-:W-:Y:S01]  /*5f910*/  FMUL R10, R4.reuse, R20 ;  /* 0x00000014040a7220 */ /* 0x040fe20000400000 */
[----:B------:R-:W-:Y:S01]  /*5f920*/  STL [R1+0x3b4], R13 ;  /* 0x0003b40d01007387 */ /* 0x000fe20000100800 */
[----:B------:R-:W-:Y:S02]  /*5f930*/  STL [R1+0x3a4], R11 ;  /* 0x0003a40b01007387 */ /* 0x000fe40000100800 */
        /* <DEDUP_REMOVED lines=20> */
[----:B------:R1:W-:Y:S02]  /*5fa80*/  STL [R1+0x38], R0 ;  /* 0x0000380001007387 */ /* 0x0003e40000100800 */
        /* <DEDUP_REMOVED lines=8> */
[----:B-1----:R-:W-:-:S03]  /*5fb10*/  FMUL R0, R4, R8 ;  /* 0x0000000804007220 */ /* 0x002fc60000400000 */
[----:B------:R-:W-:Y:S02]  /*5fb20*/  STL [R1+0x14], R2 ;  /* 0x0000140201007387 */ /* 0x000fe40000100800 */
[----:B------:R-:W-:Y:S02]  /*5fb30*/  STL [R1+0x10], R0 ;  /* 0x0000100001007387 */ /* 0x000fe40000100800 */
[----:B------:R-:W3:Y:S01]  /*5fb40*/  LDL.LU R23, [R1+0x8f0] ;  /* 0x0008f00001177983 */ /* 0x000ee20000300800 */
[----:B------:R-:W-:-:S05]  /*5fb50*/  MOV R9, c[0x0][0x1c8] ;  /* 0x0000720000097a02 */ /* 0x000fca0000000f00 */
[----:B------:R-:W-:-:S05]  /*5fb60*/  IMAD R9, R9, 0xc9, RZ ;  /* 0x000000c909097824 */ /* 0x000fca00078e02ff */
[----:B--2---:R-:W-:Y:S01]  /*5fb70*/  LEA.HI.X.SX32 R13, R9, R27, 0x1, P5 ;  /* 0x0000001b090d7211 */ /* 0x004fe200028f0eff */
[----:B---3--:R0:W-:Y:S04]  /*5fb80*/  STL [R1+0x17fc], R23 ;  /* 0x0017fc1701007387 */ /* 0x0081e80000100800 */
[----:B------:R-:W-:Y:S01]  /*5fb90*/  STL.64 [R1+0xa40], R12 ;  /* 0x000a400c01007387 */ /* 0x000fe20000100a00 */
[----:B0-----:R-:W2:Y:S01]  /*5fba0*/  LDL.LU R23, [R1+0x6bc] ;  /* 0x0006bc0001177983 */ /* 0x001ea20000300800 */
[----:B------:R-:W-:Y:S02]  /*5fbb0*/  IMAD.MOV.U32 R3, RZ, RZ, c[0x0][0x1c8] ;  /* 0x00007200ff037624 */ /* 0x000fe400078e00ff */
[----:B------:R-:W-:Y:S02]  /*5fbc0*/  FMUL R0, R5, R7 ;  /* 0x0000000705007220 */ /* 0x000fe40000400000 */
[----:B------:R-:W3:Y:S02]  /*5fbd0*/  LDL.LU R27, [R1+0x8f4] ;  /* 0x0008f400011b7983 */ /* 0x000ee40000300800 */
[----:B------:R-:W-:-:S05]  /*5fbe0*/  IMAD R3, R3, 0x324, RZ ;  /* 0x0000032403037824 */ /* 0x000fca00078e02ff */
[----:B----4-:R-:W-:-:S05]  /*5fbf0*/  IADD3 R10, P5, R3, R26, RZ ;  /* 0x0000001a030a7210 */ /* 0x010fca0007fbe0ff */
[----:B------:R0:W-:Y:S04]  /*5fc00*/  STL [R1+0x17f8], R10 ;  /* 0x0017f80a01007387 */ /* 0x0001e80000100800 */
[----:B0-----:R-:W4:Y:S01]  /*5fc10*/  LDL.LU R10, [R1+0x938] ;  /* 0x00093800010a7983 */ /* 0x001f220000300800 */
[----:B------:R-:W3:Y:S02]  /*5fc20*/  LDL.LU R7, [R1+0x940] ;  /* 0x0009400001077983 */ /* 0x000ee40000300800 */
[----:B------:R0:W-:Y:S02]  /*5fc30*/  STL [R1+0x14b8], R0 ;  /* 0x0014b80001007387 */ /* 0x0001e40000100800 */
[----:B------:R-:W3:Y:S01]  /*5fc40*/  LDL.LU R4, [R1+0x948] ;  /* 0x0009480001047983 */ /* 0x000ee20000300800 */
[----:B------:R-:W3:Y:S01]  /*5fc50*/  LDL.LU R2, [R1+0x950] ;  /* 0x0009500001027983 */ /* 0x000ee20000300800 */
[----:B------:R-:W3:Y:S02]  /*5fc60*/  LDL.LU R11, [R1+0x958] ;  /* 0x00095800010b7983 */ /* 0x000ee40000300800 */
[----:B------:R-:W3:Y:S02]  /*5fc70*/  LDL.LU R3, [R1+0x960] ;  /* 0x0009600001037983 */ /* 0x000ee40000300800 */
[----:B------:R-:W3:Y:S02]  /*5fc80*/  LDL.LU R9, [R1+0x968] ;  /* 0x0009680001097983 */ /* 0x000ee40000300800 */
[C---:B------:R-:W-:Y:S01]  /*5fc90*/  FMUL R14, R5.reuse, R28 ;  /* 0x0000001c050e7220 */ /* 0x040fe20000400000 */
[----:B0-----:R-:W3:Y:S01]  /*5fca0*/  LDL.LU R0, [R1+0x970] ;  /* 0x0009700001007983 */ /* 0x001ee20000300800 */
[----:B------:R-:W3:Y:S02]  /*5fcb0*/  LDL.LU R13, [R1+0x978] ;  /* 0x00097800010d7983 */ /* 0x000ee40000300800 */
[----:B------:R-:W3:Y:S02]  /*5fcc0*/  LDL.LU R12, [R1+0x980] ;  /* 0x00098000010c7983 */ /* 0x000ee40000300800 */
[----:B------:R-:W3:Y:S01]  /*5fcd0*/  LDL.LU R20, [R1+0x988] ;  /* 0x0009880001147983 */ /* 0x000ee20000300800 */
[----:B------:R-:W3:Y:S01]  /*5fce0*/  LDL.LU R8, [R1+0x990] ;  /* 0x0009900001087983 */ /* 0x000ee20000300800 */
[----:B------:R-:W3:Y:S02]  /*5fcf0*/  LDL.LU R19, [R1+0x998] ;  /* 0x0009980001137983 */ /* 0x000ee40000300800 */
[----:B------:R-:W3:Y:S02]  /*5fd00*/  LDL.LU R18, [R1+0x9a0] ;  /* 0x0009a00001127983 */ /* 0x000ee40000300800 */
[----:B------:R0:W-:Y:S01]  /*5fd10*/  STL [R1+0x14b4], R14 ;  /* 0x0014b40e01007387 */ /* 0x0001e20000100800 */
[----:B------:R-:W3:Y:S01]  /*5fd20*/  LDL.LU R17, [R1+0x9a8] ;  /* 0x0009a80001117983 */ /* 0x000ee20000300800 */
[----:B------:R-:W3:Y:S02]  /*5fd30*/  LDL.LU R16, [R1+0x9b0] ;  /* 0x0009b00001107983 */ /* 0x000ee40000300800 */
[----:B------:R-:W3:Y:S01]  /*5fd40*/  LDL.LU R15, [R1+0x9b8] ;  /* 0x0009b800010f7983 */ /* 0x000ee20000300800 */
[----:B0-----:R-:W3:Y:S01]  /*5fd50*/  LDL.LU R14, [R1+0x9c0] ;  /* 0x0009c000010e7983 */ /* 0x001ee20000300800 */
[----:B------:R-:W3:Y:S02]  /*5fd60*/  LDL.LU R22, [R1+0x9c8] ;  /* 0x0009c80001167983 */ /* 0x000ee40000300800 */
[----:B------:R-:W3:Y:S02]  /*5fd70*/  LDL.LU R21, [R1+0x9d0] ;  /* 0x0009d00001157983 */ /* 0x000ee40000300800 */
[----:B------:R-:W3:Y:S01]  /*5fd80*/  LDL.LU R25, [R1+0x9d8] ;  /* 0x0009d80001197983 */ /* 0x000ee20000300800 */
[----:B------:R-:W3:Y:S01]  /*5fd90*/  LDL.LU R26, [R1+0x9e4] ;  /* 0x0009e400011a7983 */ /* 0x000ee20000300800 */
[----:B------:R-:W3:Y:S02]  /*5fda0*/  LDL.LU R24, [R1+0x9ec] ;  /* 0x0009ec0001187983 */ /* 0x000ee40000300800 */
[----:B------:R-:W3:Y:S02]  /*5fdb0*/  LDL.LU R29, [R1+0x9f8] ;  /* 0x0009f800011d7983 */ /* 0x000ee40000300800 */
[----:B------:R-:W3:Y:S02]  /*5fdc0*/  LDL.LU R28, [R1+0xa00] ;  /* 0x000a0000011c7983 */ /* 0x000ee40000300800 */
[----:B--2---:R-:W-:-:S05]  /*5fdd0*/  FMUL R23, R5, R23 ;  /* 0x0000001705177220 */ /* 0x004fca0000400000 */
[----:B------:R0:W-:Y:S04]  /*5fde0*/  STL [R1+0x14b0], R23 ;  /* 0x0014b01701007387 */ /* 0x0001e80000100800 */
[----:B0-----:R-:W2:Y:S01]  /*5fdf0*/  LDL.LU R23, [R1+0x17fc] ;  /* 0x0017fc0001177983 */ /* 0x001ea20000300800 */
[C---:B----4-:R-:W-:Y:S02]  /*5fe00*/  FMUL R10, R5.reuse, R10 ;  /* 0x0000000a050a7220 */ /* 0x050fe40000400000 */
[C---:B---3--:R-:W-:Y:S02]  /*5fe10*/  FMUL R7, R5.reuse, R7 ;  /* 0x0000000705077220 */ /* 0x048fe40000400000 */
[C---:B------:R-:W-:Y:S02]  /*5fe20*/  FMUL R4, R5.reuse, R4 ;  /* 0x0000000405047220 */ /* 0x040fe40000400000 */
[----:B------:R-:W-:-:S02]  /*5fe30*/  FMUL R2, R5, R2 ;  /* 0x0000000205027220 */ /* 0x000fc40000400000 */
[C---:B------:R-:W-:Y:S02]  /*5fe40*/  FMUL R11, R5.reuse, R11 ;  /* 0x0000000b050b7220 */ /* 0x040fe40000400000 */
[C---:B------:R-:W-:Y:S02]  /*5fe50*/  FMUL R9, R5.reuse, R9 ;  /* 0x0000000905097220 */ /* 0x040fe40000400000 */
[----:B--2---:R-:W-:-:S05]  /*5fe60*/  FMUL R23, R5, R23 ;  /* 0x0000001705177220 */ /* 0x004fca0000400000 */
[----:B------:R0:W-:Y:S02]  /*5fe70*/  STL [R1+0x14ac], R23 ;  /* 0x0014ac1701007387 */ /* 0x0001e40000100800 */
[C---:B0-----:R-:W-:Y:S02]  /*5fe80*/  FMUL R23, R5.reuse, R27 ;  /* 0x0000001b05177220 */ /* 0x041fe40000400000 */
[----:B------:R-:W2:Y:S03]  /*5fe90*/  LDL.LU R27, [R1+0xa08] ;  /* 0x000a0800011b7983 */ /* 0x000ea60000300800 */
[----:B------:R0:W-:Y:S02]  /*5fea0*/  STL [R1+0x14a8], R23 ;  /* 0x0014a81701007387 */ /* 0x0001e40000100800 */
[----:B0-----:R-:W3:Y:S01]  /*5feb0*/  LDL.LU R23, [R1+0xa10] ;  /* 0x000a100001177983 */ /* 0x001ee20000300800 */
[----:B------:R0:W-:Y:S03]  /*5fec0*/  STL [R1+0x14a4], R10 ;  /* 0x0014a40a01007387 */ /* 0x0001e60000100800 */
[----:B0-----:R-:W4:Y:S01]  /*5fed0*/  LDL.LU R10, [R1+0x17f8] ;  /* 0x0017f800010a7983 */ /* 0x001f220000300800 */
[----:B------:R0:W-:Y:S03]  /*5fee0*/  STL [R1+0x1498], R7 ;  /* 0x0014980701007387 */ /* 0x0001e60000100800 */
[----:B0-----:R-:W4:Y:S01]  /*5fef0*/  LDL.LU R7, [R1+0x17f4] ;  /* 0x0017f40001077983 */ /* 0x001f220000300800 */
[----:B------:R-:W-:Y:S02]  /*5ff00*/  STL [R1+0x1490], R4 ;  /* 0x0014900401007387 */ /* 0x000fe40000100800 */
[----:B------:R-:W-:Y:S02]  /*5ff10*/  STL [R1+0x38c], R2 ;  /* 0x00038c0201007387 */ /* 0x000fe40000100800 */
[----:B------:R0:W-:Y:S02]  /*5ff20*/  STL [R1+0x388], R11 ;  /* 0x0003880b01007387 */ /* 0x0001e40000100800 */
[----:B0-----:R-:W-:-:S02]  /*5ff30*/  FMUL R11, R5, R3 ;  /* 0x00000003050b7220 */ /* 0x001fc40000400000 */
[C---:B------:R-:W-:Y:S02]  /*5ff40*/  FMUL R3, R5.reuse, R0 ;  /* 0x0000000005037220 */ /* 0x040fe40000400000 */
[C---:B------:R-:W-:Y:S01]  /*5ff50*/  FMUL R0, R5.reuse, R13 ;  /* 0x0000000d05007220 */ /* 0x040fe20000400000 */
[----:B------:R-:W-:Y:S01]  /*5ff60*/  STL [R1+0x384], R11 ;  /* 0x0003840b01007387 */ /* 0x000fe20000100800 */
[----:B------:R0:W-:Y:S02]  /*5ff70*/  STL [R1+0x380], R9 ;  /* 0x0003800901007387 */ /* 0x0001e40000100800 */
[----:B------:R1:W-:Y:S02]  /*5ff80*/  STL [R1+0x374], R3 ;  /* 0x0003740301007387 */ /* 0x0003e40000100800 */
[----:B------:R1:W-:Y:S02]  /*5ff90*/  STL [R1+0x370], R0 ;  /* 0x0003700001007387 */ /* 0x0003e40000100800 */
[----:B0-----:R-:W-:-:S02]  /*5ffa0*/  FMUL R9, R5, R12 ;  /* 0x0000000c05097220 */ /* 0x001fc40000400000 */
        /* <DEDUP_REMOVED lines=16> */
[----:B------:R1:W-:Y:S02]  /*600b0*/  STL [R1+0x110], R0 ;  /* 0x0001100001007387 */ /* 0x0003e40000100800 */
[----:B------:R1:W-:Y:S02]  /*600c0*/  STL [R1+0x10c], R9 ;  /* 0x00010c0901007387 */ /* 0x0003e40000100800 */
[C---:B0-----:R-:W-:Y:S02]  /*600d0*/  FMUL R3, R5.reuse, R22 ;  /* 0x0000001605037220 */ /* 0x041fe40000400000 */
[C---:B-1----:R-:W-:Y:S02]  /*600e0*/  FMUL R0, R5.reuse, R21 ;  /* 0x0000001505007220 */ /* 0x042fe40000400000 */
[C---:B------:R-:W-:Y:S01]  /*600f0*/  FMUL R9, R5.reuse, R25 ;  /* 0x0000001905097220 */ /* 0x040fe20000400000 */
[----:B------:R0:W-:Y:S02]  /*60100*/  STL [R1+0x104], R3 ;  /* 0x0001040301007387 */ /* 0x0001e40000100800 */
[----:B------:R1:W-:Y:S02]  /*60110*/  STL [R1+0xc], R0 ;  /* 0x00000c0001007387 */ /* 0x0003e40000100800 */
[----:B------:R-:W-:-:S02]  /*60120*/  FMUL R29, R5, R29 ;  /* 0x0000001d051d7220 */ /* 0x000fc40000400000 */
[C---:B------:R-:W-:Y:S01]  /*60130*/  FMUL R28, R5.reuse, R28 ;  /* 0x0000001c051c7220 */ /* 0x040fe20000400000 */
[----:B------:R-:W-:Y:S01]  /*60140*/  STL [R1+0x8], R9 ;  /* 0x0000080901007387 */ /* 0x000fe20000100800 */
[C---:B0-----:R-:W-:Y:S02]  /*60150*/  FMUL R3, R5.reuse, R26 ;  /* 0x0000001a05037220 */ /* 0x041fe40000400000 */
[----:B-1----:R-:W-:-:S03]  /*60160*/  FMUL R0, R5, R24 ;  /* 0x0000001805007220 */ /* 0x002fc60000400000 */
[----:B------:R-:W-:Y:S02]  /*60170*/  STL [R1+0x4], R3 ;  /* 0x0000040301007387 */ /* 0x000fe40000100800 */
[----:B------:R-:W-:Y:S02]  /*60180*/  STL [R1], R0 ;  /* 0x0000000001007387 */ /* 0x000fe40000100800 */
[----:B------:R-:W4:Y:S02]  /*60190*/  LDL.LU R24, [R1+0x944] ;  /* 0x0009440001187983 */ /* 0x000f240000300800 */
[----:B------:R0:W-:Y:S02]  /*601a0*/  STL.64 [R1+0x1778], R28 ;  /* 0x0017781c01007387 */ /* 0x0001e40000100a00 */
[----:B0-----:R-:W4:Y:S01]  /*601b0*/  LDL.64 R28, [R1+0x418] ;  /* 0x00041800011c7983 */ /* 0x001f220000100a00 */
[C---:B--2---:R-:W-:Y:S02]  /*601c0*/  FMUL R27, R5.reuse, R27 ;  /* 0x0000001b051b7220 */ /* 0x044fe40000400000 */
[----:B---3--:R-:W-:-:S02]  /*601d0*/  FMUL R26, R5, R23 ;  /* 0x00000017051a7220 */ /* 0x008fc40000400000 */
[----:B------:R-:W2:Y:S03]  /*601e0*/  LDL.LU R23, [R1+0x94c] ;  /* 0x00094c0001177983 */ /* 0x000ea60000300800 */
[----:B------:R-:W-:Y:S02]  /*601f0*/  STL.64 [R1+0x1780], R26 ;  /* 0x0017801a01007387 */ /* 0x000fe40000100a00 */
[----:B------:R-:W3:Y:S02]  /*60200*/  LDL.LU R17, [R1+0x954] ;  /* 0x0009540001117983 */ /* 0x000ee40000300800 */
[----:B------:R-:W2:Y:S01]  /*60210*/  LDL.LU R16, [R1+0x964] ;  /* 0x0009640001107983 */ /* 0x000ea20000300800 */
[----:B------:R-:W-:-:S05]  /*60220*/  MOV R2, c[0x0][0x1c8] ;  /* 0x0000720000027a02 */ /* 0x000fca0000000f00 */
[----:B------:R-:W-:-:S05]  /*60230*/  IMAD R2, R2, 0x192, RZ ;  /* 0x0000019202027824 */ /* 0x000fca00078e02ff */
[----:B----4-:R-:W-:Y:S01]  /*60240*/  LEA.HI.X.SX32 R11, R2, R29, 0x1, P5 ;  /* 0x0000001d020b7211 */ /* 0x010fe200028f0eff */
[----:B--2---:R0:W-:Y:S04]  /*60250*/  STL [R1+0x17f0], R16 ;  /* 0x0017f01001007387 */ /* 0x0041e80000100800 */
[----:B------:R-:W-:Y:S01]  /*60260*/  STL.64 [R1+0xa50], R10 ;  /* 0x000a500a01007387 */ /* 0x000fe20000100a00 */
[----:B0-----:R-:W2:Y:S01]  /*60270*/  LDL.LU R16, [R1+0x95c] ;  /* 0x00095c0001107983 */ /* 0x001ea20000300800 */
[----:B------:R-:W0:Y:S01]  /*60280*/  MUFU.RCP R6, R6 ;  /* 0x0000000600067308 */ /* 0x000e220000001000 */
[----:B------:R-:W-:Y:S01]  /*60290*/  MOV R4, c[0x0][0x1c8] ;  /* 0x0000720000047a02 */ /* 0x000fe20000000f00 */
[----:B------:R-:W4:Y:S01]  /*602a0*/  LDL.LU R15, [R1+0x96c] ;  /* 0x00096c00010f7983 */ /* 0x000f220000300800 */
[----:B------:R-:W4:Y:S03]  /*602b0*/  LDL.LU R14, [R1+0x974] ;  /* 0x00097400010e7983 */ /* 0x000f260000300800 */
[----:B------:R-:W-:-:S02]  /*602c0*/  IMAD R4, R4, 0x326, RZ ;  /* 0x0000032604047824 */ /* 0x000fc400078e02ff */
[----:B0-----:R-:W-:Y:S02]  /*602d0*/  FMUL R2, R6, R8 ;  /* 0x0000000806027220 */ /* 0x001fe40000400000 */
[----:B------:R-:W4:Y:S01]  /*602e0*/  LDL.LU R8, [R1+0x97c] ;  /* 0x00097c0001087983 */ /* 0x000f220000300800 */
[----:B------:R-:W4:Y:S02]  /*602f0*/  LDL.LU R0, [R1+0x984] ;  /* 0x0009840001007983 */ /* 0x000f240000300800 */
[----:B------:R0:W-:Y:S02]  /*60300*/  STL [R1+0x146c], R2 ;  /* 0x00146c0201007387 */ /* 0x0001e40000100800 */
[----:B------:R-:W4:Y:S01]  /*60310*/  LDL.LU R5, [R1+0x98c] ;  /* 0x00098c0001057983 */ /* 0x000f220000300800 */
[----:B------:R-:W-:Y:S01]  /*60320*/  IADD3 R18, P5, R4, R28, RZ ;  /* 0x0000001c04127210 */ /* 0x000fe20007fbe0ff */
[----:B------:R-:W4:Y:S01]  /*60330*/  LDL.LU R19, [R1+0x994] ;  /* 0x0009940001137983 */ /* 0x000f220000300800 */
        /* <DEDUP_REMOVED lines=8> */
[C---:B------:R-:W-:Y:S01]  /*603c0*/  FMUL R22, R6.reuse, R24 ;  /* 0x0000001806167220 */ /* 0x040fe20000400000 */
[----:B------:R-:W4:Y:S01]  /*603d0*/  LDL R13, [R1+0x9dc] ;  /* 0x0009dc00010d7983 */ /* 0x000f220000100800 */
[----:B------:R-:W4:Y:S02]  /*603e0*/  LDL.LU R21, [R1+0x9e0] ;  /* 0x0009e00001157983 */ /* 0x000f240000300800 */
[----:B------:R-:W4:Y:S02]  /*603f0*/  LDL.LU R12, [R1+0x9e8] ;  /* 0x0009e800010c7983 */ /* 0x000f240000300800 */
[----:B------:R-:W4:Y:S01]  /*60400*/  LDL.LU R20, [R1+0x9f0] ;  /* 0x0009f00001147983 */ /* 0x000f220000300800 */
[----:B------:R0:W-:Y:S01]  /*60410*/  STL [R1+0x1468], R22 ;  /* 0x0014681601007387 */ /* 0x0001e20000100800 */
[----:B------:R-:W4:Y:S02]  /*60420*/  LDL.LU R25, [R1+0x9f4] ;  /* 0x0009f40001197983 */ /* 0x000f240000300800 */
[----:B---3--:R-:W-:-:S02]  /*60430*/  FMUL R17, R6, R17 ;  /* 0x0000001106117220 */ /* 0x008fc40000400000 */
[----:B------:R-:W3:Y:S02]  /*60440*/  LDL.LU R24, [R1+0x9fc] ;  /* 0x0009fc0001187983 */ /* 0x000ee40000300800 */
[C---:B0-----:R-:W-:Y:S02]  /*60450*/  FMUL R22, R6.reuse, R23 ;  /* 0x0000001706167220 */ /* 0x041fe40000400000 */
[----:B------:R-:W3:Y:S03]  /*60460*/  LDL.LU R23, [R1+0xa04] ;  /* 0x000a040001177983 */ /* 0x000ee60000300800 */
[----:B------:R0:W-:Y:S02]  /*60470*/  STL [R1+0x1464], R22 ;  /* 0x0014641601007387 */ /* 0x0001e40000100800 */
[----:B0-----:R-:W3:Y:S01]  /*60480*/  LDL.LU R22, [R1+0xa0c] ;  /* 0x000a0c0001167983 */ /* 0x001ee20000300800 */
[----:B------:R0:W-:Y:S03]  /*60490*/  STL [R1+0x1460], R17 ;  /* 0x0014601101007387 */ /* 0x0001e60000100800 */
[----:B0-----:R-:W3:Y:S01]  /*604a0*/  LDL.LU R17, [R1+0xa14] ;  /* 0x000a140001117983 */ /* 0x001ee20000300800 */
[----:B--2---:R-:W-:-:S05]  /*604b0*/  FMUL R16, R6, R16 ;  /* 0x0000001006107220 */ /* 0x004fca0000400000 */
[----:B------:R0:W-:Y:S04]  /*604c0*/  STL [R1+0x145c], R16 ;  /* 0x00145c1001007387 */ /* 0x0001e80000100800 */
[----:B0-----:R-:W2:Y:S01]  /*604d0*/  LDL.LU R16, [R1+0x17f0] ;  /* 0x0017f00001107983 */ /* 0x001ea20000300800 */
[C---:B----4-:R-:W-:Y:S02]  /*604e0*/  FMUL R15, R6.reuse, R15 ;  /* 0x0000000f060f7220 */ /* 0x050fe40000400000 */
[C---:B------:R-:W-:Y:S02]  /*604f0*/  FMUL R14, R6.reuse, R14 ;  /* 0x0000000e060e7220 */ /* 0x040fe40000400000 */
[C---:B------:R-:W-:Y:S02]  /*60500*/  FMUL R8, R6.reuse, R8 ;  /* 0x0000000806087220 */ /* 0x040fe40000400000 */
[----:B------:R-:W-:-:S02]  /*60510*/  FMUL R0, R6, R0 ;  /* 0x0000000006007220 */ /* 0x000fc40000400000 */
[C---:B------:R-:W-:Y:S02]  /*60520*/  FMUL R5, R6.reuse, R5 ;  /* 0x0000000506057220 */ /* 0x040fe40000400000 */
[C---:B------:R-:W-:Y:S02]  /*60530*/  FMUL R19, R6.reuse, R19 ;  /* 0x0000001306137220 */ /* 0x040fe40000400000 */
[----:B--2---:R-:W-:-:S05]  /*60540*/  FMUL R16, R6, R16 ;  /* 0x0000001006107220 */ /* 0x004fca0000400000 */
[----:B------:R0:W-:Y:S04]  /*60550*/  STL [R1+0x1458], R16 ;  /* 0x0014581001007387 */ /* 0x0001e80000100800 */
[----:B0-----:R-:W2:Y:S01]  /*60560*/  LDL.LU R16, [R1+0xa18] ;  /* 0x000a180001107983 */ /* 0x001ea20000300800 */
[----:B------:R0:W-:Y:S03]  /*60570*/  STL [R1+0x1454], R15 ;  /* 0x0014540f01007387 */ /* 0x0001e60000100800 */
[----:B0-----:R-:W4:Y:S01]  /*60580*/  LDL.LU R15, [R1+0xa1c] ;  /* 0x000a1c00010f7983 */ /* 0x001f220000300800 */
        /* <DEDUP_REMOVED lines=10> */
[----:B------:R0:W-:Y:S02]  /*60630*/  STL [R1+0x33c], R19 ;  /* 0x00033c1301007387 */ /* 0x0001e40000100800 */
[----:B------:R1:W-:Y:S02]  /*60640*/  STL [R1+0x338], R4 ;  /* 0x0003380401007387 */ /* 0x0003e40000100800 */
[C---:B0-----:R-:W-:Y:S02]  /*60650*/  FMUL R19, R6.reuse, R26 ;  /* 0x0000001a06137220 */ /* 0x041fe40000400000 */
[C---:B-1----:R-:W-:Y:S02]  /*60660*/  FMUL R4, R6.reuse, R3 ;  /* 0x0000000306047220 */ /* 0x042fe40000400000 */
[C---:B------:R-:W-:Y:S01]  /*60670*/  FMUL R3, R6.reuse, R9 ;  /* 0x0000000906037220 */ /* 0x040fe20000400000 */
[----:B------:R-:W-:Y:S01]  /*60680*/  STL [R1+0x334], R19 ;  /* 0x0003341301007387 */ /* 0x000fe20000100800 */
[----:B------:R0:W-:Y:S02]  /*60690*/  STL [R1+0x330], R2 ;  /* 0x0003300201007387 */ /* 0x0001e40000100800 */
[----:B------:R1:W-:Y:S02]  /*606a0*/  STL [R1+0xec], R4 ;  /* 0x0000ec0401007387 */ /* 0x0003e40000100800 */
[----:B------:R3:W-:Y:S02]  /*606b0*/  STL [R1+0xe8], R3 ;  /* 0x0000e80301007387 */ /* 0x0007e40000100800 */
[----:B0-----:R-:W-:-:S02]  /*606c0*/  FMUL R2, R6, R11 ;  /* 0x0000000b06027220 */ /* 0x001fc40000400000 */
[----:B-1----:R-:W-:-:S03]  /*606d0*/  FMUL R4, R6, R10 ;  /* 0x0000000a06047220 */ /* 0x002fc60000400000 */
[----:B------:R0:W-:Y:S02]  /*606e0*/  STL [R1+0xe4], R2 ;  /* 0x0000e40201007387 */ /* 0x0001e40000100800 */
[----:B------:R-:W-:Y:S02]  /*606f0*/  STL [R1+0xe0], R4 ;  /* 0x0000e00401007387 */ /* 0x000fe40000100800 */
[C---:B---3--:R-:W-:Y:S02]  /*60700*/  FMUL R3, R6.reuse, R13 ;  /* 0x0000000d06037220 */ /* 0x048fe40000400000 */
[C---:B0-----:R-:W-:Y:S02]  /*60710*/  FMUL R2, R6.reuse, R21 ;  /* 0x0000001506027220 */ /* 0x041fe40000400000 */
[----:B------:R-:W3:Y:S01]  /*60720*/  LDL.LU R21, [R1+0xa24] ;  /* 0x000a240001157983 */ /* 0x000ee20000300800 */
[----:B------:R0:W-:Y:S02]  /*60730*/  STL [R1+0xdc], R3 ;  /* 0x0000dc0301007387 */ /* 0x0001e40000100800 */
[----:B------:R1:W-:Y:S02]  /*60740*/  STL [R1+0xd8], R2 ;  /* 0x0000d80201007387 */ /* 0x0003e40000100800 */
[----:B------:R-:W-:-:S02]  /*60750*/  FMUL R25, R6, R25 ;  /* 0x0000001906197220 */ /* 0x000fc40000400000 */
[C---:B------:R-:W-:Y:S02]  /*60760*/  FMUL R24, R6.reuse, R24 ;  /* 0x0000001806187220 */ /* 0x040fe40000400000 */
[C---:B------:R-:W-:Y:S02]  /*60770*/  FMUL R23, R6.reuse, R23 ;  /* 0x0000001706177220 */ /* 0x040fe40000400000 */
[C---:B------:R-:W-:Y:S02]  /*60780*/  FMUL R22, R6.reuse, R22 ;  /* 0x0000001606167220 */ /* 0x040fe40000400000 */
[C---:B0-----:R-:W-:Y:S02]  /*60790*/  FMUL R3, R6.reuse, R12 ;  /* 0x0000000c06037220 */ /* 0x041fe40000400000 */
[----:B-1----:R-:W-:Y:S02]  /*607a0*/  FMUL R2, R6, R20 ;  /* 0x0000001406027220 */ /* 0x002fe40000400000 */
[----:B------:R-:W-:Y:S01]  /*607b0*/  IMAD.MOV.U32 R0, RZ, RZ, c[0x0][0x1c8] ;  /* 0x00007200ff007624 */ /* 0x000fe200078e00ff */
[----:B------:R-:W-:Y:S02]  /*607c0*/  STL [R1+0xd4], R3 ;  /* 0x0000d40301007387 */ /* 0x000fe40000100800 */
[----:B------:R0:W-:Y:S02]  /*607d0*/  STL [R1+0xd0], R2 ;  /* 0x0000d00201007387 */ /* 0x0001e40000100800 */
[----:B------:R-:W-:Y:S02]  /*607e0*/  STL.64 [R1+0x1788], R24 ;  /* 0x0017881801007387 */ /* 0x000fe40000100a00 */
[----:B------:R-:W-:Y:S01]  /*607f0*/  STL.64 [R1+0x1790], R22 ;  /* 0x0017901601007387 */ /* 0x000fe20000100a00 */
[----:B------:R-:W3:Y:S01]  /*60800*/  LDL.LU R11, [R1+0xa28] ;  /* 0x000a2800010b7983 */ /* 0x000ee20000300800 */
[----:B------:R-:W-:-:S02]  /*60810*/  IMAD R5, R0, 0x193, RZ ;  /* 0x0000019300057824 */ /* 0x000fc400078e02ff */
[----:B0-----:R-:W-:-:S03]  /*60820*/  FMUL R2, R6, R17 ;  /* 0x0000001106027220 */ /* 0x001fc60000400000 */
[----:B------:R-:W-:Y:S02]  /*60830*/  LEA.HI.X.SX32 R19, R5, R29, 0x1, P5 ;  /* 0x0000001d05137211 */ /* 0x000fe400028f0eff */
[----:B------:R-:W-:Y:S01]  /*60840*/  STL [R1+0x1798], R2 ;  /* 0x0017980201007387 */ /* 0x000fe20000100800 */
[----:B--2---:R-:W-:-:S05]  /*60850*/  FMUL R3, R6, R16 ;  /* 0x0000001006037220 */ /* 0x004fca0000400000 */
[----:B------:R-:W-:Y:S01]  /*60860*/  STL [R1+0x179c], R3 ;  /* 0x00179c0301007387 */ /* 0x000fe20000100800 */
[----:B----4-:R-:W-:-:S05]  /*60870*/  FMUL R12, R6, R15 ;  /* 0x0000000f060c7220 */ /* 0x010fca0000400000 */
[----:B------:R-:W-:Y:S01]  /*60880*/  STL [R1+0x17a0], R12 ;  /* 0x0017a00c01007387 */ /* 0x000fe20000100800 */
[----:B------:R-:W-:-:S03]  /*60890*/  FMUL R13, R6, R14 ;  /* 0x0000000e060d7220 */ /* 0x000fc60000400000 */
[----:B------:R-:W2:Y:S01]  /*608a0*/  LDL.LU R14, [R1+0xa30] ;  /* 0x000a3000010e7983 */ /* 0x000ea20000300800 */
[----:B------:R-:W4:Y:S02]  /*608b0*/  LDL.LU R10, [R1+0xa34] ;  /* 0x000a3400010a7983 */ /* 0x000f240000300800 */
[----:B------:R-:W4:Y:S01]  /*608c0*/  LDL.LU R16, [R1+0xa38] ;  /* 0x000a380001107983 */ /* 0x000f220000300800 */
[----:B------:R-:W-:Y:S04]  /*608d0*/  STL [R1+0x17a4], R13 ;  /* 0x0017a40d01007387 */ /* 0x000fe80000100800 */
[----:B------:R0:W-:Y:S04]  /*608e0*/  STL.64 [R1+0xa48], R18 ;  /* 0x000a481201007387 */ /* 0x0001e80000100a00 */
[----:B0-----:R-:W4:Y:S01]  /*608f0*/  LDL.LU R18, [R1+0xa7c] ;  /* 0x000a7c0001127983 */ /* 0x001f220000300800 */
[----:B------:R-:W4:Y:S02]  /*60900*/  LDL.LU R20, [R1+0xa80] ;  /* 0x000a800001147983 */ /* 0x000f240000300800 */
[----:B------:R-:W4:Y:S02]  /*60910*/  LDL.LU R17, [R1+0xa84] ;  /* 0x000a840001117983 */ /* 0x000f240000300800 */
[----:B------:R-:W4:Y:S01]  /*60920*/  LDL.LU R15, [R1+0xa88] ;  /* 0x000a8800010f7983 */ /* 0x000f220000300800 */
[----:B------:R-:W3:Y:S01]  /*60930*/  MUFU.RCP R7, R7 ;  /* 0x0000000700077308 */ /* 0x000ee20000001000 */
[----:B------:R-:W-:-:S02]  /*60940*/  IMAD R25, R0, 0xca, RZ ;  /* 0x000000ca00197824 */ /* 0x000fc400078e02ff */
[----:B------:R-:W-:-:S05]  /*60950*/  IMAD R27, R0, 0x194, RZ ;  /* 0x00000194001b7824 */ /* 0x000fca00078e02ff */
[----:B------:R0:W1:Y:S01]  /*60960*/  MUFU.RCP R19, R8 ;  /* 0x0000000800137308 */ /* 0x0000620000001000 */
[----:B------:R0:W-:Y:S01]  /*60970*/  STL [R1+0x17a8], R25 ;  /* 0x0017a81901007387 */ /* 0x0001e20000100800 */
[----:B------:R-:W4:Y:S02]  /*60980*/  LDL.LU R0, [R1+0xa8c] ;  /* 0x000a8c0001007983 */ /* 0x000f240000300800 */
[----:B------:R-:W4:Y:S01]  /*60990*/  LDL.LU R4, [R1+0xa90] ;  /* 0x000a900001047983 */ /* 0x000f220000300800 */
[----:B------:R-:W-:Y:S01]  /*609a0*/  IADD3 R2, P5, R25, R28, RZ ;  /* 0x0000001c19027210 */ /* 0x000fe20007fbe0ff */
[----:B---3--:R-:W-:-:S05]  /*609b0*/  FMUL R3, R7, R21 ;  /* 0x0000001507037220 */ /* 0x008fca0000400000 */
[----:B------:R3:W-:Y:S01]  /*609c0*/  STL [R1+0xa78], R3 ;  /* 0x000a780301007387 */ /* 0x0007e20000100800 */
[----:B0-----:R-:W4:Y:S02]  /*609d0*/  LDL.LU R8, [R1+0xa98] ;  /* 0x000a980001087983 */ /* 0x001f240000300800 */
[----:B------:R-:W4:Y:S01]  /*609e0*/  LDL.LU R25, [R1+0xaa0] ;  /* 0x000aa00001197983 */ /* 0x000f220000300800 */
[----:B---3--:R-:W3:Y:S01]  /*609f0*/  LDL.LU R3, [R1+0xaa8] ;  /* 0x000aa80001037983 */ /* 0x008ee20000300800 */
        /* <DEDUP_REMOVED lines=10> */
[----:B------:R-:W3:Y:S01]  /*60aa0*/  LDL.LU R26, [R1+0xb00] ;  /* 0x000b0000011a7983 */ /* 0x000ee20000300800 */
[----:B0-----:R-:W3:Y:S01]  /*60ab0*/  LDL.LU R9, [R1+0xb04] ;  /* 0x000b040001097983 */ /* 0x001ee20000300800 */
[----:B------:R-:W3:Y:S02]  /*60ac0*/  LDL.LU R11, [R1+0xb10] ;  /* 0x000b1000010b7983 */ /* 0x000ee40000300800 */
[----:B--2---:R-:W-:-:S02]  /*60ad0*/  FMUL R14, R7, R14 ;  /* 0x0000000e070e7220 */ /* 0x004fc40000400000 */
[C---:B----4-:R-:W-:Y:S02]  /*60ae0*/  FMUL R10, R7.reuse, R10 ;  /* 0x0000000a070a7220 */ /* 0x050fe40000400000 */
[C---:B------:R-:W-:Y:S01]  /*60af0*/  FMUL R16, R7.reuse, R16 ;  /* 0x0000001007107220 */ /* 0x040fe20000400000 */
[----:B------:R0:W-:Y:S04]  /*60b00*/  STL [R1+0xa28], R14 ;  /* 0x000a280e01007387 */ /* 0x0001e80000100800 */
[----:B0-----:R-:W2:Y:S01]  /*60b10*/  LDL.LU R14, [R1+0xb14] ;  /* 0x000b1400010e7983 */ /* 0x001ea20000300800 */
[C---:B------:R-:W-:Y:S02]  /*60b20*/  FMUL R18, R7.reuse, R18 ;  /* 0x0000001207127220 */ /* 0x040fe40000400000 */
[----:B------:R0:W-:Y:S02]  /*60b30*/  STL [R1+0xa24], R10 ;  /* 0x000a240a01007387 */ /* 0x0001e40000100800 */
[----:B------:R-:W-:-:S02]  /*60b40*/  FMUL R20, R7, R20 ;  /* 0x0000001407147220 */ /* 0x000fc40000400000 */
[C---:B------:R-:W-:Y:S02]  /*60b50*/  FMUL R17, R7.reuse, R17 ;  /* 0x0000001107117220 */ /* 0x040fe40000400000 */
[C---:B------:R-:W-:Y:S01]  /*60b60*/  FMUL R15, R7.reuse, R15 ;  /* 0x0000000f070f7220 */ /* 0x040fe20000400000 */
[----:B0-----:R-:W4:Y:S01]  /*60b70*/  LDL.LU R10, [R1+0xb20] ;  /* 0x000b2000010a7983 */ /* 0x001f220000300800 */
[----:B------:R0:W-:Y:S03]  /*60b80*/  STL [R1+0xa20], R16 ;  /* 0x000a201001007387 */ /* 0x0001e60000100800 */
        /* <DEDUP_REMOVED lines=9> */
[----:B------:R-:W-:-:S02]  /*60c20*/  FMUL R0, R7, R0 ;  /* 0x0000000007007220 */ /* 0x000fc40000400000 */
[C---:B------:R-:W-:Y:S02]  /*60c30*/  FMUL R4, R7.reuse, R4 ;  /* 0x0000000407047220 */ /* 0x040fe40000400000 */
[C---:B------:R-:W-:Y:S01]  /*60c40*/  FMUL R8, R7.reuse, R8 ;  /* 0x0000000807087220 */ /* 0x040fe20000400000 */
[----:B------:R-:W-:Y:S02]  /*60c50*/  STL [R1+0x308], R0 ;  /* 0x0003080001007387 */ /* 0x000fe40000100800 */
[----:B------:R-:W-:Y:S02]  /*60c60*/  STL [R1+0x304], R4 ;  /* 0x0003040401007387 */ /* 0x000fe40000100800 */
[----:B------:R0:W-:Y:S02]  /*60c70*/  STL [R1+0x300], R8 ;  /* 0x0003000801007387 */ /* 0x0001e40000100800 */
[C---:B0-----:R-:W-:Y:S02]  /*60c80*/  FMUL R8, R7.reuse, R25 ;  /* 0x0000001907087220 */ /* 0x041fe40000400000 */
[----:B---3--:R-:W-:-:S02]  /*60c90*/  FMUL R25, R7, R3 ;  /* 0x0000000307197220 */ /* 0x008fc40000400000 */
[C---:B------:R-:W-:Y:S01]  /*60ca0*/  FMUL R3, R7.reuse, R5 ;  /* 0x0000000507037220 */ /* 0x040fe20000400000 */
[----:B------:R0:W-:Y:S02]  /*60cb0*/  STL [R1+0x2fc], R8 ;  /* 0x0002fc0801007387 */ /* 0x0001e40000100800 */
[----:B------:R-:W-:Y:S02]  /*60cc0*/  STL [R1+0x2f8], R25 ;  /* 0x0002f81901007387 */ /* 0x000fe40000100800 */
[C---:B------:R-:W-:Y:S02]  /*60cd0*/  FMUL R5, R7.reuse, R6 ;  /* 0x0000000607057220 */ /* 0x040fe40000400000 */
[----:B------:R3:W-:Y:S02]  /*60ce0*/  STL [R1+0x2f4], R3 ;  /* 0x0002f40301007387 */ /* 0x0007e40000100800 */
[C---:B0-----:R-:W-:Y:S02]  /*60cf0*/  FMUL R8, R7.reuse, R13 ;  /* 0x0000000d07087220 */ /* 0x041fe40000400000 */
[----:B---3--:R-:W-:-:S03]  /*60d00*/  FMUL R3, R7, R21 ;  /* 0x0000001507037220 */ /* 0x008fc60000400000 */
[----:B------:R-:W-:Y:S01]  /*60d10*/  STL [R1+0x2f0], R8 ;  /* 0x0002f00801007387 */ /* 0x000fe20000100800 */
[----:B------:R-:W1:Y:S02]  /*60d20*/  LDL.LU R21, [R1+0xa94] ;  /* 0x000a940001157983 */ /* 0x000e640000300800 */
[----:B------:R0:W-:Y:S02]  /*60d30*/  STL [R1+0xbc], R5 ;  /* 0x0000bc0501007387 */ /* 0x0001e40000100800 */
[----:B------:R-:W-:Y:S01]  /*60d40*/  FMUL R6, R7, R12 ;  /* 0x0000000c07067220 */ /* 0x000fe20000400000 */
[----:B------:R3:W-:Y:S01]  /*60d50*/  STL [R1+0xb8], R3 ;  /* 0x0000b80301007387 */ /* 0x0007e20000100800 */
[----:B------:R-:W-:-:S03]  /*60d60*/  MOV R0, c[0x0][0x1c8] ;  /* 0x0000720000007a02 */ /* 0x000fc60000000f00 */
[----:B------:R3:W-:Y:S01]  /*60d70*/  STL [R1+0xb4], R6 ;  /* 0x0000b40601007387 */ /* 0x0007e20000100800 */
[C---:B0-----:R-:W-:Y:S02]  /*60d80*/  FMUL R5, R7.reuse, R22 ;  /* 0x0000001607057220 */ /* 0x041fe40000400000 */
[C---:B---3--:R-:W-:Y:S02]  /*60d90*/  FMUL R3, R7.reuse, R23 ;  /* 0x0000001707037220 */ /* 0x048fe40000400000 */
[C---:B------:R-:W-:Y:S01]  /*60da0*/  FMUL R11, R7.reuse, R11 ;  /* 0x0000000b070b7220 */ /* 0x040fe20000400000 */
[----:B------:R0:W-:Y:S01]  /*60db0*/  STL [R1+0xb0], R5 ;  /* 0x0000b00501007387 */ /* 0x0001e20000100800 */
[C---:B------:R-:W-:Y:S02]  /*60dc0*/  FMUL R6, R7.reuse, R24 ;  /* 0x0000001807067220 */ /* 0x040fe40000400000 */
[----:B------:R3:W-:Y:S02]  /*60dd0*/  STL [R1+0xac], R3 ;  /* 0x0000ac0301007387 */ /* 0x0007e40000100800 */
[----:B------:R-:W-:Y:S01]  /*60de0*/  IMAD R4, R0, 0x65, RZ ;  /* 0x0000006500047824 */ /* 0x000fe200078e02ff */
[----:B------:R-:W-:Y:S01]  /*60df0*/  STL [R1+0xa8], R6 ;  /* 0x0000a80601007387 */ /* 0x000fe20000100800 */
[----:B0-----:R-:W-:-:S02]  /*60e00*/  FMUL R5, R7, R26 ;  /* 0x0000001a07057220 */ /* 0x001fc40000400000 */
[----:B---3--:R-:W-:-:S03]  /*60e10*/  FMUL R3, R7, R9 ;  /* 0x0000000907037220 */ /* 0x008fc60000400000 */
[----:B------:R-:W-:Y:S01]  /*60e20*/  STL [R1+0xa4], R5 ;  /* 0x0000a40501007387 */ /* 0x000fe20000100800 */
[----:B------:R-:W-:Y:S02]  /*60e30*/  STL [R1+0x17ac], R11 ;  /* 0x0017ac0b01007387 */ /* 0x000fe40000100800 */
[----:B------:R0:W-:Y:S02]  /*60e40*/  STL [R1+0xa0], R3 ;  /* 0x0000a00301007387 */ /* 0x0001e40000100800 */
[----:B------:R-:W-:Y:S01]  /*60e50*/  IMAD R24, R0, 0x328, RZ ;  /* 0x0000032800187824 */ /* 0x000fe200078e02ff */
[----:B0-----:R-:W-:Y:S01]  /*60e60*/  LEA.HI.X.SX32 R3, R4, R29, 0x1, P5 ;  /* 0x0000001d04037211 */ /* 0x001fe200028f0eff */
[----:B------:R-:W-:Y:S02]  /*60e70*/  IADD3 R22, P5, R27, R28, RZ ;  /* 0x0000001c1b167210 */ /* 0x000fe40007fbe0ff */
[----:B--2---:R-:W-:-:S05]  /*60e80*/  FMUL R14, R7, R14 ;  /* 0x0000000e070e7220 */ /* 0x004fca0000400000 */
[----:B------:R-:W-:Y:S01]  /*60e90*/  STL [R1+0x17b0], R14 ;  /* 0x0017b00e01007387 */ /* 0x000fe20000100800 */
[----:B----4-:R-:W-:-:S05]  /*60ea0*/  FMUL R10, R7, R10 ;  /* 0x0000000a070a7220 */ /* 0x010fca0000400000 */
[----:B------:R-:W-:Y:S01]  /*60eb0*/  STL [R1+0x17b4], R10 ;  /* 0x0017b40a01007387 */ /* 0x000fe20000100800 */
[----:B------:R-:W-:-:S05]  /*60ec0*/  FMUL R16, R7, R16 ;  /* 0x0000001007107220 */ /* 0x000fca0000400000 */
        /* <DEDUP_REMOVED lines=9> */
[----:B------:R-:W-:Y:S02]  /*60f60*/  STL [R1+0x17cc], R24 ;  /* 0x0017cc1801007387 */ /* 0x000fe40000100800 */
[----:B------:R0:W-:Y:S02]  /*60f70*/  STL [R1+0x17dc], R22 ;  /* 0x0017dc1601007387 */ /* 0x0001e40000100800 */
[----:B------:R-:W-:Y:S01]  /*60f80*/  STL [R1+0x17d8], R27 ;  /* 0x0017d81b01007387 */ /* 0x000fe20000100800 */
[----:B------:R-:W-:Y:S01]  /*60f90*/  STL.64 [R1+0x9f0], R2 ;  /* 0x0009f00201007387 */ /* 0x000fe20000100a00 */
[----:B------:R-:W-:Y:S02]  /*60fa0*/  STL [R1+0x17d4], R28 ;  /* 0x0017d41c01007387 */ /* 0x000fe40000100800 */
[----:B------:R-:W-:Y:S01]  /*60fb0*/  STL [R1+0x17d0], R29 ;  /* 0x0017d01d01007387 */ /* 0x000fe20000100800 */
[----:B0-----:R-:W2:Y:S01]  /*60fc0*/  LDL.LU R22, [R1+0xab4] ;  /* 0x000ab40001167983 */ /* 0x001ea20000300800 */
[----:B-1----:R-:W-:-:S03]  /*60fd0*/  FMUL R0, R19, R21 ;  /* 0x0000001513007220 */ /* 0x002fc60000400000 */
[----:B--2---:R0:W-:Y:S02]  /*60fe0*/  STL [R1+0x17e0], R22 ;  /* 0x0017e01601007387 */ /* 0x0041e40000100800 */
[----:B------:R-:W-:Y:S02]  /*60ff0*/  STL [R1+0x3e0], R0 ;  /* 0x0003e00001007387 */ /* 0x000fe40000100800 */
[----:B0-----:R-:W2:Y:S04]  /*61000*/  LDL.LU R22, [R1+0xaac] ;  /* 0x000aac0001167983 */ /* 0x001ea80000300800 */
[----:B--2---:R0:W-:Y:S04]  /*61010*/  STL [R1+0x17e4], R22 ;  /* 0x0017e41601007387 */ /* 0x0041e80000100800 */
[----:B0-----:R-:W2:Y:S04]  /*61020*/  LDL.LU R22, [R1+0xaa4] ;  /* 0x000aa40001167983 */ /* 0x001ea80000300800 */
[----:B--2---:R0:W-:Y:S04]  /*61030*/  STL [R1+0x17e8], R22 ;  /* 0x0017e81601007387 */ /* 0x0041e80000100800 */
[----:B0-----:R-:W2:Y:S01]  /*61040*/  LDL.LU R22, [R1+0xa9c] ;  /* 0x000a9c0001167983 */ /* 0x001ea20000300800 */
        /* <DEDUP_REMOVED lines=29> */
[----:B0-----:R-:W2:Y:S02]  /*61220*/  LDL.LU R22, [R1+0x17e8] ;  /* 0x0017e80001167983 */ /* 0x001ea40000300800 */
[----:B--2---:R-:W-:-:S05]  /*61230*/  FMUL R22, R19, R22 ;  /* 0x0000001613167220 */ /* 0x004fca0000400000 */
[----:B------:R0:W-:Y:S04]  /*61240*/  STL [R1+0x3d0], R22 ;  /* 0x0003d01601007387 */ /* 0x0001e80000100800 */
[----:B0-----:R-:W2:Y:S02]  /*61250*/  LDL.LU R22, [R1+0x17e4] ;  /* 0x0017e40001167983 */ /* 0x001ea40000300800 */
        /* <DEDUP_REMOVED lines=12> */
[----:B------:R-:W-:-:S02]  /*61320*/  FMUL R10, R19, R10 ;  /* 0x0000000a130a7220 */ /* 0x000fc40000400000 */
        /* <DEDUP_REMOVED lines=13> */
[----:B0-----:R-:W4:Y:S01]  /*61400*/  LDL.LU R24, [R1+0x17cc] ;  /* 0x0017cc0001187983 */ /* 0x001f220000300800 */
[----:B------:R0:W-:Y:S03]  /*61410*/  STL [R1+0x184], R8 ;  /* 0x0001840801007387 */ /* 0x0001e60000100800 */
[----:B0-----:R-:W3:Y:S01]  /*61420*/  LDL.LU R8, [R1+0x17c8] ;  /* 0x0017c80001087983 */ /* 0x001ee20000300800 */
[----:B------:R0:W-:Y:S03]  /*61430*/  STL [R1+0x17c], R20 ;  /* 0x00017c1401007387 */ /* 0x0001e60000100800 */
[----:B0-----:R-:W3:Y:S01]  /*61440*/  LDL.LU R20, [R1+0x17c4] ;  /* 0x0017c40001147983 */ /* 0x001ee20000300800 */
        /* <DEDUP_REMOVED lines=16> */
[C---:B------:R-:W-:Y:S02]  /*61550*/  FMUL R3, R19.reuse, R3 ;  /* 0x0000000313037220 */ /* 0x040fe40000400000 */
[C---:B------:R-:W-:Y:S01]  /*61560*/  FMUL R2, R19.reuse, R2 ;  /* 0x0000000213027220 */ /* 0x040fe20000400000 */
[----:B------:R0:W-:Y:S01]  /*61570*/  STL [R1+0x94], R13 ;  /* 0x0000940d01007387 */ /* 0x0001e20000100800 */
[C---:B------:R-:W-:Y:S02]  /*61580*/  FMUL R0, R19.reuse, R0 ;  /* 0x0000000013007220 */ /* 0x040fe40000400000 */
[C---:B------:R-:W-:Y:S01]  /*61590*/  FMUL R23, R19.reuse, R23 ;  /* 0x0000001713177220 */ /* 0x040fe20000400000 */
[----:B0-----:R0:W5:Y:S01]  /*615a0*/  LDL.LU R13, [R1+0x17a4] ;  /* 0x0017a400010d7983 */ /* 0x0011620000300800 */
[----:B------:R1:W-:Y:S02]  /*615b0*/  STL [R1+0x90], R12 ;  /* 0x0000900c01007387 */ /* 0x0003e40000100800 */
[C---:B------:R-:W-:Y:S01]  /*615c0*/  FMUL R15, R19.reuse, R15 ;  /* 0x0000000f130f7220 */ /* 0x040fe20000400000 */
[----:B-1----:R0:W5:Y:S01]  /*615d0*/  LDL.LU R12, [R1+0x17a0] ;  /* 0x0017a000010c7983 */ /* 0x0021620000300800 */
[----:B------:R1:W-:Y:S02]  /*615e0*/  STL [R1+0x8c], R3 ;  /* 0x00008c0301007387 */ /* 0x0003e40000100800 */
[----:B------:R-:W-:-:S02]  /*615f0*/  FMUL R7, R19, R7 ;  /* 0x0000000713077220 */ /* 0x000fc40000400000 */
[C---:B------:R-:W-:Y:S02]  /*61600*/  FMUL R6, R19.reuse, R6 ;  /* 0x0000000613067220 */ /* 0x040fe40000400000 */
[C---:B------:R-:W-:Y:S01]  /*61610*/  FMUL R17, R19.reuse, R17 ;  /* 0x0000001113117220 */ /* 0x040fe20000400000 */
[----:B-1----:R0:W5:Y:S01]  /*61620*/  LDL.LU R3, [R1+0x179c] ;  /* 0x00179c0001037983 */ /* 0x0021620000300800 */
[----:B------:R1:W-:Y:S02]  /*61630*/  STL [R1+0x88], R2 ;  /* 0x0000880201007387 */ /* 0x0003e40000100800 */
[C---:B------:R-:W-:Y:S02]  /*61640*/  FMUL R5, R19.reuse, R5 ;  /* 0x0000000513057220 */ /* 0x040fe40000400000 */
[C---:B------:R-:W-:Y:S02]  /*61650*/  FMUL R4, R19.reuse, R4 ;  /* 0x0000000413047220 */ /* 0x040fe40000400000 */
[----:B------:R-:W-:-:S02]  /*61660*/  FMUL R21, R19, R21 ;  /* 0x0000001513157220 */ /* 0x000fc40000400000 */
[----:B------:R-:W-:Y:S01]  /*61670*/  FMUL R19, R19, R26 ;  /* 0x0000001a13137220 */ /* 0x000fe20000400000 */
[----:B-1----:R0:W5:Y:S01]  /*61680*/  LDL.LU R2, [R1+0x1798] ;  /* 0x0017980001027983 */ /* 0x0021620000300800 */
[----:B------:R1:W-:Y:S02]  /*61690*/  STL [R1+0x84], R0 ;  /* 0x0000840001007387 */ /* 0x0003e40000100800 */
[----:B------:R0:W-:Y:S01]  /*616a0*/  STL [R1+0x80], R23 ;  /* 0x0000801701007387 */ /* 0x0001e20000100800 */
[----:B-1----:R-:W-:-:S05]  /*616b0*/  MOV R0, c[0x0][0x1c8] ;  /* 0x0000720000007a02 */ /* 0x002fca0000000f00 */
[----:B------:R-:W-:Y:S01]  /*616c0*/  IMAD R26, R0, 0x32a, RZ ;  /* 0x0000032a001a7824 */ /* 0x000fe200078e02ff */
[----:B------:R-:W-:Y:S01]  /*616d0*/  F2FP.PACK_AB R4, R4, R21 ;  /* 0x000000150404723e */ /* 0x000fe200000000ff */
[----:B------:R-:W-:Y:S01]  /*616e0*/  IMAD R21, R0, 0x196, RZ ;  /* 0x0000019600157824 */ /* 0x000fe200078e02ff */
[----:B------:R-:W-:Y:S01]  /*616f0*/  F2FP.PACK_AB R6, R6, R17 ;  /* 0x000000110606723e */ /* 0x000fe200000000ff */
[----:B------:R-:W-:Y:S01]  /*61700*/  IMAD R17, R0, 0x197, RZ ;  /* 0x0000019700117824 */ /* 0x000fe200078e02ff */
[----:B------:R-:W-:Y:S02]  /*61710*/  F2FP.PACK_AB R7, R15, R7 ;  /* 0x000000070f07723e */ /* 0x000fe400000000ff */
[----:B------:R-:W-:Y:S02]  /*61720*/  F2FP.PACK_AB R5, R5, R19 ;  /* 0x000000130505723e */ /* 0x000fe400000000ff */
[----:B--2---:R-:W-:Y:S02]  /*61730*/  MOV R15, R29 ;  /* 0x0000001d000f7202 */ /* 0x004fe40000000f00 */
[----:B---3--:R-:W-:Y:S01]  /*61740*/  F2FP.PACK_AB R8, R20, R8 ;  /* 0x000000081408723e */ /* 0x008fe200000000ff */
[----:B------:R-:W-:Y:S01]  /*61750*/  IMAD R20, R0, 0x32c, RZ ;  /* 0x0000032c00147824 */ /* 0x000fe200078e02ff */
[----:B----4-:R-:W-:Y:S01]  /*61760*/  F2FP.PACK_AB R9, R18, R9 ;  /* 0x000000091209723e */ /* 0x010fe200000000ff */
[----:B------:R-:W-:Y:S01]  /*61770*/  IMAD R18, R0, 0x32e, RZ ;  /* 0x0000032e00127824 */ /* 0x000fe200078e02ff */
[----:B------:R-:W-:-:S02]  /*61780*/  F2FP.PACK_AB R10, R10, R16 ;  /* 0x000000100a0a723e */ /* 0x000fc400000000ff */
[----:B0-----:R-:W-:Y:S01]  /*61790*/  LEA.HI.X.SX32 R23, R25, R29, 0x1, P5 ;  /* 0x0000001d19177211 */ /* 0x001fe200028f0eff */
[----:B------:R-:W-:-:S04]  /*617a0*/  IADD3 R24, P5, R24, R28, RZ ;  /* 0x0000001c18187210 */ /* 0x000fc80007fbe0ff */
[-C--:B------:R-:W-:Y:S01]  /*617b0*/  LEA.HI.X.SX32 R25, R27, R29.reuse, 0x1, P5 ;  /* 0x0000001d1b197211 */ /* 0x080fe200028f0eff */
[----:B------:R-:W-:Y:S01]  /*617c0*/  IMAD R27, R0, 0x195, RZ ;  /* 0x00000195001b7824 */ /* 0x000fe200078e02ff */
[-C--:B------:R-:W-:Y:S01]  /*617d0*/  IADD3 R26, P5, R26, R28.reuse, RZ ;  /* 0x0000001c1a1a7210 */ /* 0x080fe20007fbe0ff */
[----:B------:R0:W-:Y:S03]  /*617e0*/  STL.64 [R1+0x9e8], R22 ;  /* 0x0009e81601007387 */ /* 0x0001e60000100a00 */
[----:B------:R-:W-:Y:S01]  /*617f0*/  LEA.HI.X.SX32 R27, R27, R29, 0x1, P5 ;  /* 0x0000001d1b1b7211 */ /* 0x000fe200028f0eff */
[----:B0-----:R0:W5:Y:S01]  /*61800*/  LDL.LU.64 R22, [R1+0x1790] ;  /* 0x0017900001167983 */ /* 0x0011620000300a00 */
[----:B------:R1:W-:Y:S03]  /*61810*/  STL.64 [R1+0xa10], R24 ;  /* 0x000a101801007387 */ /* 0x0003e60000100a00 */
[----:B-1----:R0:W5:Y:S01]  /*61820*/  LDL.LU.64 R24, [R1+0x1788] ;  /* 0x0017880001187983 */ /* 0x0021620000300a00 */
[----:B------:R1:W-:Y:S02]  /*61830*/  STL.64 [R1+0xa08], R26 ;  /* 0x000a081a01007387 */ /* 0x0003e40000100a00 */
[----:B-1----:R-:W-:Y:S01]  /*61840*/  IMAD R27, R0, 0xcb, RZ ;  /* 0x000000cb001b7824 */ /* 0x002fe200078e02ff */
[----:B------:R-:W-:-:S04]  /*61850*/  IADD3 R26, P5, R21, R28, RZ ;  /* 0x0000001c151a7210 */ /* 0x000fc80007fbe0ff */
[----:B------:R-:W-:-:S05]  /*61860*/  LEA.HI.X.SX32 R27, R27, R29, 0x1, P5 ;  /* 0x0000001d1b1b7211 */ /* 0x000fca00028f0eff */
[----:B------:R1:W-:Y:S01]  /*61870*/  STL.64 [R1+0x9e0], R26 ;  /* 0x0009e01a01007387 */ /* 0x0003e20000100a00 */
[----:B------:R-:W-:Y:S01]  /*61880*/  F2FP.PACK_AB R11, R11, R14 ;  /* 0x0000000e0b0b723e */ /* 0x000fe200000000ff */
[----:B------:R-:W-:Y:S01]  /*61890*/  IMAD.MOV.U32 R14, RZ, RZ, R28 ;  /* 0x000000ffff0e7224 */ /* 0x000fe200078e001c */
[----:B------:R-:W-:Y:S02]  /*618a0*/  SHF.L.U32 R16, R0, 0x1, RZ ;  /* 0x0000000100107819 */ /* 0x000fe400000006ff */
[----:B-1----:R-:W-:-:S04]  /*618b0*/  IADD3 R26, P5, R20, R28, RZ ;  /* 0x0000001c141a7210 */ /* 0x002fc80007fbe0ff */
[----:B------:R-:W-:Y:S01]  /*618c0*/  LEA.HI.X.SX32 R27, R21, R29, 0x1, P5 ;  /* 0x0000001d151b7211 */ /* 0x000fe200028f0eff */
[----:B------:R-:W-:-:S04]  /*618d0*/  IADD3 R20, P5, R18, R28, RZ ;  /* 0x0000001c12147210 */ /* 0x000fc80007fbe0ff */
[----:B------:R-:W-:Y:S01]  /*618e0*/  LEA.HI.X.SX32 R21, R17, R15, 0x1, P5 ;  /* 0x0000000f11157211 */ /* 0x000fe200028f0eff */
[----:B------:R-:W-:Y:S01]  /*618f0*/  IADD3 R18, P5, R16, R14, RZ ;  /* 0x0000000e10127210 */ /* 0x000fe20007fbe0ff */
[----:B------:R1:W-:Y:S04]  /*61900*/  STL.64 [R1+0xa00], R26 ;  /* 0x000a001a01007387 */ /* 0x0003e80000100a00 */
[----:B-1----:R0:W5:Y:S01]  /*61910*/  LDL.LU.64 R26, [R1+0x1780] ;  /* 0x00178000011a7983 */ /* 0x0021620000300a00 */
[----:B------:R0:W5:Y:S02]  /*61920*/  LDL.LU.64 R28, [R1+0x1778] ;  /* 0x00177800011c7983 */ /* 0x0001640000300a00 */
[----:B------:R0:W-:Y:S02]  /*61930*/  STL [R1+0x9d8], R18 ;  /* 0x0009d81201007387 */ /* 0x0001e40000100800 */
[----:B------:R0:W-:Y:S02]  /*61940*/  STL.64 [R1+0x9f8], R20 ;  /* 0x0009f81401007387 */ /* 0x0001e40000100a00 */
[----:B0-----:R-:W-:Y:S01]  /*61950*/  MOV R21, R19 ;  /* 0x0000001300157202 */ /* 0x001fe20000000f00 */
[----:B------:R-:W-:Y:S01]  /*61960*/  BAR.SYNC.DEFER_BLOCKING 0x0 ;  /* 0x0000000000007b1d */ /* 0x000fe20000010000 */
[----:B------:R-:W-:-:S05]  /*61970*/  MOV R20, R18 ;  /* 0x0000001200147202 */ /* 0x000fca0000000f00 */
[----:B------:R-:W2:Y:S01]  /*61980*/  LDL R19, [R1+0xa2c] ;  /* 0x000a2c0001137983 */ /* 0x000ea20000100800 */
[----:B------:R-:W-:-:S05]  /*61990*/  LEA.HI.X.SX32 R21, R0, R15, 0x1, P5 ;  /* 0x0000000f00157211 */ /* 0x000fca00028f0eff */
[----:B------:R-:W-:Y:S04]  /*619a0*/  STL [R1+0x9dc], R21 ;  /* 0x0009dc1501007387 */ /* 0x000fe80000100800 */
[----:B--2---:R0:W-:Y:S04]  /*619b0*/  STS.128 [R19], R4 ;  /* 0x0000000413007388 */ /* 0x0041e80000000c00 */
[----:B------:R1:W-:Y:S01]  /*619c0*/  STS.128 [R19+0x80], R8 ;  /* 0x0000800813007388 */ /* 0x0003e20000000c00 */
[C---:B0-----:R-:W-:Y:S01]  /*619d0*/  LEA R4, P5, R0.reuse, R14, 0x2 ;  /* 0x0000000e00047211 */ /* 0x041fe200078a10ff */
[----:B------:R-:W-:-:S03]  /*619e0*/  IMAD.SHL.U32 R6, R0, 0x4, RZ ;  /* 0x0000000400067824 */ /* 0x000fc600078e00ff */
[----:B------:R-:W-:Y:S01]  /*619f0*/  LEA.HI.X.SX32 R5, R16, R15, 0x1, P5 ;  /* 0x0000000f10057211 */ /* 0x000fe200028f0eff */
[C---:B-1----:R-:W-:Y:S01]  /*61a00*/  IMAD R8, R0.reuse, 0xe, RZ ;  /* 0x0000000e00087824 */ /* 0x042fe200078e02ff */
[----:B------:R-:W-:-:S03]  /*61a10*/  LEA R10, P5, R0, R14, 0x3 ;  /* 0x0000000e000a7211 */ /* 0x000fc600078a18ff */
[----:B------:R0:W-:Y:S01]  /*61a20*/  STL.64 [R1+0x9d0], R4 ;  /* 0x0009d00401007387 */ /* 0x0001e20000100a00 */
[----:B------:R-:W-:-:S03]  /*61a30*/  LEA.HI.X.SX32 R11, R6, R15, 0x1, P5 ;  /* 0x0000000f060b7211 */ /* 0x000fc600028f0eff */
[----:B------:R-:W2:Y:S01]  /*61a40*/  LDL.LU R18, [R1+0x4] ;  /* 0x0000040001127983 */ /* 0x000ea20000300800 */
[----:B-----5:R-:W-:-:S03]  /*61a50*/  F2FP.PACK_AB R6, R23, R22 ;  /* 0x000000161706723e */ /* 0x020fc600000000ff */
[----:B------:R-:W2:Y:S04]  /*61a60*/  LDL.LU R20, [R1] ;  /* 0x0000000001147983 */ /* 0x000ea80000300800 */
[----:B------:R1:W-:Y:S01]  /*61a70*/  STL.64 [R1+0x9c8], R10 ;  /* 0x0009c80a01007387 */ /* 0x0003e20000100a00 */
[----:B------:R-:W-:Y:S02]  /*61a80*/  F2FP.PACK_AB R7, R25, R24 ;  /* 0x000000181907723e */ /* 0x000fe400000000ff */
[----:B0-----:R-:W-:Y:S01]  /*61a90*/  F2FP.PACK_AB R5, R2, R3 ;  /* 0x000000030205723e */ /* 0x001fe200000000ff */
[----:B------:R-:W3:Y:S01]  /*61aa0*/  LDL.LU R21, [R1+0xc] ;  /* 0x00000c0001157983 */ /* 0x000ee20000300800 */
[----:B------:R-:W-:Y:S01]  /*61ab0*/  IMAD R3, R0, 0x7, RZ ;  /* 0x0000000700037824 */ /* 0x000fe200078e02ff */
[----:B------:R-:W-:-:S02]  /*61ac0*/  F2FP.PACK_AB R4, R12, R13 ;  /* 0x0000000d0c04723e */ /* 0x000fc400000000ff */
[----:B------:R-:W3:Y:S04]  /*61ad0*/  LDL.LU R19, [R1+0x8] ;  /* 0x0000080001137983 */ /* 0x000ee80000300800 */
[----:B------:R-:W4:Y:S04]  /*61ae0*/  LDL.64 R22, [R1+0x418] ;  /* 0x0004180001167983 */ /* 0x000f280000100a00 */
[----:B------:R-:W2:Y:S01]  /*61af0*/  LDL R25, [R1+0xa2c] ;  /* 0x000a2c0001197983 */ /* 0x000ea20000100800 */
[----:B-1----:R-:W-:Y:S01]  /*61b00*/  IADD3 R10, P5, R8, R14, RZ ;  /* 0x0000000e080a7210 */ /* 0x002fe20007fbe0ff */
[C---:B------:R-:W-:Y:S01]  /*61b10*/  IMAD R2, R0.reuse, 0x1a, RZ ;  /* 0x0000001a00027824 */ /* 0x040fe200078e02ff */
[C---:B------:R-:W-:Y:S01]  /*61b20*/  SHF.L.U32 R9, R0.reuse, 0x3, RZ ;  /* 0x0000000300097819 */ /* 0x040fe200000006ff */
[----:B------:R-:W-:Y:S01]  /*61b30*/  IMAD R16, R0, 0x1e, RZ ;  /* 0x0000001e00107824 */ /* 0x000fe200078e02ff */
[----:B----4-:R-:W-:-:S02]  /*61b40*/  LEA.HI.X.SX32 R11, R3, R23, 0x1, P5 ;  /* 0x00000017030b7211 */ /* 0x010fc400028f0eff */
[----:B------:R-:W-:-:S03]  /*61b50*/  LEA R12, P5, R0, R22, 0x4 ;  /* 0x00000016000c7211 */ /* 0x000fc600078a20ff */
[----:B------:R0:W-:Y:S01]  /*61b60*/  STL.64 [R1+0x9c0], R10 ;  /* 0x0009c00a01007387 */ /* 0x0001e20000100a00 */
[----:B------:R-:W-:Y:S02]  /*61b70*/  LEA.HI.X.SX32 R13, R9, R23, 0x1, P5 ;  /* 0x00000017090d7211 */ /* 0x000fe400028f0eff */
[----:B------:R-:W-:Y:S01]  /*61b80*/  IADD3 R14, P5, R2, R22, RZ ;  /* 0x00000016020e7210 */ /* 0x000fe20007fbe0ff */
[C---:B------:R-:W-:Y:S01]  /*61b90*/  IMAD R3, R0.reuse, 0x1c, RZ ;  /* 0x0000001c00037824 */ /* 0x040fe200078e02ff */
[----:B--2---:R1:W-:Y:S01]  /*61ba0*/  STS.128 [R25+0x100], R4 ;  /* 0x0001000419007388 */ /* 0x0043e20000000c00 */
[----:B0-----:R-:W-:-:S05]  /*61bb0*/  IMAD R10, R0, 0xd, RZ ;  /* 0x0000000d000a7824 */ /* 0x001fca00078e02ff */
[----:B------:R-:W-:Y:S01]  /*61bc0*/  LEA.HI.X.SX32 R15, R10, R23, 0x1, P5 ;  /* 0x000000170a0f7211 */ /* 0x000fe200028f0eff */
[----:B-1----:R-:W2:Y:S01]  /*61bd0*/  LDL.LU R6, [R1+0x18] ;  /* 0x0000180001067983 */ /* 0x002ea20000300800 */
[----:B------:R-:W-:-:S03]  /*61be0*/  IADD3 R4, P5, R3, R22, RZ ;  /* 0x0000001603047210 */ /* 0x000fc60007fbe0ff */
[----:B------:R0:W-:Y:S04]  /*61bf0*/  STL.64 [R1+0x9b8], R12 ;  /* 0x0009b80c01007387 */ /* 0x0001e80000100a00 */
[----:B------:R-:W4:Y:S01]  /*61c00*/  LDL.LU R10, [R1+0x20] ;  /* 0x00002000010a7983 */ /* 0x000f220000300800 */
[----:B0-----:R-:W-:-:S03]  /*61c10*/  F2FP.PACK_AB R12, R27, R26 ;  /* 0x0000001a1b0c723e */ /* 0x001fc600000000ff */
[----:B------:R-:W2:Y:S04]  /*61c20*/  LDL.LU R26, [R1+0x2c] ;  /* 0x00002c00011a7983 */ /* 0x000ea80000300800 */
[----:B------:R-:W2:Y:S01]  /*61c30*/  LDL.LU R9, [R1+0x28] ;  /* 0x0000280001097983 */ /* 0x000ea20000300800 */
[----:B------:R-:W-:-:S03]  /*61c40*/  F2FP.PACK_AB R13, R29, R28 ;  /* 0x0000001c1d0d723e */ /* 0x000fc600000000ff */
[----:B------:R0:W-:Y:S04]  /*61c50*/  STL.64 [R1+0x9b0], R14 ;  /* 0x0009b00e01007387 */ /* 0x0001e80000100a00 */
[----:B------:R1:W-:Y:S04]  /*61c60*/  STL.64 [R1+0x21b0], R2 ;  /* 0x0021b00201007387 */ /* 0x0003e80000100a00 */
[----:B------:R3:W-:Y:S04]  /*61c70*/  STL [R1+0x21b8], R3 ;  /* 0x0021b80301007387 */ /* 0x0007e80000100800 */
[----:B------:R3:W-:Y:S01]  /*61c80*/  STL [R1+0x9a8], R4 ;  /* 0x0009a80401007387 */ /* 0x0007e20000100800 */
[----:B0-----:R-:W-:-:S02]  /*61c90*/  F2FP.PACK_AB R14, R18, R20 ;  /* 0x00000014120e723e */ /* 0x001fc400000000ff */
[----:B-1----:R-:W-:Y:S01]  /*61ca0*/  MOV R2, R4 ;  /* 0x0000000400027202 */ /* 0x002fe20000000f00 */
[----:B------:R-:W2:Y:S01]  /*61cb0*/  LDL.LU R28, [R1+0x1c] ;  /* 0x00001c00011c7983 */ /* 0x000ea20000300800 */
[----:B---3--:R-:W-:Y:S02]  /*61cc0*/  MOV R3, R5 ;  /* 0x0000000500037202 */ /* 0x008fe40000000f00 */
[-C--:B------:R-:W-:Y:S01]  /*61cd0*/  LEA.HI.X.SX32 R3, R8, R23.reuse, 0x1, P5 ;  /* 0x0000001708037211 */ /* 0x080fe200028f0eff */
[----:B------:R-:W4:Y:S01]  /*61ce0*/  LDL.LU R29, [R1+0x24] ;  /* 0x00002400011d7983 */ /* 0x000f220000300800 */
[----:B------:R-:W-:Y:S01]  /*61cf0*/  IMAD R4, R0, 0xf, RZ ;  /* 0x0000000f00047824 */ /* 0x000fe200078e02ff */
[----:B------:R-:W-:Y:S02]  /*61d00*/  IADD3 R2, P5, R16, R22, RZ ;  /* 0x0000001610027210 */ /* 0x000fe40007fbe0ff */
[----:B------:R-:W3:Y:S04]  /*61d10*/  LDL.LU R11, [R1+0x34] ;  /* 0x00003400010b7983 */ /* 0x000ee80000300800 */
[----:B------:R-:W3:Y:S04]  /*61d20*/  LDL.LU R20, [R1+0x30] ;  /* 0x0000300001147983 */ /* 0x000ee80000300800 */
[----:B------:R-:W2:Y:S04]  /*61d30*/  LDL.LU R8, [R1+0x10] ;  /* 0x0000100001087983 */ /* 0x000ea80000300800 */
[----:B------:R0:W-:Y:S04]  /*61d40*/  STL [R1+0x9ac], R3 ;  /* 0x0009ac0301007387 */ /* 0x0001e80000100800 */
[----:B------:R-:W2:Y:S04]  /*61d50*/  LDL.LU R27, [R1+0x44] ;  /* 0x00004400011b7983 */ /* 0x000ea80000300800 */
[----:B------:R-:W2:Y:S01]  /*61d60*/  LDL.LU R7, [R1+0x40] ;  /* 0x0000400001077983 */ /* 0x000ea20000300800 */
[----:B0-----:R-:W-:-:S03]  /*61d70*/  LEA.HI.X.SX32 R3, R4, R23, 0x1, P5 ;  /* 0x0000001704037211 */ /* 0x001fc600028f0eff */
[----:B------:R-:W2:Y:S04]  /*61d80*/  LDL.LU R24, [R1+0x3c] ;  /* 0x00003c0001187983 */ /* 0x000ea80000300800 */
[----:B------:R-:W2:Y:S04]  /*61d90*/  LDL.LU R18, [R1+0x38] ;  /* 0x0000380001127983 */ /* 0x000ea80000300800 */
[----:B------:R0:W-:Y:S04]  /*61da0*/  STL.64 [R1+0x9a0], R2 ;  /* 0x0009a00201007387 */ /* 0x0001e80000100a00 */
[----:B0-----:R-:W2:Y:S01]  /*61db0*/  LDL.LU R3, [R1+0x21b8] ;  /* 0x0021b80001037983 */ /* 0x001ea20000300800 */
[----:B------:R-:W-:-:S02]  /*61dc0*/  LEA R2, P5, R0, R22, 0x5 ;  /* 0x0000001600027211 */ /* 0x000fc400078a28ff */
[----:B------:R-:W-:Y:S01]  /*61dd0*/  F2FP.PACK_AB R15, R21, R19 ;  /* 0x00000013150f723e */ /* 0x000fe200000000ff */
[----:B------:R-:W3:Y:S04]  /*61de0*/  LDL.LU R4, [R1+0x14] ;  /* 0x0000140001047983 */ /* 0x000ee80000300800 */
[----:B------:R-:W3:Y:S04]  /*61df0*/  LDL.LU R21, [R1+0x4c] ;  /* 0x00004c0001157983 */ /* 0x000ee80000300800 */
[----:B------:R-:W4:Y:S04]  /*61e00*/  LDL.LU R19, [R1+0x48] ;  /* 0x0000480001137983 */ /* 0x000f280000300800 */
[----:B------:R2:W-:Y:S04]  /*61e10*/  STL [R1+0x998], R2 ;  /* 0x0009980201007387 */ /* 0x0005e80000100800 */
[----:B------:R0:W-:Y:S04]  /*61e20*/  STS.128 [R25+0x180], R12 ;  /* 0x0001800c19007388 */ /* 0x0001e80000000c00 */
[----:B--2---:R-:W2:Y:S04]  /*61e30*/  LDL.LU.64 R2, [R1+0x21b0] ;  /* 0x0021b00001027983 */ /* 0x004ea80000300a00 */
[----:B0-----:R-:W2:Y:S01]  /*61e40*/  LDL.64 R14, [R1+0x998] ;  /* 0x00099800010e7983 */ /* 0x001ea20000100a00 */
[----:B------:R-:W-:-:S02]  /*61e50*/  IMAD.SHL.U32 R5, R0, 0x10, RZ ;  /* 0x0000001000057824 */ /* 0x000fc400078e00ff */
[C---:B------:R-:W-:Y:S02]  /*61e60*/  IMAD R17, R0.reuse, 0x34, RZ ;  /* 0x0000003400117824 */ /* 0x040fe400078e02ff */
[----:B------:R-:W-:Y:S01]  /*61e70*/  IMAD R12, R0, 0x36, RZ ;  /* 0x00000036000c7824 */ /* 0x000fe200078e02ff */
[----:B---3--:R-:W-:Y:S02]  /*61e80*/  F2FP.PACK_AB R4, R4, R8 ;  /* 0x000000080404723e */ /* 0x008fe400000000ff */
[----:B------:R-:W-:Y:S01]  /*61e90*/  F2FP.PACK_AB R8, R28, R6 ;  /* 0x000000061c08723e */ /* 0x000fe200000000ff */
[C---:B------:R-:W-:Y:S02]  /*61ea0*/  IMAD R6, R0.reuse, 0x1b, RZ ;  /* 0x0000001b00067824 */ /* 0x040fe400078e02ff */
[----:B------:R-:W-:Y:S01]  /*61eb0*/  IMAD R13, R0, 0x38, RZ ;  /* 0x00000038000d7824 */ /* 0x000fe200078e02ff */
[----:B--2---:R-:W-:Y:S02]  /*61ec0*/  LEA.HI.X.SX32 R15, R5, R23, 0x1, P5 ;  /* 0x00000017050f7211 */ /* 0x004fe400028f0eff */
[----:B------:R-:W-:-:S03]  /*61ed0*/  IADD3 R14, P5, R17, R22, RZ ;  /* 0x00000016110e7210 */ /* 0x000fc60007fbe0ff */
[----:B------:R0:W-:Y:S02]  /*61ee0*/  STL [R1+0x99c], R15 ;  /* 0x00099c0f01007387 */ /* 0x0001e40000100800 */
[----:B0-----:R-:W-:-:S05]  /*61ef0*/  LEA.HI.X.SX32 R15, R2, R23, 0x1, P5 ;  /* 0x00000017020f7211 */ /* 0x001fca00028f0eff */
[----:B------:R0:W-:Y:S04]  /*61f00*/  STL.64 [R1+0x990], R14 ;  /* 0x0009900e01007387 */ /* 0x0001e80000100a00 */
[----:B------:R1:W-:Y:S01]  /*61f10*/  STL.64 [R1+0x21a8], R12 ;  /* 0x0021a80c01007387 */ /* 0x0003e20000100a00 */
[----:B0-----:R-:W-:-:S04]  /*61f20*/  IADD3 R14, P5, R12, R22, RZ ;  /* 0x000000160c0e7210 */ /* 0x001fc80007fbe0ff */
[----:B------:R-:W-:Y:S02]  /*61f30*/  LEA.HI.X.SX32 R15, R6, R23, 0x1, P5 ;  /* 0x00000017060f7211 */ /* 0x000fe400028f0eff */
[----:B------:R-:W-:Y:S02]  /*61f40*/  IADD3 R22, P5, R13, R22, RZ ;  /* 0x000000160d167210 */ /* 0x000fe40007fbe0ff */
[----:B-1----:R-:W2:Y:S01]  /*61f50*/  LDL.64 R12, [R1+0x418] ;  /* 0x00041800010c7983 */ /* 0x002ea20000100a00 */
[C---:B------:R-:W-:Y:S01]  /*61f60*/  IMAD R2, R0.reuse, 0x3a, RZ ;  /* 0x0000003a00027824 */ /* 0x040fe200078e02ff */
[----:B----4-:R-:W-:Y:S02]  /*61f70*/  F2FP.PACK_AB R5, R29, R10 ;  /* 0x0000000a1d05723e */ /* 0x010fe400000000ff */
[----:B------:R0:W-:Y:S01]  /*61f80*/  STL.64 [R1+0x988], R14 ;  /* 0x0009880e01007387 */ /* 0x0001e20000100a00 */
[----:B------:R-:W-:Y:S01]  /*61f90*/  F2FP.PACK_AB R6, R11, R20 ;  /* 0x000000140b06723e */ /* 0x000fe200000000ff */
[----:B------:R-:W-:-:S02]  /*61fa0*/  IMAD R11, R0, 0x1d, RZ ;  /* 0x0000001d000b7824 */ /* 0x000fc400078e02ff */
[----:B------:R-:W3:Y:S04]  /*61fb0*/  LDL.LU R29, [R1+0x54] ;  /* 0x00005400011d7983 */ /* 0x000ee80000300800 */
[----:B------:R-:W3:Y:S01]  /*61fc0*/  LDL.LU R20, [R1+0x50] ;  /* 0x0000500001147983 */ /* 0x000ee20000300800 */
[----:B------:R-:W-:Y:S01]  /*61fd0*/  F2FP.PACK_AB R10, R27, R7 ;  /* 0x000000071b0a723e */ /* 0x000fe200000000ff */
[----:B0-----:R-:W-:Y:S01]  /*61fe0*/  IMAD R14, R0, 0x3c, RZ ;  /* 0x0000003c000e7824 */ /* 0x001fe200078e02ff */
[----:B------:R-:W-:Y:S02]  /*61ff0*/  F2FP.PACK_AB R9, R26, R9 ;  /* 0x000000091a09723e */ /* 0x000fe400000000ff */
[----:B------:R-:W-:Y:S01]  /*62000*/  F2FP.PACK_AB R7, R24, R18 ;  /* 0x000000121807723e */ /* 0x000fe200000000ff */
[----:B------:R-:W-:-:S04]  /*62010*/  IMAD R15, R0, 0x3e, RZ ;  /* 0x0000003e000f7824 */ /* 0x000fc800078e02ff */
[----:B------:R-:W-:Y:S01]  /*62020*/  STS.128 [R25+0x200], R4 ;  /* 0x0002000419007388 */ /* 0x000fe20000000c00 */
[----:B--2---:R-:W-:-:S05]  /*62030*/  LEA.HI.X.SX32 R23, R3, R13, 0x1, P5 ;  /* 0x0000000d03177211 */ /* 0x004fca00028f0eff */
[----:B------:R0:W-:Y:S04]  /*62040*/  STL.64 [R1+0x980], R22 ;  /* 0x0009801601007387 */ /* 0x0001e80000100a00 */
[----:B------:R-:W2:Y:S01]  /*62050*/  LDL.LU R18, [R1+0x5c] ;  /* 0x00005c0001127983 */ /* 0x000ea20000300800 */
[----:B0-----:R-:W-:-:S04]  /*62060*/  IADD3 R22, P5, R2, R12, RZ ;  /* 0x0000000c02167210 */ /* 0x001fc80007fbe0ff */
[----:B------:R-:W-:Y:S02]  /*62070*/  LEA.HI.X.SX32 R23, R11, R13, 0x1, P5 ;  /* 0x0000000d0b177211 */ /* 0x000fe400028f0eff */
[----:B------:R-:W-:Y:S02]  /*62080*/  IADD3 R26, P5, R14, R12, RZ ;  /* 0x0000000c0e1a7210 */ /* 0x000fe40007fbe0ff */
[----:B------:R-:W-:Y:S01]  /*62090*/  F2FP.PACK_AB R11, R21, R19 ;  /* 0x00000013150b723e */ /* 0x000fe200000000ff */
[----:B------:R0:W-:Y:S01]  /*620a0*/  STL.64 [R1+0x978], R22 ;  /* 0x0009781601007387 */ /* 0x0001e20000100a00 */
[----:B------:R-:W-:-:S03]  /*620b0*/  LEA.HI.X.SX32 R27, R16, R13, 0x1, P5 ;  /* 0x0000000d101b7211 */ /* 0x000fc600028f0eff */
[----:B------:R-:W4:Y:S04]  /*620c0*/  LDL.LU R19, [R1+0x70] ;  /* 0x0000700001137983 */ /* 0x000f280000300800 */
[----:B------:R-:W2:Y:S04]  /*620d0*/  LDL.LU R28, [R1+0x68] ;  /* 0x00006800011c7983 */ /* 0x000ea80000300800 */
[----:B------:R-:W2:Y:S04]  /*620e0*/  LDL.LU R24, [R1+0xc4] ;  /* 0x0000c40001187983 */ /* 0x000ea80000300800 */
[----:B0-----:R-:W2:Y:S04]  /*620f0*/  LDL.LU R23, [R1+0xc0] ;  /* 0x0000c00001177983 */ /* 0x001ea80000300800 */
[----:B------:R-:W4:Y:S04]  /*62100*/  LDL.LU R7, [R1+0x74] ;  /* 0x0000740001077983 */ /* 0x000f280000300800 */
[----:B------:R-:W2:Y:S04]  /*62110*/  LDL.LU R22, [R1+0x7c] ;  /* 0x00007c0001167983 */ /* 0x000ea80000300800 */
[----:B------:R-:W2:Y:S04]  /*62120*/  LDL.LU R21, [R1+0x78] ;  /* 0x0000780001157983 */ /* 0x000ea80000300800 */
[----:B------:R0:W-:Y:S04]  /*62130*/  STL.64 [R1+0x970], R26 ;  /* 0x0009701a01007387 */ /* 0x0001e80000100a00 */
[----:B------:R1:W-:Y:S04]  /*62140*/  STL.64 [R1+0x2198], R14 ;  /* 0x0021980e01007387 */ /* 0x0003e80000100a00 */
[----:B------:R3:W-:Y:S01]  /*62150*/  STL [R1+0x21a0], R15 ;  /* 0x0021a00f01007387 */ /* 0x0007e20000100800 */
[----:B0-----:R-:W-:-:S03]  /*62160*/  IADD3 R26, P5, R15, R12, RZ ;  /* 0x0000000c0f1a7210 */ /* 0x001fc60007fbe0ff */
[----:B------:R0:W-:Y:S01]  /*62170*/  STS.128 [R25+0x280], R8 ;  /* 0x0002800819007388 */ /* 0x0001e20000000c00 */
[----:B-1----:R-:W-:Y:S02]  /*62180*/  MOV R14, R12 ;  /* 0x0000000c000e7202 */ /* 0x002fe40000000f00 */
[----:B---3--:R-:W-:Y:S02]  /*62190*/  MOV R15, R13 ;  /* 0x0000000d000f7202 */ /* 0x008fe40000000f00 */
[----:B------:R-:W3:Y:S04]  /*621a0*/  LDL.LU.64 R12, [R1+0x21a8] ;  /* 0x0021a800010c7983 */ /* 0x000ee80000300a00 */
[----:B0-----:R-:W2:Y:S04]  /*621b0*/  LDL.LU R8, [R1+0x64] ;  /* 0x0000640001087983 */ /* 0x001ea80000300800 */
[----:B------:R-:W2:Y:S04]  /*621c0*/  LDL.LU R9, [R1+0x58] ;  /* 0x0000580001097983 */ /* 0x000ea80000300800 */
[----:B------:R-:W3:Y:S01]  /*621d0*/  LDL.LU R10, [R1+0x60] ;  /* 0x00006000010a7983 */ /* 0x000ee20000300800 */
[C---:B------:R-:W-:Y:S01]  /*621e0*/  IMAD R4, R0.reuse, 0x1f, RZ ;  /* 0x0000001f00047824 */ /* 0x040fe200078e02ff */
[----:B------:R-:W-:-:S02]  /*621f0*/  SHF.L.U32 R5, R0, 0x5, RZ ;  /* 0x0000000500057819 */ /* 0x000fc400000006ff */
[----:B------:R-:W4:Y:S02]  /*62200*/  LDL.LU R11, [R1+0x6c] ;  /* 0x00006c00010b7983 */ /* 0x000f240000300800 */
[----:B------:R-:W-:-:S05]  /*62210*/  LEA.HI.X.SX32 R27, R4, R15, 0x1, P5 ;  /* 0x0000000f041b7211 */ /* 0x000fca00028f0eff */
[----:B------:R0:W-:Y:S01]  /*62220*/  STL.64 [R1+0x968], R26 ;  /* 0x0009681a01007387 */ /* 0x0001e20000100a00 */
[C---:B------:R-:W-:Y:S01]  /*62230*/  IMAD R3, R0.reuse, 0x66, RZ ;  /* 0x0000006600037824 */ /* 0x040fe200078e02ff */
[----:B------:R-:W-:Y:S02]  /*62240*/  F2FP.PACK_AB R4, R29, R20 ;  /* 0x000000141d04723e */ /* 0x000fe400000000ff */
[----:B------:R-:W4:Y:S01]  /*62250*/  LDL.LU R29, [R1+0xcc] ;  /* 0x0000cc00011d7983 */ /* 0x000f220000300800 */
[----:B------:R-:W-:-:S03]  /*62260*/  IMAD R6, R0, 0x33, RZ ;  /* 0x0000003300067824 */ /* 0x000fc600078e02ff */
[----:B------:R-:W4:Y:S01]  /*62270*/  LDL.LU R20, [R1+0xc8] ;  /* 0x0000c80001147983 */ /* 0x000f220000300800 */
[----:B0-----:R-:W-:-:S04]  /*62280*/  LEA R26, P5, R0, R14, 0x6 ;  /* 0x0000000e001a7211 */ /* 0x001fc800078a30ff */
[----:B------:R-:W-:-:S05]  /*62290*/  LEA.HI.X.SX32 R27, R5, R15, 0x1, P5 ;  /* 0x0000000f051b7211 */ /* 0x000fca00028f0eff */
[----:B------:R0:W-:Y:S01]  /*622a0*/  STL.64 [R1+0x960], R26 ;  /* 0x0009601a01007387 */ /* 0x0001e20000100a00 */
[----:B------:R-:W-:Y:S01]  /*622b0*/  IMAD R16, R0, 0x68, RZ ;  /* 0x0000006800107824 */ /* 0x000fe200078e02ff */
[----:B0-----:R-:W-:-:S04]  /*622c0*/  IADD3 R26, P5, R3, R14, RZ ;  /* 0x0000000e031a7210 */ /* 0x001fc80007fbe0ff */
[----:B------:R-:W-:-:S05]  /*622d0*/  LEA.HI.X.SX32 R27, R6, R15, 0x1, P5 ;  /* 0x0000000f061b7211 */ /* 0x000fca00028f0eff */
[----:B------:R0:W-:Y:S02]  /*622e0*/  STL.64 [R1+0x958], R26 ;  /* 0x0009581a01007387 */ /* 0x0001e40000100a00 */
[----:B0-----:R-:W-:-:S04]  /*622f0*/  IADD3 R26, P5, R16, R14, RZ ;  /* 0x0000000e101a7210 */ /* 0x001fc80007fbe0ff */
[----:B------:R-:W-:-:S05]  /*62300*/  LEA.HI.X.SX32 R27, R17, R15, 0x1, P5 ;  /* 0x0000000f111b7211 */ /* 0x000fca00028f0eff */
[----:B------:R0:W-:Y:S01]  /*62310*/  STL.64 [R1+0x950], R26 ;  /* 0x0009501a01007387 */ /* 0x0001e20000100a00 */
[----:B--2---:R-:W-:Y:S02]  /*62320*/  F2FP.PACK_AB R8, R8, R9 ;  /* 0x000000090808723e */ /* 0x004fe400000000ff */
[----:B---3--:R-:W-:Y:S01]  /*62330*/  F2FP.PACK_AB R5, R10, R18 ;  /* 0x000000120a05723e */ /* 0x008fe200000000ff */
[C---:B------:R-:W-:Y:S01]  /*62340*/  IMAD R18, R0.reuse, 0x6a, RZ ;  /* 0x0000006a00127824 */ /* 0x040fe200078e02ff */
[----:B----4-:R-:W-:Y:S01]  /*62350*/  F2FP.PACK_AB R9, R7, R19 ;  /* 0x000000130709723e */ /* 0x010fe200000000ff */
[----:B------:R-:W-:-:S03]  /*62360*/  IMAD R7, R0, 0x35, RZ ;  /* 0x0000003500077824 */ /* 0x000fc600078e02ff */
[----:B0-----:R-:W-:Y:S01]  /*62370*/  IADD3 R26, P5, R18, R14, RZ ;  /* 0x0000000e121a7210 */ /* 0x001fe20007fbe0ff */
[----:B------:R-:W-:-:S03]  /*62380*/  IMAD R19, R0, 0x6c, RZ ;  /* 0x0000006c00137824 */ /* 0x000fc600078e02ff */
[----:B------:R-:W-:Y:S02]  /*62390*/  LEA.HI.X.SX32 R27, R7, R15, 0x1, P5 ;  /* 0x0000000f071b7211 */ /* 0x000fe400028f0eff */
[----:B------:R-:W-:-:S03]  /*623a0*/  F2FP.PACK_AB R10, R24, R23 ;  /* 0x00000017180a723e */ /* 0x000fc600000000ff */
[----:B------:R0:W-:Y:S01]  /*623b0*/  STL.64 [R1+0x948], R26 ;  /* 0x0009481a01007387 */ /* 0x0001e20000100a00 */
[----:B------:R-:W-:-:S03]  /*623c0*/  IADD3 R14, P5, R19, R14, RZ ;  /* 0x0000000e130e7210 */ /* 0x000fc60007fbe0ff */
[----:B0-----:R-:W2:Y:S04]  /*623d0*/  LDL.LU R27, [R1+0x134] ;  /* 0x00013400011b7983 */ /* 0x001ea80000300800 */
[----:B------:R-:W2:Y:S04]  /*623e0*/  LDL.LU R23, [R1+0x130] ;  /* 0x0001300001177983 */ /* 0x000ea80000300800 */
[----:B------:R0:W-:Y:S04]  /*623f0*/  STL.64 [R1+0x2180], R18 ;  /* 0x0021801201007387 */ /* 0x0001e80000100a00 */
[----:B0-----:R-:W3:Y:S04]  /*62400*/  LDL.64 R18, [R1+0x418] ;  /* 0x0004180001127983 */ /* 0x001ee80000100a00 */
[----:B------:R-:W4:Y:S04]  /*62410*/  LDL.LU R26, [R1+0xfc] ;  /* 0x0000fc00011a7983 */ /* 0x000f280000300800 */
[----:B------:R-:W4:Y:S01]  /*62420*/  LDL.LU R24, [R1+0xf8] ;  /* 0x0000f80001187983 */ /* 0x000f220000300800 */
[----:B---3--:R-:W-:-:S05]  /*62430*/  LEA.HI.X.SX32 R15, R12, R19, 0x1, P5 ;  /* 0x000000130c0f7211 */ /* 0x008fca00028f0eff */
[----:B------:R0:W-:Y:S04]  /*62440*/  STL.64 [R1+0x940], R14 ;  /* 0x0009400e01007387 */ /* 0x0001e80000100a00 */
[----:B0-----:R-:W3:Y:S01]  /*62450*/  LDL.LU R15, [R1+0x21a0] ;  /* 0x0021a000010f7983 */ /* 0x001ee20000300800 */
[----:B------:R-:W-:Y:S01]  /*62460*/  IMAD R17, R0, 0x6e, RZ ;  /* 0x0000006e00117824 */ /* 0x000fe200078e02ff */
[----:B------:R-:W-:-:S04]  /*62470*/  F2FP.PACK_AB R6, R11, R28 ;  /* 0x0000001c0b06723e */ /* 0x000fc800000000ff */
[----:B------:R-:W-:Y:S01]  /*62480*/  IADD3 R14, P5, R17, R18, RZ ;  /* 0x00000012110e7210 */ /* 0x000fe20007fbe0ff */
[----:B------:R0:W-:Y:S01]  /*62490*/  STL.64 [R1+0x2190], R16 ;  /* 0x0021901001007387 */ /* 0x0001e20000100a00 */
[----:B------:R-:W-:Y:S01]  /*624a0*/  F2FP.PACK_AB R7, R22, R21 ;  /* 0x000000151607723e */ /* 0x000fe200000000ff */
[----:B------:R-:W-:Y:S02]  /*624b0*/  IMAD R22, R0, 0x37, RZ ;  /* 0x0000003700167824 */ /* 0x000fe400078e02ff */
[----:B------:R1:W-:Y:S01]  /*624c0*/  STL [R1+0x938], R14 ;  /* 0x0009380e01007387 */ /* 0x0003e20000100800 */
[----:B------:R-:W-:-:S03]  /*624d0*/  F2FP.PACK_AB R11, R29, R20 ;  /* 0x000000141d0b723e */ /* 0x000fc600000000ff */
[----:B------:R1:W-:Y:S01]  /*624e0*/  STS.128 [R25+0x300], R4 ;  /* 0x0003000419007388 */ /* 0x0003e20000000c00 */
[----:B0-----:R-:W-:-:S03]  /*624f0*/  IMAD.MOV.U32 R16, RZ, RZ, R14 ;  /* 0x000000ffff107224 */ /* 0x001fc600078e000e */
[----:B------:R0:W-:Y:S01]  /*62500*/  STS.128 [R25+0x380], R8 ;  /* 0x0003800819007388 */ /* 0x0001e20000000c00 */
[----:B------:R-:W-:Y:S01]  /*62510*/  IMAD R21, R0, 0x70, RZ ;  /* 0x0000007000157824 */ /* 0x000fe200078e02ff */
[----:B---3--:R-:W-:Y:S02]  /*62520*/  MOV R17, R15 ;  /* 0x0000000f00117202 */ /* 0x008fe40000000f00 */
[----:B-1----:R-:W3:Y:S04]  /*62530*/  LDL.LU.64 R14, [R1+0x2198] ;  /* 0x00219800010e7983 */ /* 0x002ee80000300a00 */
[----:B------:R-:W3:Y:S01]  /*62540*/  LDL.LU R12, [R1+0x108] ;  /* 0x00010800010c7983 */ /* 0x000ee20000300800 */
[----:B------:R-:W-:-:S03]  /*62550*/  LEA.HI.X.SX32 R17, R22, R19, 0x1, P5 ;  /* 0x0000001316117211 */ /* 0x000fc600028f0eff */
[----:B------:R-:W3:Y:S04]  /*62560*/  LDL.LU R28, [R1+0x100] ;  /* 0x00010000011c7983 */ /* 0x000ee80000300800 */
[----:B------:R-:W3:Y:S04]  /*62570*/  LDL.LU R4, [R1+0xf4] ;  /* 0x0000f40001047983 */ /* 0x000ee80000300800 */
[----:B------:R-:W3:Y:S04]  /*62580*/  LDL.LU R7, [R1+0xf0] ;  /* 0x0000f00001077983 */ /* 0x000ee80000300800 */
[----:B------:R-:W3:Y:S04]  /*62590*/  LDL.LU R6, [R1+0x138] ;  /* 0x0001380001067983 */ /* 0x000ee80000300800 */
[----:B------:R1:W-:Y:S04]  /*625a0*/  STL [R1+0x93c], R17 ;  /* 0x00093c1101007387 */ /* 0x0003e80000100800 */
[----:B0-----:R-:W3:Y:S01]  /*625b0*/  LDL.LU R10, [R1+0x13c] ;  /* 0x00013c00010a7983 */ /* 0x001ee20000300800 */
[----:B------:R-:W-:Y:S01]  /*625c0*/  IADD3 R16, P5, R21, R18, RZ ;  /* 0x0000001215107210 */ /* 0x000fe20007fbe0ff */
[----:B------:R-:W-:-:S02]  /*625d0*/  IMAD R20, R0, 0x72, RZ ;  /* 0x0000007200147824 */ /* 0x000fc400078e02ff */
[----:B------:R-:W3:Y:S01]  /*625e0*/  LDL.LU R29, [R1+0x144] ;  /* 0x00014400011d7983 */ /* 0x000ee20000300800 */
[----:B-1----:R-:W-:Y:S01]  /*625f0*/  LEA.HI.X.SX32 R17, R13, R19, 0x1, P5 ;  /* 0x000000130d117211 */ /* 0x002fe200028f0eff */
[C---:B------:R-:W-:Y:S02]  /*62600*/  IMAD R5, R0.reuse, 0x39, RZ ;  /* 0x0000003900057824 */ /* 0x040fe400078e02ff */
[----:B------:R-:W3:Y:S04]  /*62610*/  LDL.LU R25, [R1+0x140] ;  /* 0x0001400001197983 */ /* 0x000ee80000300800 */
[----:B------:R0:W-:Y:S01]  /*62620*/  STL.64 [R1+0x8f0], R16 ;  /* 0x0008f01001007387 */ /* 0x0001e20000100a00 */
[----:B------:R-:W-:Y:S01]  /*62630*/  IMAD R22, R0, 0x74, RZ ;  /* 0x0000007400167824 */ /* 0x000fe200078e02ff */
[----:B--2---:R-:W-:-:S02]  /*62640*/  F2FP.PACK_AB R8, R27, R23 ;  /* 0x000000171b08723e */ /* 0x004fc400000000ff */
[----:B------:R-:W-:Y:S01]  /*62650*/  STL.64 [R1+0x2170], R20 ;  /* 0x0021701401007387 */ /* 0x000fe20000100a00 */
[----:B0-----:R-:W-:-:S03]  /*62660*/  IADD3 R16, P5, R20, R18, RZ ;  /* 0x0000001214107210 */ /* 0x001fc60007fbe0ff */
[----:B------:R-:W-:Y:S01]  /*62670*/  STL [R1+0x2178], R21 ;  /* 0x0021781501007387 */ /* 0x000fe20000100800 */
[----:B------:R-:W-:-:S03]  /*62680*/  LEA.HI.X.SX32 R17, R5, R19, 0x1, P5 ;  /* 0x0000001305117211 */ /* 0x000fc600028f0eff */
[----:B------:R-:W2:Y:S04]  /*62690*/  LDL.LU R11, [R1+0x14c] ;  /* 0x00014c00010b7983 */ /* 0x000ea80000300800 */
[----:B------:R-:W2:Y:S04]  /*626a0*/  LDL.LU R27, [R1+0x148] ;  /* 0x00014800011b7983 */ /* 0x000ea80000300800 */
[----:B------:R0:W-:Y:S01]  /*626b0*/  STL.64 [R1+0x8e8], R16 ;  /* 0x0008e81001007387 */ /* 0x0001e20000100a00 */
[----:B------:R-:W-:Y:S01]  /*626c0*/  IMAD R23, R0, 0x76, RZ ;  /* 0x0000007600177824 */ /* 0x000fe200078e02ff */
[----:B----4-:R-:W-:-:S02]  /*626d0*/  F2FP.PACK_AB R5, R26, R24 ;  /* 0x000000181a05723e */ /* 0x010fc400000000ff */
[----:B------:R-:W4:Y:S01]  /*626e0*/  LDL.LU R26, [R1+0x190] ;  /* 0x00019000011a7983 */ /* 0x000f220000300800 */
[----:B0-----:R-:W-:-:S04]  /*626f0*/  IADD3 R16, P5, R22, R18, RZ ;  /* 0x0000001216107210 */ /* 0x001fc80007fbe0ff */
[----:B------:R-:W-:-:S05]  /*62700*/  LEA.HI.X.SX32 R17, R2, R19, 0x1, P5 ;  /* 0x0000001302117211 */ /* 0x000fca00028f0eff */
[----:B------:R0:W-:Y:S04]  /*62710*/  STL.64 [R1+0x8e0], R16 ;  /* 0x0008e01001007387 */ /* 0x0001e80000100a00 */
[----:B------:R-:W-:Y:S01]  /*62720*/  STL.64 [R1+0x2160], R22 ;  /* 0x0021601601007387 */ /* 0x000fe20000100a00 */
[----:B------:R-:W-:-:S03]  /*62730*/  IMAD R24, R0, 0x78, RZ ;  /* 0x0000007800187824 */ /* 0x000fc600078e02ff */
[----:B------:R1:W-:Y:S01]  /*62740*/  STL [R1+0x2168], R23 ;  /* 0x0021681701007387 */ /* 0x0003e20000100800 */
[----:B0-----:R-:W-:-:S03]  /*62750*/  IADD3 R16, P5, R23, R18, RZ ;  /* 0x0000001217107210 */ /* 0x001fc60007fbe0ff */
[----:B-1----:R-:W4:Y:S04]  /*62760*/  LDL.LU R23, [R1+0x194] ;  /* 0x0001940001177983 */ /* 0x002f280000300800 */
[----:B------:R-:W4:Y:S04]  /*62770*/  LDL.LU R22, [R1+0x19c] ;  /* 0x00019c0001167983 */ /* 0x000f280000300800 */
[----:B------:R-:W4:Y:S04]  /*62780*/  LDL.LU R13, [R1+0x198] ;  /* 0x00019800010d7983 */ /* 0x000f280000300800 */
[----:B------:R-:W4:Y:S01]  /*62790*/  LDL.LU R21, [R1+0x1a4] ;  /* 0x0001a40001157983 */ /* 0x000f220000300800 */
[----:B---3--:R-:W-:Y:S01]  /*627a0*/  F2FP.PACK_AB R4, R4, R7 ;  /* 0x000000070404723e */ /* 0x008fe200000000ff */
[----:B------:R-:W-:-:S05]  /*627b0*/  IMAD R7, R0, 0x3b, RZ ;  /* 0x0000003b00077824 */ /* 0x000fca00078e02ff */
[----:B------:R-:W-:Y:S02]  /*627c0*/  LEA.HI.X.SX32 R17, R7, R19, 0x1, P5 ;  /* 0x0000001307117211 */ /* 0x000fe400028f0eff */
[----:B------:R-:W-:Y:S02]  /*627d0*/  F2FP.PACK_AB R9, R10, R6 ;  /* 0x000000060a09723e */ /* 0x000fe400000000ff */
[----:B------:R-:W-:Y:S02]  /*627e0*/  F2FP.PACK_AB R6, R12, R28 ;  /* 0x0000001c0c06723e */ /* 0x000fe400000000ff */
[----:B------:R-:W3:Y:S04]  /*627f0*/  LDL.LU R28, [R1+0x1a0] ;  /* 0x0001a000011c7983 */ /* 0x000ee80000300800 */
[----:B------:R-:W3:Y:S04]  /*62800*/  LDL.LU R7, [R1+0x118] ;  /* 0x0001180001077983 */ /* 0x000ee80000300800 */
[----:B------:R0:W-:Y:S02]  /*62810*/  STL.64 [R1+0x8d8], R16 ;  /* 0x0008d81001007387 */ /* 0x0001e40000100a00 */
[----:B0-----:R-:W-:-:S02]  /*62820*/  IADD3 R16, P5, R24, R18, RZ ;  /* 0x0000001218107210 */ /* 0x001fc40007fbe0ff */
[----:B------:R-:W3:Y:S02]  /*62830*/  LDL R24, [R1+0xa2c] ;  /* 0x000a2c0001187983 */ /* 0x000ee40000100800 */
[----:B------:R-:W-:Y:S02]  /*62840*/  LEA.HI.X.SX32 R17, R14, R19, 0x1, P5 ;  /* 0x000000130e117211 */ /* 0x000fe400028f0eff */
[----:B------:R-:W3:Y:S01]  /*62850*/  LDL.LU R14, [R1+0x11c] ;  /* 0x00011c00010e7983 */ /* 0x000ee20000300800 */
[C---:B------:R-:W-:Y:S01]  /*62860*/  IMAD R2, R0.reuse, 0x7a, RZ ;  /* 0x0000007a00027824 */ /* 0x040fe200078e02ff */
[----:B------:R-:W-:Y:S02]  /*62870*/  F2FP.PACK_AB R10, R29, R25 ;  /* 0x000000191d0a723e */ /* 0x000fe400000000ff */
[----:B------:R-:W4:Y:S01]  /*62880*/  LDL.LU R20, [R1+0x1ac] ;  /* 0x0001ac0001147983 */ /* 0x000f220000300800 */
[----:B------:R-:W-:-:S03]  /*62890*/  IMAD R12, R0, 0x3d, RZ ;  /* 0x0000003d000c7824 */ /* 0x000fc600078e02ff */
[----:B------:R-:W4:Y:S04]  /*628a0*/  LDL.LU R29, [R1+0x1a8] ;  /* 0x0001a800011d7983 */ /* 0x000f280000300800 */
[----:B------:R0:W-:Y:S01]  /*628b0*/  STL.64 [R1+0x8d0], R16 ;  /* 0x0008d01001007387 */ /* 0x0001e20000100a00 */
[----:B------:R-:W-:Y:S01]  /*628c0*/  IMAD R25, R0, 0x7c, RZ ;  /* 0x0000007c00197824 */ /* 0x000fe200078e02ff */
[----:B--2---:R-:W-:Y:S02]  /*628d0*/  F2FP.PACK_AB R11, R11, R27 ;  /* 0x0000001b0b0b723e */ /* 0x004fe400000000ff */
[----:B0-----:R-:W-:-:S04]  /*628e0*/  IADD3 R16, P5, R2, R18, RZ ;  /* 0x0000001202107210 */ /* 0x001fc80007fbe0ff */
[----:B------:R-:W-:Y:S01]  /*628f0*/  LEA.HI.X.SX32 R17, R12, R19, 0x1, P5 ;  /* 0x000000130c117211 */ /* 0x000fe200028f0eff */
[----:B------:R-:W-:-:S04]  /*62900*/  IMAD R27, R0, 0x7e, RZ ;  /* 0x0000007e001b7824 */ /* 0x000fc800078e02ff */
[----:B------:R0:W-:Y:S02]  /*62910*/  STL.64 [R1+0x8c8], R16 ;  /* 0x0008c81001007387 */ /* 0x0001e40000100a00 */
[----:B0-----:R-:W-:-:S04]  /*62920*/  IADD3 R16, P5, R25, R18, RZ ;  /* 0x0000001219107210 */ /* 0x001fc80007fbe0ff */
[----:B------:R-:W-:-:S05]  /*62930*/  LEA.HI.X.SX32 R17, R15, R19, 0x1, P5 ;  /* 0x000000130f117211 */ /* 0x000fca00028f0eff */
[----:B------:R0:W-:Y:S04]  /*62940*/  STL.64 [R1+0x8c0], R16 ;  /* 0x0008c01001007387 */ /* 0x0001e80000100a00 */
[----:B0-----:R-:W2:Y:S01]  /*62950*/  LDL.LU.64 R16, [R1+0x2190] ;  /* 0x0021900001107983 */ /* 0x001ea20000300a00 */
[----:B---3--:R-:W-:-:S05]  /*62960*/  F2FP.PACK_AB R7, R14, R7 ;  /* 0x000000070e07723e */ /* 0x008fca00000000ff */
[----:B------:R0:W-:Y:S04]  /*62970*/  STS.128 [R24+0x400], R4 ;  /* 0x0004000418007388 */ /* 0x0001e80000000c00 */
[----:B------:R1:W-:Y:S01]  /*62980*/  STS.128 [R24+0x480], R8 ;  /* 0x0004800818007388 */ /* 0x0003e20000000c00 */
[----:B0-----:R-:W-:Y:S01]  /*62990*/  IMAD R4, R0, 0x3f, RZ ;  /* 0x0000003f00047824 */ /* 0x001fe200078e02ff */
[----:B------:R-:W-:-:S04]  /*629a0*/  IADD3 R6, P5, R27, R18, RZ ;  /* 0x000000121b067210 */ /* 0x000fc80007fbe0ff */
[----:B------:R-:W-:Y:S02]  /*629b0*/  LEA.HI.X.SX32 R7, R4, R19, 0x1, P5 ;  /* 0x0000001304077211 */ /* 0x000fe400028f0eff */
[----:B------:R-:W3:Y:S04]  /*629c0*/  LDL.LU R4, [R1+0x1d0] ;  /* 0x0001d00001047983 */ /* 0x000ee80000300800 */
[----:B-1----:R-:W2:Y:S04]  /*629d0*/  LDL.LU R8, [R1+0x1dc] ;  /* 0x0001dc0001087983 */ /* 0x002ea80000300800 */
[----:B------:R-:W2:Y:S04]  /*629e0*/  LDL.LU R9, [R1+0x1d8] ;  /* 0x0001d80001097983 */ /* 0x000ea80000300800 */
[----:B------:R0:W-:Y:S04]  /*629f0*/  STL.64 [R1+0x8b8], R6 ;  /* 0x0008b80601007387 */ /* 0x0001e80000100a00 */
[----:B0-----:R-:W2:Y:S04]  /*62a00*/  LDL.LU R6, [R1+0x1e0] ;  /* 0x0001e00001067983 */ /* 0x001ea80000300800 */
[----:B------:R-:W2:Y:S01]  /*62a10*/  LDL.LU R7, [R1+0x1e8] ;  /* 0x0001e80001077983 */ /* 0x000ea20000300800 */
[----:B------:R-:W-:-:S02]  /*62a20*/  SHF.L.U32 R5, R0, 0x6, RZ ;  /* 0x0000000600057819 */ /* 0x000fc400000006ff */
[C---:B------:R-:W-:Y:S02]  /*62a30*/  LEA R10, P5, R0.reuse, R18, 0x7 ;  /* 0x00000012000a7211 */ /* 0x040fe400078a38ff */
[----:B----4-:R-:W-:Y:S02]  /*62a40*/  F2FP.PACK_AB R12, R23, R26 ;  /* 0x0000001a170c723e */ /* 0x010fe400000000ff */
[----:B------:R-:W-:Y:S01]  /*62a50*/  LEA.HI.X.SX32 R11, R5, R19, 0x1, P5 ;  /* 0x00000013050b7211 */ /* 0x000fe200028f0eff */
[----:B------:R-:W-:Y:S01]  /*62a60*/  IMAD R26, R0, 0xcc, RZ ;  /* 0x000000cc001a7824 */ /* 0x000fe200078e02ff */
[----:B--2---:R-:W-:Y:S04]  /*62a70*/  STL.64 [R1+0x2188], R6 ;  /* 0x0021880601007387 */ /* 0x004fe80000100a00 */
[----:B------:R0:W-:Y:S04]  /*62a80*/  STL.64 [R1+0x8b0], R10 ;  /* 0x0008b00a01007387 */ /* 0x0001e80000100a00 */
[----:B0-----:R-:W2:Y:S04]  /*62a90*/  LDL.LU R10, [R1+0x1f4] ;  /* 0x0001f400010a7983 */ /* 0x001ea80000300800 */
[----:B------:R-:W2:Y:S04]  /*62aa0*/  LDL.LU R11, [R1+0x1f0] ;  /* 0x0001f000010b7983 */ /* 0x000ea80000300800 */
[----:B------:R0:W-:Y:S04]  /*62ab0*/  STL.64 [R1+0x2150], R26 ;  /* 0x0021501a01007387 */ /* 0x0001e80000100a00 */
[----:B0-----:R-:W3:Y:S01]  /*62ac0*/  LDL.LU R27, [R1+0x1d4] ;  /* 0x0001d400011b7983 */ /* 0x001ee20000300800 */
[----:B------:R-:W-:-:S02]  /*62ad0*/  IADD3 R6, P5, R26, R18, RZ ;  /* 0x000000121a067210 */ /* 0x000fc40007fbe0ff */
[----:B------:R-:W-:Y:S01]  /*62ae0*/  F2FP.PACK_AB R14, R21, R28 ;  /* 0x0000001c150e723e */ /* 0x000fe200000000ff */
[----:B------:R-:W-:Y:S01]  /*62af0*/  IMAD R28, R0, 0xce, RZ ;  /* 0x000000ce001c7824 */ /* 0x000fe200078e02ff */
[----:B------:R-:W-:Y:S01]  /*62b00*/  LEA.HI.X.SX32 R7, R3, R19, 0x1, P5 ;  /* 0x0000001303077211 */ /* 0x000fe200028f0eff */
[----:B------:R-:W4:Y:S01]  /*62b10*/  LDL.LU R23, [R1+0x1fc] ;  /* 0x0001fc0001177983 */ /* 0x000f220000300800 */
[----:B------:R-:W-:Y:S02]  /*62b20*/  F2FP.PACK_AB R13, R22, R13 ;  /* 0x0000000d160d723e */ /* 0x000fe400000000ff */
[----:B------:R-:W-:Y:S01]  /*62b30*/  F2FP.PACK_AB R15, R20, R29 ;  /* 0x0000001d140f723e */ /* 0x000fe200000000ff */
[----:B------:R-:W4:Y:S01]  /*62b40*/  LDL.LU R22, [R1+0x1f8] ;  /* 0x0001f80001167983 */ /* 0x000f220000300800 */
[----:B------:R-:W-:-:S03]  /*62b50*/  IMAD R5, R0, 0x67, RZ ;  /* 0x0000006700057824 */ /* 0x000fc600078e02ff */
[----:B------:R-:W2:Y:S04]  /*62b60*/  LDL.LU R21, [R1+0x208] ;  /* 0x0002080001157983 */ /* 0x000ea80000300800 */
[----:B------:R-:W2:Y:S04]  /*62b70*/  LDL.LU R20, [R1+0x200] ;  /* 0x0002000001147983 */ /* 0x000ea80000300800 */
[----:B------:R0:W-:Y:S01]  /*62b80*/  STL.64 [R1+0x8a8], R6 ;  /* 0x0008a80601007387 */ /* 0x0001e20000100a00 */
[----:B------:R-:W-:-:S03]  /*62b90*/  IMAD R29, R0, 0xd0, RZ ;  /* 0x000000d0001d7824 */ /* 0x000fc600078e02ff */
[----:B------:R1:W-:Y:S01]  /*62ba0*/  STS.128 [R24+0x500], R12 ;  /* 0x0005000c18007388 */ /* 0x0003e20000000c00 */
[----:B0-----:R-:W-:-:S04]  /*62bb0*/  IADD3 R6, P5, R28, R18, RZ ;  /* 0x000000121c067210 */ /* 0x001fc80007fbe0ff */
[----:B------:R-:W-:Y:S01]  /*62bc0*/  LEA.HI.X.SX32 R7, R5, R19, 0x1, P5 ;  /* 0x0000001305077211 */ /* 0x000fe200028f0eff */
[----:B-1----:R-:W2:Y:S04]  /*62bd0*/  LDL.LU R14, [R1+0x1e4] ;  /* 0x0001e400010e7983 */ /* 0x002ea80000300800 */
[----:B------:R-:W2:Y:S01]  /*62be0*/  LDL.LU R15, [R1+0x1ec] ;  /* 0x0001ec00010f7983 */ /* 0x000ea20000300800 */
[----:B------:R-:W-:-:S03]  /*62bf0*/  IADD3 R12, P5, R29, R18, RZ ;  /* 0x000000121d0c7210 */ /* 0x000fc60007fbe0ff */
[----:B------:R-:W2:Y:S01]  /*62c00*/  LDL.LU R26, [R1+0x430] ;  /* 0x00043000011a7983 */ /* 0x000ea20000300800 */
[----:B---3--:R-:W-:-:S03]  /*62c10*/  F2FP.PACK_AB R4, R27, R4 ;  /* 0x000000041b04723e */ /* 0x008fc600000000ff */
[----:B------:R-:W3:Y:S04]  /*62c20*/  LDL.LU R27, [R1+0x210] ;  /* 0x00021000011b7983 */ /* 0x000ee80000300800 */
[----:B------:R0:W-:Y:S04]  /*62c30*/  STL.64 [R1+0x8a0], R6 ;  /* 0x0008a00601007387 */ /* 0x0001e80000100a00 */
[----:B0-----:R-:W2:Y:S04]  /*62c40*/  LDL.LU.64 R6, [R1+0x2188] ;  /* 0x0021880001067983 */ /* 0x001ea80000300a00 */
[----:B------:R-:W2:Y:S04]  /*62c50*/  LDL.LU.64 R18, [R1+0x2180] ;  /* 0x0021800001127983 */ /* 0x000ea80000300a00 */
[----:B------:R0:W-:Y:S04]  /*62c60*/  STL.64 [R1+0x2120], R28 ;  /* 0x0021201c01007387 */ /* 0x0001e80000100a00 */
[----:B0-----:R-:W2:Y:S01]  /*62c70*/  LDL.64 R28, [R1+0x418] ;  /* 0x00041800011c7983 */ /* 0x001ea20000100a00 */
[----:B------:R-:W-:Y:S01]  /*62c80*/  IMAD R3, R0, 0xd2, RZ ;  /* 0x000000d200037824 */ /* 0x000fe200078e02ff */
[----:B------:R-:W-:Y:S01]  /*62c90*/  F2FP.PACK_AB R5, R8, R9 ;  /* 0x000000090805723e */ /* 0x000fe200000000ff */
[----:B------:R-:W-:-:S02]  /*62ca0*/  IMAD R8, R0, 0x69, RZ ;  /* 0x0000006900087824 */ /* 0x000fc400078e02ff */
[----:B------:R-:W-:Y:S01]  /*62cb0*/  IMAD R9, R0, 0xd4, RZ ;  /* 0x000000d400097824 */ /* 0x000fe200078e02ff */
[----:B--2---:R-:W-:-:S05]  /*62cc0*/  LEA.HI.X.SX32 R13, R16, R29, 0x1, P5 ;  /* 0x0000001d100d7211 */ /* 0x004fca00028f0eff */
[----:B------:R0:W-:Y:S04]  /*62cd0*/  STL.64 [R1+0x898], R12 ;  /* 0x0008980c01007387 */ /* 0x0001e80000100a00 */
[----:B------:R-:W-:Y:S01]  /*62ce0*/  STL.64 [R1+0x2158], R2 ;  /* 0x0021580201007387 */ /* 0x000fe20000100a00 */
[----:B0-----:R-:W-:-:S04]  /*62cf0*/  IADD3 R12, P5, R3, R28, RZ ;  /* 0x0000001c030c7210 */ /* 0x001fc80007fbe0ff */
[----:B------:R-:W-:-:S05]  /*62d00*/  LEA.HI.X.SX32 R13, R8, R29, 0x1, P5 ;  /* 0x0000001d080d7211 */ /* 0x000fca00028f0eff */
[----:B------:R0:W-:Y:S01]  /*62d10*/  STL.64 [R1+0x890], R12 ;  /* 0x0008900c01007387 */ /* 0x0001e20000100a00 */
[----:B------:R-:W-:Y:S01]  /*62d20*/  IMAD R16, R0, 0xd6, RZ ;  /* 0x000000d600107824 */ /* 0x000fe200078e02ff */
[----:B------:R-:W-:Y:S01]  /*62d30*/  F2FP.PACK_AB R8, R10, R11 ;  /* 0x0000000b0a08723e */ /* 0x000fe200000000ff */
[----:B------:R-:W-:Y:S01]  /*62d40*/  IMAD R11, R0, 0x6b, RZ ;  /* 0x0000006b000b7824 */ /* 0x000fe200078e02ff */
[----:B0-----:R-:W-:-:S04]  /*62d50*/  IADD3 R12, P5, R9, R28, RZ ;  /* 0x0000001c090c7210 */ /* 0x001fc80007fbe0ff */
[----:B------:R-:W-:Y:S01]  /*62d60*/  LEA.HI.X.SX32 R13, R18, R29, 0x1, P5 ;  /* 0x0000001d120d7211 */ /* 0x000fe200028f0eff */
[----:B------:R-:W-:-:S04]  /*62d70*/  IMAD R2, R0, 0xd8, RZ ;  /* 0x000000d800027824 */ /* 0x000fc800078e02ff */
[----:B------:R0:W-:Y:S01]  /*62d80*/  STL.64 [R1+0x888], R12 ;  /* 0x0008880c01007387 */ /* 0x0001e20000100a00 */
[----:B------:R-:W-:Y:S02]  /*62d90*/  F2FP.PACK_AB R10, R21, R20 ;  /* 0x00000014150a723e */ /* 0x000fe400000000ff */
[----:B0-----:R-:W-:-:S04]  /*62da0*/  IADD3 R12, P5, R16, R28, RZ ;  /* 0x0000001c100c7210 */ /* 0x001fc80007fbe0ff */
[-C--:B------:R-:W-:Y:S02]  /*62db0*/  LEA.HI.X.SX32 R13, R11, R29.reuse, 0x1, P5 ;  /* 0x0000001d0b0d7211 */ /* 0x080fe400028f0eff */
[----:B------:R-:W-:Y:S02]  /*62dc0*/  IADD3 R20, P5, R2, R28, RZ ;  /* 0x0000001c02147210 */ /* 0x000fe40007fbe0ff */
[----:B------:R-:W-:Y:S01]  /*62dd0*/  F2FP.PACK_AB R6, R14, R6 ;  /* 0x000000060e06723e */ /* 0x000fe200000000ff */
[----:B------:R0:W-:Y:S01]  /*62de0*/  STL.64 [R1+0x880], R12 ;  /* 0x0008800c01007387 */ /* 0x0001e20000100a00 */
[----:B----4-:R-:W-:Y:S02]  /*62df0*/  F2FP.PACK_AB R9, R23, R22 ;  /* 0x000000161709723e */ /* 0x010fe400000000ff */
[----:B------:R-:W-:Y:S02]  /*62e00*/  LEA.HI.X.SX32 R21, R19, R29, 0x1, P5 ;  /* 0x0000001d13157211 */ /* 0x000fe400028f0eff */
[----:B------:R-:W-:-:S02]  /*62e10*/  F2FP.PACK_AB R7, R15, R7 ;  /* 0x000000070f07723e */ /* 0x000fc400000000ff */
[----:B---3--:R-:W-:Y:S01]  /*62e20*/  F2FP.PACK_AB R11, R26, R27 ;  /* 0x0000001b1a0b723e */ /* 0x008fe200000000ff */
[----:B0-----:R-:W2:Y:S04]  /*62e30*/  LDL.LU R13, [R1+0x440] ;  /* 0x00044000010d7983 */ /* 0x001ea80000300800 */
[----:B------:R-:W2:Y:S04]  /*62e40*/  LDL.LU R14, [R1+0x43c] ;  /* 0x00043c00010e7983 */ /* 0x000ea80000300800 */
[----:B------:R-:W3:Y:S04]  /*62e50*/  LDL.LU R23, [R1+0x448] ;  /* 0x0004480001177983 */ /* 0x000ee80000300800 */
[----:B------:R-:W3:Y:S04]  /*62e60*/  LDL.LU R22, [R1+0x444] ;  /* 0x0004440001167983 */ /* 0x000ee80000300800 */
[----:B------:R-:W4:Y:S04]  /*62e70*/  LDL.LU R15, [R1+0x450] ;  /* 0x00045000010f7983 */ /* 0x000f280000300800 */
[----:B------:R-:W4:Y:S04]  /*62e80*/  LDL.LU R26, [R1+0x44c] ;  /* 0x00044c00011a7983 */ /* 0x000f280000300800 */
[----:B------:R0:W-:Y:S04]  /*62e90*/  STL.64 [R1+0x878], R20 ;  /* 0x0008781401007387 */ /* 0x0001e80000100a00 */
[----:B0-----:R-:W2:Y:S01]  /*62ea0*/  LDL.LU R21, [R1+0x2178] ;  /* 0x0021780001157983 */ /* 0x001ea20000300800 */
[----:B------:R-:W-:-:S03]  /*62eb0*/  IMAD R18, R0, 0xda, RZ ;  /* 0x000000da00127824 */ /* 0x000fc600078e02ff */
[----:B------:R0:W-:Y:S02]  /*62ec0*/  STS.128 [R24+0x580], R4 ;  /* 0x0005800418007388 */ /* 0x0001e40000000c00 */
[----:B------:R-:W-:Y:S02]  /*62ed0*/  IADD3 R20, P5, R18, R28, RZ ;  /* 0x0000001c12147210 */ /* 0x000fe40007fbe0ff */
[----:B------:R1:W-:Y:S04]  /*62ee0*/  STS.128 [R24+0x600], R8 ;  /* 0x0006000818007388 */ /* 0x0003e80000000c00 */
[----:B0-----:R-:W3:Y:S04]  /*62ef0*/  LDL.LU R5, [R1+0x438] ;  /* 0x0004380001057983 */ /* 0x001ee80000300800 */
[----:B------:R-:W3:Y:S01]  /*62f00*/  LDL.LU R6, [R1+0x434] ;  /* 0x0004340001067983 */ /* 0x000ee20000300800 */
[----:B-1----:R-:W-:-:S03]  /*62f10*/  MOV R10, R20 ;  /* 0x00000014000a7202 */ /* 0x002fc60000000f00 */
[----:B------:R0:W-:Y:S01]  /*62f20*/  STL [R1+0x870], R20 ;  /* 0x0008701401007387 */ /* 0x0001e20000100800 */
[----:B--2---:R-:W-:-:S03]  /*62f30*/  IMAD.MOV.U32 R11, RZ, RZ, R21 ;  /* 0x000000ffff0b7224 */ /* 0x004fc600078e0015 */
[----:B0-----:R-:W2:Y:S01]  /*62f40*/  LDL.LU.64 R20, [R1+0x2170] ;  /* 0x0021700001147983 */ /* 0x001ea20000300a00 */
[C---:B------:R-:W-:Y:S02]  /*62f50*/  IMAD R12, R0.reuse, 0x6d, RZ ;  /* 0x0000006d000c7824 */ /* 0x040fe400078e02ff */
[----:B------:R-:W-:Y:S01]  /*62f60*/  IMAD R2, R0, 0xdc, RZ ;  /* 0x000000dc00027824 */ /* 0x000fe200078e02ff */
[----:B------:R-:W2:Y:S02]  /*62f70*/  LDL.LU R7, [R1+0x458] ;  /* 0x0004580001077983 */ /* 0x000ea40000300800 */
[-C--:B------:R-:W-:Y:S02]  /*62f80*/  LEA.HI.X.SX32 R11, R12, R29.reuse, 0x1, P5 ;  /* 0x0000001d0c0b7211 */ /* 0x080fe400028f0eff */
[-C--:B------:R-:W-:Y:S01]  /*62f90*/  IADD3 R2, P5, R2, R28.reuse, RZ ;  /* 0x0000001c02027210 */ /* 0x080fe20007fbe0ff */
[C---:B------:R-:W-:Y:S01]  /*62fa0*/  IMAD R19, R0.reuse, 0xde, RZ ;  /* 0x000000de00137824 */ /* 0x040fe200078e02ff */
[----:B------:R-:W2:Y:S02]  /*62fb0*/  LDL.LU R27, [R1+0x454] ;  /* 0x00045400011b7983 */ /* 0x000ea40000300800 */
[----:B------:R-:W-:Y:S01]  /*62fc0*/  LEA.HI.X.SX32 R3, R17, R29, 0x1, P5 ;  /* 0x0000001d11037211 */ /* 0x000fe200028f0eff */
[----:B------:R-:W-:Y:S01]  /*62fd0*/  IMAD R4, R0, 0x6f, RZ ;  /* 0x0000006f00047824 */ /* 0x000fe200078e02ff */
[----:B------:R0:W-:Y:S01]  /*62fe0*/  STL [R1+0x874], R11 ;  /* 0x0008740b01007387 */ /* 0x0001e20000100800 */
[----:B------:R-:W-:-:S02]  /*62ff0*/  IADD3 R10, P5, R19, R28, RZ ;  /* 0x0000001c130a7210 */ /* 0x000fc40007fbe0ff */
[----:B------:R-:W-:Y:S02]  /*63000*/  F2FP.PACK_AB R13, R13, R14 ;  /* 0x0000000e0d0d723e */ /* 0x000fe400000000ff */
[----:B---3--:R-:W-:Y:S01]  /*63010*/  F2FP.PACK_AB R12, R5, R6 ;  /* 0x00000006050c723e */ /* 0x008fe200000000ff */
[----:B------:R-:W-:Y:S01]  /*63020*/  IMAD R5, R0, 0xe0, RZ ;  /* 0x000000e000057824 */ /* 0x000fe200078e02ff */
[----:B------:R-:W3:Y:S01]  /*63030*/  LDL.LU R6, [R1+0x484] ;  /* 0x0004840001067983 */ /* 0x000ee20000300800 */
[----:B------:R-:W-:-:S03]  /*63040*/  F2FP.PACK_AB R14, R23, R22 ;  /* 0x00000016170e723e */ /* 0x000fc600000000ff */
[----:B------:R1:W-:Y:S01]  /*63050*/  STL.64 [R1+0x868], R2 ;  /* 0x0008680201007387 */ /* 0x0003e20000100a00 */
[----:B0-----:R-:W-:Y:S02]  /*63060*/  LEA.HI.X.SX32 R11, R4, R29, 0x1, P5 ;  /* 0x0000001d040b7211 */ /* 0x001fe400028f0eff */
[----:B------:R-:W-:Y:S01]  /*63070*/  IADD3 R22, P5, R5, R28, RZ ;  /* 0x0000001c05167210 */ /* 0x000fe20007fbe0ff */
[----:B-1----:R-:W3:Y:S04]  /*63080*/  LDL.LU R2, [R1+0x480] ;  /* 0x0004800001027983 */ /* 0x002ee80000300800 */
[----:B------:R-:W3:Y:S04]  /*63090*/  LDL.LU R9, [R1+0x48c] ;  /* 0x00048c0001097983 */ /* 0x000ee80000300800 */
[----:B------:R-:W3:Y:S04]  /*630a0*/  LDL.LU R3, [R1+0x488] ;  /* 0x0004880001037983 */ /* 0x000ee80000300800 */
[----:B------:R0:W-:Y:S01]  /*630b0*/  STL.64 [R1+0x20f8], R18 ;  /* 0x0020f81201007387 */ /* 0x0001e20000100a00 */
[----:B----4-:R-:W-:-:S03]  /*630c0*/  F2FP.PACK_AB R15, R15, R26 ;  /* 0x0000001a0f0f723e */ /* 0x010fc600000000ff */
[----:B0-----:R-:W4:Y:S04]  /*630d0*/  LDL.LU R18, [R1+0x45c] ;  /* 0x00045c0001127983 */ /* 0x001f280000300800 */
[----:B------:R-:W-:Y:S04]  /*630e0*/  STL [R1+0x2100], R19 ;  /* 0x0021001301007387 */ /* 0x000fe80000100800 */
[----:B------:R0:W-:Y:S04]  /*630f0*/  STL [R1+0x2128], R19 ;  /* 0x0021281301007387 */ /* 0x0001e80000100800 */
[----:B0-----:R-:W4:Y:S04]  /*63100*/  LDL.LU R19, [R1+0x460] ;  /* 0x0004600001137983 */ /* 0x001f280000300800 */
[----:B------:R0:W-:Y:S04]  /*63110*/  STL.64 [R1+0x860], R10 ;  /* 0x0008600a01007387 */ /* 0x0001e80000100a00 */
[----:B0-----:R-:W3:Y:S04]  /*63120*/  LDL.LU R11, [R1+0x468] ;  /* 0x00046800010b7983 */ /* 0x001ee80000300800 */
[----:B------:R-:W3:Y:S01]  /*63130*/  LDL.LU R26, [R1+0x464] ;  /* 0x00046400011a7983 */ /* 0x000ee20000300800 */
[----:B--2---:R-:W-:-:S05]  /*63140*/  LEA.HI.X.SX32 R23, R21, R29, 0x1, P5 ;  /* 0x0000001d15177211 */ /* 0x004fca00028f0eff */
[----:B------:R0:W-:Y:S04]  /*63150*/  STL.64 [R1+0x858], R22 ;  /* 0x0008581601007387 */ /* 0x0001e80000100a00 */
[----:B0-----:R-:W2:Y:S01]  /*63160*/  LDL.LU R23, [R1+0x2168] ;  /* 0x0021680001177983 */ /* 0x001ea20000300800 */
[----:B------:R-:W-:-:S05]  /*63170*/  IMAD R17, R0, 0xe2, RZ ;  /* 0x000000e200117824 */ /* 0x000fca00078e02ff */
[----:B------:R-:W-:Y:S01]  /*63180*/  IADD3 R22, P5, R17, R28, RZ ;  /* 0x0000001c11167210 */ /* 0x000fe20007fbe0ff */
[----:B------:R0:W-:Y:S04]  /*63190*/  STL.64 [R1+0x2108], R16 ;  /* 0x0021081001007387 */ /* 0x0001e80000100a00 */
[----:B------:R2:W-:Y:S04]  /*631a0*/  STL [R1+0x2110], R17 ;  /* 0x0021101101007387 */ /* 0x0005e80000100800 */
[----:B------:R1:W-:Y:S01]  /*631b0*/  STL [R1+0x850], R22 ;  /* 0x0008501601007387 */ /* 0x0003e20000100800 */
[----:B0-----:R-:W-:Y:S01]  /*631c0*/  MOV R16, R22 ;  /* 0x0000001600107202 */ /* 0x001fe20000000f00 */
[----:B------:R-:W-:-:S02]  /*631d0*/  IMAD R5, R0, 0x71, RZ ;  /* 0x0000007100057824 */ /* 0x000fc400078e02ff */
[----:B------:R-:W-:Y:S01]  /*631e0*/  IMAD R8, R0, 0xe4, RZ ;  /* 0x000000e400087824 */ /* 0x000fe200078e02ff */
[----:B------:R0:W-:Y:S01]  /*631f0*/  STS.128 [R24+0x680], R12 ;  /* 0x0006800c18007388 */ /* 0x0001e20000000c00 */
[----:B--2---:R-:W-:-:S03]  /*63200*/  MOV R17, R23 ;  /* 0x0000001700117202 */ /* 0x004fc60000000f00 */
[----:B-1----:R-:W2:Y:S01]  /*63210*/  LDL.LU.64 R22, [R1+0x2160] ;  /* 0x0021600001167983 */ /* 0x002ea20000300a00 */
[----:B------:R-:W-:Y:S02]  /*63220*/  LEA.HI.X.SX32 R17, R5, R29, 0x1, P5 ;  /* 0x0000001d05117211 */ /* 0x000fe400028f0eff */
[----:B0-----:R-:W-:Y:S01]  /*63230*/  IADD3 R14, P5, R8, R28, RZ ;  /* 0x0000001c080e7210 */ /* 0x001fe20007fbe0ff */
[----:B------:R-:W2:Y:S01]  /*63240*/  LDL.LU R10, [R1+0x490] ;  /* 0x00049000010a7983 */ /* 0x000ea20000300800 */
[----:B------:R-:W-:Y:S01]  /*63250*/  F2FP.PACK_AB R4, R7, R27 ;  /* 0x0000001b0704723e */ /* 0x000fe200000000ff */
[----:B------:R-:W-:Y:S01]  /*63260*/  IMAD R21, R0, 0xe6, RZ ;  /* 0x000000e600157824 */ /* 0x000fe200078e02ff */
[----:B------:R-:W-:Y:S01]  /*63270*/  LEA.HI.X.SX32 R15, R20, R29, 0x1, P5 ;  /* 0x0000001d140f7211 */ /* 0x000fe200028f0eff */
[----:B------:R-:W2:Y:S01]  /*63280*/  LDL.LU R7, [R1+0x470] ;  /* 0x0004700001077983 */ /* 0x000ea20000300800 */
[----:B---3--:R-:W-:-:S03]  /*63290*/  F2FP.PACK_AB R8, R6, R2 ;  /* 0x000000020608723e */ /* 0x008fc600000000ff */
[----:B------:R-:W3:Y:S01]  /*632a0*/  LDL.LU R27, [R1+0x46c] ;  /* 0x00046c00011b7983 */ /* 0x000ee20000300800 */
[----:B------:R-:W-:-:S03]  /*632b0*/  IMAD R6, R0, 0x73, RZ ;  /* 0x0000007300067824 */ /* 0x000fc600078e02ff */
[----:B------:R-:W3:Y:S04]  /*632c0*/  LDL.LU R12, [R1+0x498] ;  /* 0x00049800010c7983 */ /* 0x000ee80000300800 */
[----:B------:R-:W-:Y:S04]  /*632d0*/  STL [R1+0x854], R17 ;  /* 0x0008541101007387 */ /* 0x000fe80000100800 */
[----:B------:R0:W-:Y:S01]  /*632e0*/  STL.64 [R1+0x848], R14 ;  /* 0x0008480e01007387 */ /* 0x0001e20000100a00 */
[----:B------:R-:W-:-:S03]  /*632f0*/  IMAD R2, R0, 0xe8, RZ ;  /* 0x000000e800027824 */ /* 0x000fc600078e02ff */
[----:B------:R-:W3:Y:S01]  /*63300*/  LDL.LU R13, [R1+0x80] ;  /* 0x00008000010d7983 */ /* 0x000ee20000300800 */
[----:B0-----:R-:W-:-:S04]  /*63310*/  IADD3 R14, P5, R21, R28, RZ ;  /* 0x0000001c150e7210 */ /* 0x001fc80007fbe0ff */
[----:B------:R-:W-:Y:S02]  /*63320*/  LEA.HI.X.SX32 R15, R6, R29, 0x1, P5 ;  /* 0x0000001d060f7211 */ /* 0x000fe400028f0eff */
[----:B------:R-:W-:-:S03]  /*63330*/  IADD3 R2, P5, R2, R28, RZ ;  /* 0x0000001c02027210 */ /* 0x000fc60007fbe0ff */
[----:B------:R0:W-:Y:S01]  /*63340*/  STL.64 [R1+0x840], R14 ;  /* 0x0008400e01007387 */ /* 0x0001e20000100a00 */
[----:B------:R-:W-:Y:S01]  /*63350*/  F2FP.PACK_AB R9, R9, R3 ;  /* 0x000000030909723e */ /* 0x000fe200000000ff */
[C---:B------:R-:W-:Y:S01]  /*63360*/  IMAD R20, R0.reuse, 0xea, RZ ;  /* 0x000000ea00147824 */ /* 0x040fe200078e02ff */
[----:B----4-:R-:W-:Y:S01]  /*63370*/  F2FP.PACK_AB R5, R19, R18 ;  /* 0x000000121305723e */ /* 0x010fe200000000ff */
[----:B0-----:R-:W4:Y:S04]  /*63380*/  LDL.LU R14, [R1+0x8c] ;  /* 0x00008c00010e7983 */ /* 0x001f280000300800 */
[----:B------:R-:W4:Y:S04]  /*63390*/  LDL.LU R15, [R1+0x88] ;  /* 0x00008800010f7983 */ /* 0x000f280000300800 */
[----:B------:R-:W4:Y:S04]  /*633a0*/  LDL.LU R17, [R1+0x94] ;  /* 0x0000940001117983 */ /* 0x000f280000300800 */
[----:B------:R-:W4:Y:S04]  /*633b0*/  LDL.LU R16, [R1+0x90] ;  /* 0x0000900001107983 */ /* 0x000f280000300800 */
[----:B------:R-:W4:Y:S04]  /*633c0*/  LDL.LU R19, [R1+0x9c] ;  /* 0x00009c0001137983 */ /* 0x000f280000300800 */
[----:B------:R-:W4:Y:S01]  /*633d0*/  LDL.LU R18, [R1+0x98] ;  /* 0x0000980001127983 */ /* 0x000f220000300800 */
[----:B------:R-:W-:Y:S01]  /*633e0*/  F2FP.PACK_AB R6, R11, R26 ;  /* 0x0000001a0b06723e */ /* 0x000fe200000000ff */
[----:B------:R-:W-:Y:S01]  /*633f0*/  IMAD R11, R0, 0x75, RZ ;  /* 0x00000075000b7824 */ /* 0x000fe200078e02ff */
[----:B--2---:R-:W-:-:S02]  /*63400*/  LEA.HI.X.SX32 R3, R22, R29, 0x1, P5 ;  /* 0x0000001d16037211 */ /* 0x004fc400028f0eff */
[----:B------:R-:W2:Y:S04]  /*63410*/  LDL.LU R22, [R1+0x494] ;  /* 0x0004940001167983 */ /* 0x000ea80000300800 */
[----:B------:R0:W-:Y:S04]  /*63420*/  STL.64 [R1+0x838], R2 ;  /* 0x0008380201007387 */ /* 0x0001e80000100a00 */
[----:B------:R1:W-:Y:S01]  /*63430*/  STL.64 [R1+0x20e0], R20 ;  /* 0x0020e01401007387 */ /* 0x0003e20000100a00 */
[----:B0-----:R-:W-:-:S03]  /*63440*/  IADD3 R2, P5, R20, R28, RZ ;  /* 0x0000001c14027210 */ /* 0x001fc60007fbe0ff */
[----:B-1----:R-:W2:Y:S01]  /*63450*/  LDL.LU R20, [R1+0x49c] ;  /* 0x00049c0001147983 */ /* 0x002ea20000300800 */
[----:B------:R-:W-:-:S03]  /*63460*/  LEA.HI.X.SX32 R3, R11, R29, 0x1, P5 ;  /* 0x0000001d0b037211 */ /* 0x000fc600028f0eff */
[----:B------:R-:W2:Y:S04]  /*63470*/  LDL.LU R21, [R1+0x84] ;  /* 0x0000840001157983 */ /* 0x000ea80000300800 */
[----:B------:R0:W-:Y:S04]  /*63480*/  STL.64 [R1+0x830], R2 ;  /* 0x0008300201007387 */ /* 0x0001e80000100a00 */
[----:B0-----:R-:W2:Y:S01]  /*63490*/  LDL.LU.64 R2, [R1+0x2158] ;  /* 0x0021580001027983 */ /* 0x001ea20000300a00 */
[----:B------:R-:W-:Y:S01]  /*634a0*/  IMAD R26, R0, 0xec, RZ ;  /* 0x000000ec001a7824 */ /* 0x000fe200078e02ff */
[----:B---3--:R-:W-:-:S04]  /*634b0*/  F2FP.PACK_AB R7, R7, R27 ;  /* 0x0000001b0707723e */ /* 0x008fc800000000ff */
[----:B------:R-:W-:-:S04]  /*634c0*/  IADD3 R26, P5, R26, R28, RZ ;  /* 0x0000001c1a1a7210 */ /* 0x000fc80007fbe0ff */
[----:B------:R-:W-:Y:S01]  /*634d0*/  LEA.HI.X.SX32 R27, R23, R29, 0x1, P5 ;  /* 0x0000001d171b7211 */ /* 0x000fe200028f0eff */
[----:B------:R0:W-:Y:S04]  /*634e0*/  STS.128 [R24+0x700], R4 ;  /* 0x0007000418007388 */ /* 0x0001e80000000c00 */
[----:B------:R1:W-:Y:S01]  /*634f0*/  STL.64 [R1+0x828], R26 ;  /* 0x0008281a01007387 */ /* 0x0003e20000100a00 */
[C---:B------:R-:W-:Y:S02]  /*63500*/  IMAD R23, R0.reuse, 0xf2, RZ ;  /* 0x000000f200177824 */ /* 0x040fe400078e02ff */
[----:B0-----:R-:W-:Y:S01]  /*63510*/  IMAD R7, R0, 0x79, RZ ;  /* 0x0000007900077824 */ /* 0x001fe200078e02ff */
[----:B----4-:R-:W-:Y:S02]  /*63520*/  F2FP.PACK_AB R6, R17, R16 ;  /* 0x000000101106723e */ /* 0x010fe400000000ff */
[----:B------:R-:W-:-:S02]  /*63530*/  F2FP.PACK_AB R5, R14, R15 ;  /* 0x0000000f0e05723e */ /* 0x000fc400000000ff */
[----:B--2---:R-:W-:Y:S01]  /*63540*/  F2FP.PACK_AB R10, R22, R10 ;  /* 0x0000000a160a723e */ /* 0x004fe200000000ff */
[----:B------:R-:W-:-:S05]  /*63550*/  IMAD R22, R0, 0xee, RZ ;  /* 0x000000ee00167824 */ /* 0x000fca00078e02ff */
[----:B-1----:R-:W-:Y:S02]  /*63560*/  IADD3 R26, P5, R22, R28, RZ ;  /* 0x0000001c161a7210 */ /* 0x002fe40007fbe0ff */
[----:B------:R-:W-:Y:S01]  /*63570*/  F2FP.PACK_AB R11, R20, R12 ;  /* 0x0000000c140b723e */ /* 0x000fe200000000ff */
[C---:B------:R-:W-:Y:S02]  /*63580*/  IMAD R12, R0.reuse, 0x77, RZ ;  /* 0x00000077000c7824 */ /* 0x040fe400078e02ff */
[----:B------:R-:W-:Y:S02]  /*63590*/  IMAD R20, R0, 0xf0, RZ ;  /* 0x000000f000147824 */ /* 0x000fe400078e02ff */
[----:B------:R0:W-:Y:S01]  /*635a0*/  STS.128 [R24+0x780], R8 ;  /* 0x0007800818007388 */ /* 0x0001e20000000c00 */
[----:B------:R-:W-:-:S05]  /*635b0*/  LEA.HI.X.SX32 R27, R12, R29, 0x1, P5 ;  /* 0x0000001d0c1b7211 */ /* 0x000fca00028f0eff */
[----:B------:R1:W-:Y:S01]  /*635c0*/  STL.64 [R1+0x820], R26 ;  /* 0x0008201a01007387 */ /* 0x0003e20000100a00 */
[----:B0-----:R-:W-:-:S03]  /*635d0*/  IMAD R24, R0, 0x78, RZ ;  /* 0x0000007800187824 */ /* 0x001fc600078e02ff */
[----:B------:R-:W-:Y:S01]  /*635e0*/  BAR.SYNC.DEFER_BLOCKING 0x0 ;  /* 0x0000000000007b1d */ /* 0x000fe20000010000 */
[----:B------:R-:W-:-:S04]  /*635f0*/  IADD3 R10, P5, R20, R28, RZ ;  /* 0x0000001c140a7210 */ /* 0x000fc80007fbe0ff */
[----:B------:R-:W-:Y:S01]  /*63600*/  LEA.HI.X.SX32 R11, R24, R29, 0x1, P5 ;  /* 0x0000001d180b7211 */ /* 0x000fe200028f0eff */
[----:B-1----:R-:W2:Y:S04]  /*63610*/  LDL.LU.64 R26, [R1+0x2150] ;  /* 0x00215000011a7983 */ /* 0x002ea80000300a00 */
[----:B------:R0:W-:Y:S01]  /*63620*/  STL.64 [R1+0x818], R10 ;  /* 0x0008180a01007387 */ /* 0x0001e20000100a00 */
[C---:B------:R-:W-:Y:S01]  /*63630*/  IMAD R8, R0.reuse, 0xf4, RZ ;  /* 0x000000f400087824 */ /* 0x040fe200078e02ff */
[----:B------:R-:W-:Y:S01]  /*63640*/  F2FP.PACK_AB R4, R21, R13 ;  /* 0x0000000d1504723e */ /* 0x000fe200000000ff */
[----:B------:R-:W-:Y:S01]  /*63650*/  IMAD R24, R0, 0xf6, RZ ;  /* 0x000000f600187824 */ /* 0x000fe200078e02ff */
[----:B0-----:R-:W-:-:S04]  /*63660*/  IADD3 R10, P5, R23, R28, RZ ;  /* 0x0000001c170a7210 */ /* 0x001fc80007fbe0ff */
[-C--:B------:R-:W-:Y:S02]  /*63670*/  LEA.HI.X.SX32 R11, R7, R29.reuse, 0x1, P5 ;  /* 0x0000001d070b7211 */ /* 0x080fe400028f0eff */
[----:B------:R-:W-:Y:S01]  /*63680*/  F2FP.PACK_AB R7, R19, R18 ;  /* 0x000000121307723e */ /* 0x000fe200000000ff */
[----:B------:R-:W-:Y:S01]  /*63690*/  STL.64 [R1+0x20d0], R22 ;  /* 0x0020d01601007387 */ /* 0x000fe20000100a00 */
[----:B------:R-:W-:Y:S01]  /*636a0*/  IADD3 R12, P5, R8, R28, RZ ;  /* 0x0000001c080c7210 */ /* 0x000fe20007fbe0ff */
[----:B------:R-:W-:Y:S02]  /*636b0*/  IMAD R8, R0, 0x7b, RZ ;  /* 0x0000007b00087824 */ /* 0x000fe400078e02ff */
[----:B------:R-:W-:Y:S01]  /*636c0*/  STL.64 [R1+0x2138], R6 ;  /* 0x0021380601007387 */ /* 0x000fe20000100a00 */
[----:B------:R-:W-:-:S03]  /*636d0*/  LEA.HI.X.SX32 R13, R2, R29, 0x1, P5 ;  /* 0x0000001d020d7211 */ /* 0x000fc600028f0eff */
[----:B------:R0:W-:Y:S04]  /*636e0*/  STL.64 [R1+0x810], R10 ;  /* 0x0008100a01007387 */ /* 0x0001e80000100a00 */
[----:B------:R1:W-:Y:S01]  /*636f0*/  STL.64 [R1+0x2130], R4 ;  /* 0x0021300401007387 */ /* 0x0003e20000100a00 */
[----:B0-----:R-:W-:Y:S01]  /*63700*/  IMAD R11, R0, 0xf8, RZ ;  /* 0x000000f8000b7824 */ /* 0x001fe200078e02ff */
[----:B-1----:R-:W-:Y:S02]  /*63710*/  IADD3 R4, P5, R24, R28, RZ ;  /* 0x0000001c18047210 */ /* 0x002fe40007fbe0ff */
[----:B------:R0:W-:Y:S02]  /*63720*/  STL.64 [R1+0x808], R12 ;  /* 0x0008080c01007387 */ /* 0x0001e40000100a00 */
[----:B------:R-:W-:-:S02]  /*63730*/  LEA.HI.X.SX32 R5, R8, R29, 0x1, P5 ;  /* 0x0000001d08057211 */ /* 0x000fc400028f0eff */
[----:B------:R-:W-:Y:S02]  /*63740*/  IADD3 R14, P5, R11, R28, RZ ;  /* 0x0000001c0b0e7210 */ /* 0x000fe40007fbe0ff */
[----:B------:R-:W3:Y:S04]  /*63750*/  LDL.LU R11, [R1+0xa4] ;  /* 0x0000a400010b7983 */ /* 0x000ee80000300800 */
[----:B------:R-:W0:Y:S01]  /*63760*/  S2R R19, SR_TID.X ;  /* 0x0000000000137919 */ /* 0x000e220000002100 */
[C---:B------:R-:W-:Y:S02]  /*63770*/  IMAD R10, R0.reuse, 0xfc, RZ ;  /* 0x000000fc000a7824 */ /* 0x040fe400078e02ff */
[----:B------:R-:W-:Y:S01]  /*63780*/  IMAD R9, R0, 0x7d, RZ ;  /* 0x0000007d00097824 */ /* 0x000fe200078e02ff */
[----:B------:R-:W-:Y:S01]  /*63790*/  STL.64 [R1+0x800], R4 ;  /* 0x0008000401007387 */ /* 0x000fe20000100a00 */
[----:B0-----:R-:W-:-:S02]  /*637a0*/  SHF.L.U32 R12, R19, 0xc, RZ ;  /* 0x0000000c130c7819 */ /* 0x001fc400000006ff */
[----:B------:R-:W-:Y:S02]  /*637b0*/  LOP3.LUT R18, R19, 0x7f, RZ, 0xc0, !PT ;  /* 0x0000007f13127812 */ /* 0x000fe400078ec0ff */
[----:B------:R-:W-:-:S05]  /*637c0*/  LOP3.LUT R12, R12, 0x6000, RZ, 0xc0, !PT ;  /* 0x000060000c0c7812 */ /* 0x000fca00078ec0ff */
[----:B------:R-:W-:Y:S01]  /*637d0*/  IMAD R12, R18, 0x10, R12 ;  /* 0x00000010120c7824 */ /* 0x000fe200078e020c */
[----:B------:R-:W-:Y:S01]  /*637e0*/  LEA.HI.X.SX32 R15, R25, R29, 0x1, P5 ;  /* 0x0000001d190f7211 */ /* 0x000fe200028f0eff */
[----:B------:R-:W-:-:S05]  /*637f0*/  IMAD R2, R0, 0xfa, RZ ;  /* 0x000000fa00027824 */ /* 0x000fca00078e02ff */
[----:B------:R-:W-:Y:S02]  /*63800*/  IADD3 R18, P5, R2, R28, RZ ;  /* 0x0000001c02127210 */ /* 0x000fe40007fbe0ff */
[C---:B------:R-:W-:Y:S01]  /*63810*/  LOP3.LUT R6, R12.reuse, 0x20, RZ, 0x3c, !PT ;  /* 0x000000200c067812 */ /* 0x040fe200078e3cff */
[----:B---3--:R-:W-:Y:S04]  /*63820*/  STL.64 [R1+0x2148], R10 ;  /* 0x0021480a01007387 */ /* 0x008fe80000100a00 */
[----:B------:R-:W-:Y:S04]  /*63830*/  STL [R1+0x2140], R9 ;  /* 0x0021400901007387 */ /* 0x000fe80000100800 */
[----:B------:R-:W0:Y:S04]  /*63840*/  LDS.128 R8, [R12] ;  /* 0x000000000c087984 */ /* 0x000e280000000c00 */
[----:B------:R-:W3:Y:S04]  /*63850*/  LDL.LU R20, [R1+0xa0] ;  /* 0x0000a00001147983 */ /* 0x000ee80000300800 */
[----:B------:R-:W4:Y:S04]  /*63860*/  LDL.LU R21, [R1+0xac] ;  /* 0x0000ac0001157983 */ /* 0x000f280000300800 */
[----:B------:R-:W4:Y:S04]  /*63870*/  LDL.LU R13, [R1+0xa8] ;  /* 0x0000a800010d7983 */ /* 0x000f280000300800 */
[----:B------:R1:W-:Y:S04]  /*63880*/  STL.64 [R1+0x7f8], R14 ;  /* 0x0007f80e01007387 */ /* 0x0003e80000100a00 */
[----:B-1----:R-:W2:Y:S04]  /*63890*/  LDL.LU R14, [R1+0xb4] ;  /* 0x0000b400010e7983 */ /* 0x002ea80000300800 */
[----:B------:R-:W2:Y:S04]  /*638a0*/  LDL.LU R15, [R1+0xb0] ;  /* 0x0000b000010f7983 */ /* 0x000ea80000300800 */
[----:B------:R-:W2:Y:S04]  /*638b0*/  LDL R2, [R1+0xa2c] ;  /* 0x000a2c0001027983 */ /* 0x000ea80000100800 */
[----:B0-----:R-:W-:Y:S04]  /*638c0*/  STL.64 [R1+0x2c0], R8 ;  /* 0x0002c00801007387 */ /* 0x001fe80000100a00 */
[----:B------:R-:W-:Y:S04]  /*638d0*/  STL.64 [R1+0x2c8], R10 ;  /* 0x0002c80a01007387 */ /* 0x000fe80000100a00 */
[----:B------:R-:W0:Y:S04]  /*638e0*/  LDS.128 R8, [R12+0x800] ;  /* 0x000800000c087984 */ /* 0x000e280000000c00 */
        /* <DEDUP_REMOVED lines=8> */
[----:B------:R-:W0:Y:S04]  /*63970*/  LDS.128 R8, [R6] ;  /* 0x0000000006087984 */ /* 0x000e280000000c00 */
[----:B0-----:R-:W-:Y:S04]  /*63980*/  STL.64 [R1+0x280], R8 ;  /* 0x0002800801007387 */ /* 0x001fe80000100a00 */
[----:B------:R-:W-:Y:S04]  /*63990*/  STL.64 [R1+0x288], R10 ;  /* 0x0002880a01007387 */ /* 0x000fe80000100a00 */
[----:B------:R-:W0:Y:S04]  /*639a0*/  LDS.128 R8, [R6+0x800] ;  /* 0x0008000006087984 */ /* 0x000e280000000c00 */
[----:B0-----:R-:W-:Y:S04]  /*639b0*/  STL.64 [R1+0x270], R8 ;  /* 0x0002700801007387 */ /* 0x001fe80000100a00 */
[----:B------:R-:W-:Y:S04]  /*639c0*/  STL.64 [R1+0x278], R10 ;  /* 0x0002780a01007387 */ /* 0x000fe80000100a00 */
[----:B------:R-:W0:Y:S01]  /*639d0*/  LDS.128 R8, [R6+0x1000] ;  /* 0x0010000006087984 */ /* 0x000e220000000c00 */
[----:B------:R-:W-:-:S03]  /*639e0*/  LOP3.LUT R5, R12, 0x40, RZ, 0x3c, !PT ;  /* 0x000000400c057812 */ /* 0x000fc600078e3cff */
[----:B0-----:R-:W-:Y:S04]  /*639f0*/  STL.64 [R1+0x260], R8 ;  /* 0x0002600801007387 */ /* 0x001fe80000100a00 */
[----:B------:R-:W-:Y:S04]  /*63a00*/  STL.64 [R1+0x268], R10 ;  /* 0x0002680a01007387 */ /* 0x000fe80000100a00 */
[----:B------:R-:W0:Y:S04]  /*63a10*/  LDS.128 R8, [R6+0x1800] ;  /* 0x0018000006087984 */ /* 0x000e280000000c00 */
[----:B0-----:R-:W-:Y:S04]  /*63a20*/  STL.64 [R1+0x250], R8 ;  /* 0x0002500801007387 */ /* 0x001fe80000100a00 */
[----:B------:R-:W-:Y:S04]  /*63a30*/  STL.64 [R1+0x258], R10 ;  /* 0x0002580a01007387 */ /* 0x000fe80000100a00 */
[----:B------:R-:W0:Y:S04]  /*63a40*/  LDS.128 R8, [R5] ;  /* 0x0000000005087984 */ /* 0x000e280000000c00 */
[----:B------:R-:W2:Y:S04]  /*63a50*/  LDL.LU R17, [R1+0xbc] ;  /* 0x0000bc0001117983 */ /* 0x000ea80000300800 */
[----:B------:R-:W2:Y:S04]  /*63a60*/  LDL.LU R16, [R1+0xb8] ;  /* 0x0000b80001107983 */ /* 0x000ea80000300800 */
        /* <DEDUP_REMOVED lines=18> */
[----:B------:R-:W0:Y:S04]  /*63b90*/  LDS.128 R8, [R4+0x1000] ;  /* 0x0010000004087984 */ /* 0x000e280000000c00 */
[----:B------:R-:W1:Y:S04]  /*63ba0*/  LDS.128 R4, [R4+0x1800] ;  /* 0x0018000004047984 */ /* 0x000e680000000c00 */
[----:B0-----:R-:W-:Y:S04]  /*63bb0*/  STL.64 [R1+0x1e0], R8 ;  /* 0x0001e00801007387 */ /* 0x001fe80000100a00 */
[----:B------:R0:W-:Y:S04]  /*63bc0*/  STL.64 [R1+0x1e8], R10 ;  /* 0x0001e80a01007387 */ /* 0x0001e80000100a00 */
[----:B0-----:R-:W3:Y:S04]  /*63bd0*/  LDL.LU.64 R10, [R1+0x2148] ;  /* 0x00214800010a7983 */ /* 0x001ee80000300a00 */
[----:B------:R-:W3:Y:S04]  /*63be0*/  LDL.LU R9, [R1+0x2140] ;  /* 0x0021400001097983 */ /* 0x000ee80000300800 */
[----:B-1----:R-:W-:Y:S04]  /*63bf0*/  STL.64 [R1+0x1d0], R4 ;  /* 0x0001d00401007387 */ /* 0x002fe80000100a00 */
[----:B------:R0:W-:Y:S04]  /*63c00*/  STL.64 [R1+0x1d8], R6 ;  /* 0x0001d80601007387 */ /* 0x0001e80000100a00 */
[----:B0-----:R-:W3:Y:S04]  /*63c10*/  LDL.LU.64 R6, [R1+0x2138] ;  /* 0x0021380001067983 */ /* 0x001ee80000300a00 */
[----:B------:R-:W3:Y:S04]  /*63c20*/  LDL.LU.64 R4, [R1+0x2130] ;  /* 0x0021300001047983 */ /* 0x000ee80000300a00 */
[----:B------:R-:W-:Y:S01]  /*63c30*/  BAR.SYNC.DEFER_BLOCKING 0x0 ;  /* 0x0000000000007b1d */ /* 0x000fe20000010000 */
[----:B------:R-:W-:Y:S01]  /*63c40*/  IMAD R25, R0, 0xfe, RZ ;  /* 0x000000fe00197824 */ /* 0x000fe200078e02ff */
[----:B----4-:R-:W-:-:S02]  /*63c50*/  F2FP.PACK_AB R13, R21, R13 ;  /* 0x0000000d150d723e */ /* 0x010fc400000000ff */
[----:B--2---:R-:W-:Y:S02]  /*63c60*/  F2FP.PACK_AB R14, R14, R15 ;  /* 0x0000000f0e0e723e */ /* 0x004fe400000000ff */
[----:B------:R-:W-:Y:S02]  /*63c70*/  F2FP.PACK_AB R15, R17, R16 ;  /* 0x00000010110f723e */ /* 0x000fe400000000ff */
[----:B---3--:R-:W-:Y:S02]  /*63c80*/  LEA.HI.X.SX32 R19, R9, R29, 0x1, P5 ;  /* 0x0000001d09137211 */ /* 0x008fe400028f0eff */
[----:B------:R-:W-:Y:S01]  /*63c90*/  F2FP.PACK_AB R12, R11, R20 ;  /* 0x000000140b0c723e */ /* 0x000fe200000000ff */
[----:B------:R0:W-:Y:S04]  /*63ca0*/  STS.128 [R2], R4 ;  /* 0x0000000402007388 */ /* 0x0001e80000000c00 */
[----:B0-----:R-:W2:Y:S04]  /*63cb0*/  LDL.LU R6, [R1+0xd0] ;  /* 0x0000d00001067983 */ /* 0x001ea80000300800 */
[----:B------:R-:W2:Y:S04]  /*63cc0*/  LDL.LU R9, [R1+0xd4] ;  /* 0x0000d40001097983 */ /* 0x000ea80000300800 */
[----:B------:R0:W-:Y:S04]  /*63cd0*/  STL.64 [R1+0x7f0], R18 ;  /* 0x0007f01201007387 */ /* 0x0001e80000100a00 */
[----:B------:R-:W3:Y:S04]  /*63ce0*/  LDL.LU R7, [R1+0x10c] ;  /* 0x00010c0001077983 */ /* 0x000ee80000300800 */
[----:B------:R-:W3:Y:S01]  /*63cf0*/  LDL.LU R8, [R1+0x104] ;  /* 0x0001040001087983 */ /* 0x000ee20000300800 */
[----:B0-----:R-:W-:-:S03]  /*63d00*/  IADD3 R18, P5, R10, R28, RZ ;  /* 0x0000001c0a127210 */ /* 0x001fc60007fbe0ff */
[----:B------:R-:W4:Y:S01]  /*63d10*/  LDL.LU R22, [R1+0xdc] ;  /* 0x0000dc0001167983 */ /* 0x000f220000300800 */
[----:B------:R-:W-:-:S03]  /*63d20*/  LEA.HI.X.SX32 R19, R27, R29, 0x1, P5 ;  /* 0x0000001d1b137211 */ /* 0x000fc600028f0eff */
[----:B------:R-:W4:Y:S04]  /*63d30*/  LDL.LU R23, [R1+0xd8] ;  /* 0x0000d80001177983 */ /* 0x000f280000300800 */
[----:B------:R-:W2:Y:S04]  /*63d40*/  LDL.LU R10, [R1+0x114] ;  /* 0x00011400010a7983 */ /* 0x000ea80000300800 */
[----:B------:R-:W2:Y:S04]  /*63d50*/  LDL.LU R21, [R1+0x110] ;  /* 0x0001100001157983 */ /* 0x000ea80000300800 */
[----:B------:R0:W-:Y:S04]  /*63d60*/  STL.64 [R1+0x7e8], R18 ;  /* 0x0007e81201007387 */ /* 0x0001e80000100a00 */
[----:B0-----:R-:W2:Y:S01]  /*63d70*/  LDL.LU R19, [R1+0x2128] ;  /* 0x0021280001137983 */ /* 0x001ea20000300800 */
[----:B------:R-:W-:-:S03]  /*63d80*/  IADD3 R18, P5, R25, R28, RZ ;  /* 0x0000001c19127210 */ /* 0x000fc60007fbe0ff */
[----:B------:R-:W2:Y:S04]  /*63d90*/  LDL.LU R11, [R1+0xe4] ;  /* 0x0000e400010b7983 */ /* 0x000ea80000300800 */
[----:B------:R-:W2:Y:S04]  /*63da0*/  LDL.LU R20, [R1+0xe0] ;  /* 0x0000e00001147983 */ /* 0x000ea80000300800 */
[----:B------:R0:W-:Y:S02]  /*63db0*/  STL.64 [R1+0x20c8], R24 ;  /* 0x0020c81801007387 */ /* 0x0001e40000100a00 */
[----:B0-----:R-:W-:-:S02]  /*63dc0*/  MOV R24, R28 ;  /* 0x0000001c00187202 */ /* 0x001fc40000000f00 */
[----:B------:R-:W-:Y:S02]  /*63dd0*/  MOV R25, R29 ;  /* 0x0000001d00197202 */ /* 0x000fe40000000f00 */
[----:B------:R-:W2:Y:S04]  /*63de0*/  LDL.LU.64 R28, [R1+0x2120] ;  /* 0x00212000011c7983 */ /* 0x000ea80000300a00 */
[----:B------:R-:W-:Y:S04]  /*63df0*/  STL [R1+0x7e0], R18 ;  /* 0x0007e01201007387 */ /* 0x000fe80000100800 */
[----:B------:R-:W2:Y:S04]  /*63e00*/  LDL.LU R17, [R1+0x124] ;  /* 0x0001240001117983 */ /* 0x000ea80000300800 */
[----:B------:R-:W2:Y:S01]  /*63e10*/  LDL.LU R16, [R1+0x120] ;  /* 0x0001200001107983 */ /* 0x000ea20000300800 */
[C---:B------:R-:W-:Y:S01]  /*63e20*/  IMAD R4, R0.reuse, 0x7f, RZ ;  /* 0x0000007f00047824 */ /* 0x040fe200078e02ff */
[C---:B------:R-:W-:Y:S01]  /*63e30*/  SHF.L.U32 R5, R0.reuse, 0x7, RZ ;  /* 0x0000000700057819 */ /* 0x040fe200000006ff */
[----:B------:R-:W-:Y:S01]  /*63e40*/  IMAD R27, R0, 0x198, RZ ;  /* 0x00000198001b7824 */ /* 0x000fe200078e02ff */
[----:B------:R0:W-:Y:S02]  /*63e50*/  STS.128 [R2+0x80], R12 ;  /* 0x0000800c02007388 */ /* 0x0001e40000000c00 */
[----:B0-----:R-:W-:-:S02]  /*63e60*/  MOV R15, R25 ;  /* 0x00000019000f7202 */ /* 0x001fc40000000f00 */
[----:B------:R-:W-:Y:S02]  /*63e70*/  MOV R14, R24 ;  /* 0x00000018000e7202 */ /* 0x000fe40000000f00 */
[----:B---3--:R-:W-:Y:S01]  /*63e80*/  F2FP.PACK_AB R8, R7, R8 ;  /* 0x000000080708723e */ /* 0x008fe200000000ff */
[----:B------:R-:W-:Y:S01]  /*63e90*/  IMAD R7, R0, 0x19c, RZ ;  /* 0x0000019c00077824 */ /* 0x000fe200078e02ff */
[----:B--2---:R0:W-:Y:S02]  /*63ea0*/  STL.64 [R1+0x2118], R16 ;  /* 0x0021181001007387 */ /* 0x0041e40000100a00 */
[----:B0-----:R-:W-:Y:S01]  /*63eb0*/  IMAD.MOV.U32 R17, RZ, RZ, R19 ;  /* 0x000000ffff117224 */ /* 0x001fe200078e0013 */
[----:B------:R-:W-:Y:S01]  /*63ec0*/  LEA.HI.X.SX32 R17, R4, R25, 0x1, P5 ;  /* 0x0000001904117211 */ /* 0x000fe200028f0eff */
[----:B------:R-:W2:Y:S01]  /*63ed0*/  LDL.LU R19, [R1+0xec] ;  /* 0x0000ec0001137983 */ /* 0x000ea20000300800 */
[----:B------:R-:W-:Y:S02]  /*63ee0*/  MOV R16, R18 ;  /* 0x0000001200107202 */ /* 0x000fe40000000f00 */
[C---:B------:R-:W-:Y:S01]  /*63ef0*/  LEA R16, P5, R0.reuse, R24, 0x8 ;  /* 0x0000001800107211 */ /* 0x040fe200078a40ff */
[----:B------:R-:W2:Y:S04]  /*63f00*/  LDL.LU R18, [R1+0xe8] ;  /* 0x0000e80001127983 */ /* 0x000ea80000300800 */
[----:B------:R0:W-:Y:S01]  /*63f10*/  STL [R1+0x7e4], R17 ;  /* 0x0007e41101007387 */ /* 0x0001e20000100800 */
[----:B------:R-:W-:Y:S01]  /*63f20*/  F2FP.PACK_AB R4, R9, R6 ;  /* 0x000000060904723e */ /* 0x000fe200000000ff */
[----:B------:R-:W-:-:S02]  /*63f30*/  IMAD R9, R0, 0x19a, RZ ;  /* 0x0000019a00097824 */ /* 0x000fc400078e02ff */
[----:B------:R-:W3:Y:S01]  /*63f40*/  LDL.LU R24, [R1+0x12c] ;  /* 0x00012c0001187983 */ /* 0x000ee20000300800 */
[----:B0-----:R-:W-:-:S03]  /*63f50*/  LEA.HI.X.SX32 R17, R5, R15, 0x1, P5 ;  /* 0x0000000f05117211 */ /* 0x001fc600028f0eff */
[----:B------:R-:W3:Y:S01]  /*63f60*/  LDL.LU R25, [R1+0x128] ;  /* 0x0001280001197983 */ /* 0x000ee20000300800 */
[----:B------:R-:W-:-:S04]  /*63f70*/  IADD3 R12, P5, R27, R14, RZ ;  /* 0x0000000e1b0c7210 */ /* 0x000fc80007fbe0ff */
[----:B------:R-:W-:Y:S01]  /*63f80*/  LEA.HI.X.SX32 R13, R26, R15, 0x1, P5 ;  /* 0x0000000f1a0d7211 */ /* 0x000fe200028f0eff */
[----:B------:R-:W-:Y:S01]  /*63f90*/  STL.64 [R1+0x7d8], R16 ;  /* 0x0007d81001007387 */ /* 0x000fe20000100a00 */
[----:B------:R-:W-:-:S03]  /*63fa0*/  IMAD R6, R0, 0xcd, RZ ;  /* 0x000000cd00067824 */ /* 0x000fc600078e02ff */
[----:B------:R0:W-:Y:S01]  /*63fb0*/  STL.64 [R1+0x7d0], R12 ;  /* 0x0007d00c01007387 */ /* 0x0001e20000100a00 */
[----:B----4-:R-:W-:Y:S01]  /*63fc0*/  F2FP.PACK_AB R5, R22, R23 ;  /* 0x000000171605723e */ /* 0x010fe200000000ff */
[----:B------:R-:W-:Y:S02]  /*63fd0*/  IMAD R26, R0, 0x19e, RZ ;  /* 0x0000019e001a7824 */ /* 0x000fe400078e02ff */
[----:B------:R-:W4:Y:S01]  /*63fe0*/  LDL.LU R23, [R1+0x158] ;  /* 0x0001580001177983 */ /* 0x000f220000300800 */
[----:B0-----:R-:W-:-:S04]  /*63ff0*/  IADD3 R12, P5, R9, R14, RZ ;  /* 0x0000000e090c7210 */ /* 0x001fc80007fbe0ff */
[----:B------:R-:W-:Y:S02]  /*64000*/  LEA.HI.X.SX32 R13, R6, R15, 0x1, P5 ;  /* 0x0000000f060d7211 */ /* 0x000fe400028f0eff */
[-C--:B------:R-:W-:Y:S02]  /*64010*/  IADD3 R16, P5, R7, R14.reuse, RZ ;  /* 0x0000000e07107210 */ /* 0x080fe40007fbe0ff */
[----:B------:R-:W-:Y:S02]  /*64020*/  F2FP.PACK_AB R9, R10, R21 ;  /* 0x000000150a09723e */ /* 0x000fe400000000ff */
[----:B------:R-:W-:Y:S01]  /*64030*/  LEA.HI.X.SX32 R17, R28, R15, 0x1, P5 ;  /* 0x0000000f1c117211 */ /* 0x000fe200028f0eff */
[----:B------:R-:W4:Y:S01]  /*64040*/  LDL.LU R21, [R1+0x150] ;  /* 0x0001500001157983 */ /* 0x000f220000300800 */
[----:B------:R-:W-:-:S03]  /*64050*/  IADD3 R14, P5, R26, R14, RZ ;  /* 0x0000000e1a0e7210 */ /* 0x000fc60007fbe0ff */
[----:B------:R-:W-:Y:S04]  /*64060*/  STL.64 [R1+0x7c8], R12 ;  /* 0x0007c80c01007387 */ /* 0x000fe80000100a00 */
[----:B------:R0:W-:Y:S04]  /*64070*/  STL.64 [R1+0x7c0], R16 ;  /* 0x0007c01001007387 */ /* 0x0001e80000100a00 */
[----:B0-----:R-:W3:Y:S04]  /*64080*/  LDL.LU.64 R16, [R1+0x2118] ;  /* 0x0021180001107983 */ /* 0x001ee80000300a00 */
[----:B------:R0:W-:Y:S04]  /*64090*/  STL.64 [R1+0x20b0], R26 ;  /* 0x0020b01a01007387 */ /* 0x0001e80000100a00 */
[----:B0-----:R-:W4:Y:S01]  /*640a0*/  LDL.64 R26, [R1+0x418] ;  /* 0x00041800011a7983 */ /* 0x001f220000100a00 */
[----:B------:R-:W-:Y:S01]  /*640b0*/  F2FP.PACK_AB R6, R11, R20 ;  /* 0x000000140b06723e */ /* 0x000fe200000000ff */
[----:B------:R-:W-:-:S02]  /*640c0*/  IMAD R11, R0, 0xcf, RZ ;  /* 0x000000cf000b7824 */ /* 0x000fc400078e02ff */
[----:B------:R-:W-:Y:S01]  /*640d0*/  IMAD R12, R0, 0x1a0, RZ ;  /* 0x000001a0000c7824 */ /* 0x000fe200078e02ff */
[----:B------:R-:W4:Y:S04]  /*640e0*/  LDL.LU R22, [R1+0x168] ;  /* 0x0001680001167983 */ /* 0x000f280000300800 */
[----:B------:R-:W4:Y:S01]  /*640f0*/  LDL.LU R20, [R1+0x160] ;  /* 0x0001600001147983 */ /* 0x000f220000300800 */
[----:B--2---:R-:W-:-:S03]  /*64100*/  F2FP.PACK_AB R7, R19, R18 ;  /* 0x000000121307723e */ /* 0x004fc600000000ff */
[----:B------:R-:W2:Y:S04]  /*64110*/  LDL.LU R19, [R1+0x178] ;  /* 0x0001780001137983 */ /* 0x000ea80000300800 */
[----:B------:R-:W2:Y:S01]  /*64120*/  LDL.LU R18, [R1+0x170] ;  /* 0x0001700001127983 */ /* 0x000ea20000300800 */
[----:B---3--:R-:W-:Y:S02]  /*64130*/  F2FP.PACK_AB R10, R17, R16 ;  /* 0x00000010110a723e */ /* 0x008fe400000000ff */
[----:B----4-:R-:W-:Y:S02]  /*64140*/  LEA.HI.X.SX32 R15, R11, R27, 0x1, P5 ;  /* 0x0000001b0b0f7211 */ /* 0x010fe400028f0eff */
[----:B------:R-:W-:-:S04]  /*64150*/  IADD3 R16, P5, R12, R26, RZ ;  /* 0x0000001a0c107210 */ /* 0x000fc80007fbe0ff */
[----:B------:R-:W-:Y:S01]  /*64160*/  LEA.HI.X.SX32 R17, R29, R27, 0x1, P5 ;  /* 0x0000001b1d117211 */ /* 0x000fe200028f0eff */
[----:B------:R0:W-:Y:S01]  /*64170*/  STL.64 [R1+0x7b8], R14 ;  /* 0x0007b80e01007387 */ /* 0x0001e20000100a00 */
[----:B------:R-:W-:-:S03]  /*64180*/  F2FP.PACK_AB R11, R24, R25 ;  /* 0x00000019180b723e */ /* 0x000fc600000000ff */
[----:B0-----:R-:W3:Y:S04]  /*64190*/  LDL.LU R15, [R1+0x188] ;  /* 0x00018800010f7983 */ /* 0x001ee80000300800 */
[----:B------:R-:W3:Y:S04]  /*641a0*/  LDL.LU R24, [R1+0x180] ;  /* 0x0001800001187983 */ /* 0x000ee80000300800 */
[----:B------:R0:W-:Y:S04]  /*641b0*/  STL.64 [R1+0x7b0], R16 ;  /* 0x0007b01001007387 */ /* 0x0001e80000100a00 */
[----:B0-----:R-:W4:Y:S01]  /*641c0*/  LDL.LU R17, [R1+0x2110] ;  /* 0x0021100001117983 */ /* 0x001f220000300800 */
[----:B------:R-:W-:-:S02]  /*641d0*/  IMAD R28, R0, 0x1a2, RZ ;  /* 0x000001a2001c7824 */ /* 0x000fc400078e02ff */
[C---:B------:R-:W-:Y:S01]  /*641e0*/  IMAD R12, R0.reuse, 0xd1, RZ ;  /* 0x000000d1000c7824 */ /* 0x040fe200078e02ff */
[----:B------:R0:W-:Y:S01]  /*641f0*/  STS.128 [R2+0x100], R4 ;  /* 0x0001000402007388 */ /* 0x0001e20000000c00 */
[----:B------:R-:W-:Y:S01]  /*64200*/  IMAD R13, R0, 0x1a4, RZ ;  /* 0x000001a4000d7824 */ /* 0x000fe200078e02ff */
[----:B------:R-:W-:Y:S01]  /*64210*/  IADD3 R16, P5, R28, R26, RZ ;  /* 0x0000001a1c107210 */ /* 0x000fe20007fbe0ff */
[----:B------:R-:W-:Y:S01]  /*64220*/  IMAD R29, R0, 0x1a6, RZ ;  /* 0x000001a6001d7824 */ /* 0x000fe200078e02ff */
[----:B------:R-:W-:Y:S04]  /*64230*/  STS.128 [R2+0x180], R8 ;  /* 0x0001800802007388 */ /* 0x000fe80000000c00 */
[----:B------:R1:W-:Y:S01]  /*64240*/  STL [R1+0x7a8], R16 ;  /* 0x0007a81001007387 */ /* 0x0003e20000100800 */
[----:B0-----:R-:W-:-:S02]  /*64250*/  IMAD.MOV.U32 R6, RZ, RZ, R16 ;  /* 0x000000ffff067224 */ /* 0x001fc400078e0010 */
[C---:B------:R-:W-:Y:S02]  /*64260*/  IMAD R4, R0.reuse, 0xd3, RZ ;  /* 0x000000d300047824 */ /* 0x040fe400078e02ff */
[----:B------:R-:W-:Y:S01]  /*64270*/  IMAD R5, R0, 0x1a8, RZ ;  /* 0x000001a800057824 */ /* 0x000fe200078e02ff */
[----:B--2---:R-:W-:Y:S02]  /*64280*/  F2FP.PACK_AB R14, R19, R18 ;  /* 0x00000012130e723e */ /* 0x004fe400000000ff */
[----:B----4-:R-:W-:Y:S02]  /*64290*/  MOV R7, R17 ;  /* 0x0000001100077202 */ /* 0x010fe40000000f00 */
[----:B------:R-:W-:Y:S01]  /*642a0*/  LEA.HI.X.SX32 R7, R12, R27, 0x1, P5 ;  /* 0x0000001b0c077211 */ /* 0x000fe200028f0eff */
[----:B-1----:R-:W2:Y:S01]  /*642b0*/  LDL.LU.64 R16, [R1+0x2108] ;  /* 0x0021080001107983 */ /* 0x002ea20000300a00 */
[----:B------:R-:W-:-:S03]  /*642c0*/  IADD3 R6, P5, R13, R26, RZ ;  /* 0x0000001a0d067210 */ /* 0x000fc60007fbe0ff */
[----:B------:R0:W-:Y:S01]  /*642d0*/  STL [R1+0x7ac], R7 ;  /* 0x0007ac0701007387 */ /* 0x0001e20000100800 */
[----:B------:R-:W-:-:S03]  /*642e0*/  F2FP.PACK_AB R12, R23, R21 ;  /* 0x00000015170c723e */ /* 0x000fc600000000ff */
[----:B------:R-:W4:Y:S01]  /*642f0*/  LDL.LU R25, [R1+0x1b4] ;  /* 0x0001b40001197983 */ /* 0x000f220000300800 */
[----:B------:R-:W-:Y:S02]  /*64300*/  F2FP.PACK_AB R13, R22, R20 ;  /* 0x00000014160d723e */ /* 0x000fe400000000ff */
[-C--:B0-----:R-:W-:Y:S01]  /*64310*/  LEA.HI.X.SX32 R7, R3, R27.reuse, 0x1, P5 ;  /* 0x0000001b03077211 */ /* 0x081fe200028f0eff */
[----:B------:R-:W4:Y:S01]  /*64320*/  LDL.LU R23, [R1+0x1b0] ;  /* 0x0001b00001177983 */ /* 0x000f220000300800 */
[-C--:B------:R-:W-:Y:S01]  /*64330*/  IADD3 R10, P5, R29, R26.reuse, RZ ;  /* 0x0000001a1d0a7210 */ /* 0x080fe20007fbe0ff */
[----:B------:R-:W-:Y:S02]  /*64340*/  IMAD R22, R0, 0xd4, RZ ;  /* 0x000000d400167824 */ /* 0x000fe400078e02ff */
[----:B------:R-:W2:Y:S01]  /*64350*/  LDL.LU R8, [R1+0x1b8] ;  /* 0x0001b80001087983 */ /* 0x000ea20000300800 */
[-C--:B------:R-:W-:Y:S02]  /*64360*/  LEA.HI.X.SX32 R11, R4, R27.reuse, 0x1, P5 ;  /* 0x0000001b040b7211 */ /* 0x080fe400028f0eff */
[----:B------:R-:W-:Y:S01]  /*64370*/  IADD3 R18, P5, R5, R26, RZ ;  /* 0x0000001a05127210 */ /* 0x000fe20007fbe0ff */
[----:B------:R0:W-:Y:S03]  /*64380*/  STL.64 [R1+0x770], R6 ;  /* 0x0007700601007387 */ /* 0x0001e60000100a00 */
[----:B------:R-:W-:Y:S01]  /*64390*/  LEA.HI.X.SX32 R19, R22, R27, 0x1, P5 ;  /* 0x0000001b16137211 */ /* 0x000fe200028f0eff */
[----:B0-----:R-:W2:Y:S04]  /*643a0*/  LDL.LU R6, [R1+0x1c0] ;  /* 0x0001c00001067983 */ /* 0x001ea80000300800 */
[----:B------:R-:W2:Y:S04]  /*643b0*/  LDL.LU R7, [R1+0x1cc] ;  /* 0x0001cc0001077983 */ /* 0x000ea80000300800 */
[----:B------:R-:W2:Y:S04]  /*643c0*/  LDL.LU R21, [R1+0x1c8] ;  /* 0x0001c80001157983 */ /* 0x000ea80000300800 */
[----:B------:R0:W-:Y:S04]  /*643d0*/  STL.64 [R1+0x2098], R28 ;  /* 0x0020981c01007387 */ /* 0x0001e80000100a00 */
[----:B0-----:R-:W2:Y:S04]  /*643e0*/  LDL.LU R28, [R1+0x1bc] ;  /* 0x0001bc00011c7983 */ /* 0x001ea80000300800 */
[----:B------:R-:W2:Y:S04]  /*643f0*/  LDL.LU R29, [R1+0x1c4] ;  /* 0x0001c400011d7983 */ /* 0x000ea80000300800 */
[----:B------:R0:W-:Y:S04]  /*64400*/  STL.64 [R1+0x768], R10 ;  /* 0x0007680a01007387 */ /* 0x0001e80000100a00 */
[----:B0-----:R-:W2:Y:S04]  /*64410*/  LDL.LU R11, [R1+0x2d4] ;  /* 0x0002d400010b7983 */ /* 0x001ea80000300800 */
[----:B------:R-:W2:Y:S04]  /*64420*/  LDL.LU R20, [R1+0x2d0] ;  /* 0x0002d00001147983 */ /* 0x000ea80000300800 */
[----:B------:R0:W-:Y:S04]  /*64430*/  STL.64 [R1+0x760], R18 ;  /* 0x0007601201007387 */ /* 0x0001e80000100a00 */
[----:B0-----:R-:W2:Y:S01]  /*64440*/  LDL.LU R19, [R1+0x2100] ;  /* 0x0021000001137983 */ /* 0x001ea20000300800 */
[----:B------:R-:W-:Y:S01]  /*64450*/  IMAD R3, R0, 0x1aa, RZ ;  /* 0x000001aa00037824 */ /* 0x000fe200078e02ff */
[----:B---3--:R-:W-:-:S02]  /*64460*/  F2FP.PACK_AB R15, R15, R24 ;  /* 0x000000180f0f723e */ /* 0x008fc400000000ff */
[----:B------:R-:W3:Y:S02]  /*64470*/  LDL.LU R9, [R1+0x2dc] ;  /* 0x0002dc0001097983 */ /* 0x000ee40000300800 */
[----:B------:R-:W-:Y:S02]  /*64480*/  IADD3 R18, P5, R3, R26, RZ ;  /* 0x0000001a03127210 */ /* 0x000fe40007fbe0ff */
[----:B------:R-:W3:Y:S04]  /*64490*/  LDL.LU R10, [R1+0x2d8] ;  /* 0x0002d800010a7983 */ /* 0x000ee80000300800 */
[----:B------:R-:W3:Y:S04]  /*644a0*/  LDL.LU R24, [R1+0x2e4] ;  /* 0x0002e40001187983 */ /* 0x000ee80000300800 */
[----:B------:R-:W3:Y:S04]  /*644b0*/  LDL.LU R22, [R1+0x2e0] ;  /* 0x0002e00001167983 */ /* 0x000ee80000300800 */
[----:B------:R0:W-:Y:S04]  /*644c0*/  STS.128 [R2+0x200], R12 ;  /* 0x0002000c02007388 */ /* 0x0001e80000000c00 */
[----:B------:R1:W-:Y:S01]  /*644d0*/  STL [R1+0x758], R18 ;  /* 0x0007581201007387 */ /* 0x0003e20000100800 */
[----:B0-----:R-:W-:-:S02]  /*644e0*/  MOV R12, R18 ;  /* 0x00000012000c7202 */ /* 0x001fc40000000f00 */
[----:B----4-:R-:W-:Y:S02]  /*644f0*/  F2FP.PACK_AB R4, R25, R23 ;  /* 0x000000171904723e */ /* 0x010fe400000000ff */
[----:B--2---:R-:W-:Y:S02]  /*64500*/  MOV R13, R19 ;  /* 0x00000013000d7202 */ /* 0x004fe40000000f00 */
[----:B-1----:R-:W2:Y:S04]  /*64510*/  LDL.LU.64 R18, [R1+0x20f8] ;  /* 0x0020f80001127983 */ /* 0x002ea80000300a00 */
[----:B------:R0:W-:Y:S04]  /*64520*/  STL.64 [R1+0x20f0], R2 ;  /* 0x0020f00201007387 */ /* 0x0001e80000100a00 */
[----:B------:R-:W4:Y:S04]  /*64530*/  LDL.LU R25, [R1+0x2ec] ;  /* 0x0002ec0001197983 */ /* 0x000f280000300800 */
[----:B------:R-:W4:Y:S01]  /*64540*/  LDL.LU R23, [R1+0x2e8] ;  /* 0x0002e80001177983 */ /* 0x000f220000300800 */
[----:B------:R-:W-:-:S02]  /*64550*/  IMAD R5, R0, 0xd5, RZ ;  /* 0x000000d500057824 */ /* 0x000fc400078e02ff */
[----:B------:R-:W-:-:S03]  /*64560*/  IMAD R15, R0, 0x1ac, RZ ;  /* 0x000001ac000f7824 */ /* 0x000fc600078e02ff */
[-C--:B------:R-:W-:Y:S02]  /*64570*/  LEA.HI.X.SX32 R13, R5, R27.reuse, 0x1, P5 ;  /* 0x0000001b050d7211 */ /* 0x080fe400028f0eff */
[----:B------:R-:W-:Y:S01]  /*64580*/  IADD3 R12, P5, R15, R26, RZ ;  /* 0x0000001a0f0c7210 */ /* 0x000fe20007fbe0ff */
[----:B0-----:R-:W-:Y:S02]  /*64590*/  IMAD R3, R0, 0x1ae, RZ ;  /* 0x000001ae00037824 */ /* 0x001fe400078e02ff */
[----:B------:R0:W-:Y:S01]  /*645a0*/  STL [R1+0x75c], R13 ;  /* 0x00075c0d01007387 */ /* 0x0001e20000100800 */
[----:B------:R-:W-:Y:S01]  /*645b0*/  F2FP.PACK_AB R5, R28, R8 ;  /* 0x000000081c05723e */ /* 0x000fe200000000ff */
[----:B------:R-:W-:Y:S01]  /*645c0*/  IMAD R8, R0, 0xd7, RZ ;  /* 0x000000d700087824 */ /* 0x000fe200078e02ff */
[----:B0-----:R-:W-:-:S05]  /*645d0*/  LEA.HI.X.SX32 R13, R16, R27, 0x1, P5 ;  /* 0x0000001b100d7211 */ /* 0x001fca00028f0eff */
[----:B------:R0:W-:Y:S01]  /*645e0*/  STL.64 [R1+0x730], R12 ;  /* 0x0007300c01007387 */ /* 0x0001e20000100a00 */
[----:B------:R-:W-:Y:S01]  /*645f0*/  IMAD R2, R0, 0x1b0, RZ ;  /* 0x000001b000027824 */ /* 0x000fe200078e02ff */
[----:B------:R-:W-:Y:S02]  /*64600*/  F2FP.PACK_AB R7, R7, R21 ;  /* 0x000000150707723e */ /* 0x000fe400000000ff */
[----:B------:R-:W4:Y:S01]  /*64610*/  LDL.LU R14, [R1+0x314] ;  /* 0x00031400010e7983 */ /* 0x000f220000300800 */
[----:B0-----:R-:W-:-:S03]  /*64620*/  IADD3 R12, P5, R3, R26, RZ ;  /* 0x0000001a030c7210 */ /* 0x001fc60007fbe0ff */
[----:B------:R-:W4:Y:S01]  /*64630*/  LDL.LU R15, [R1+0x310] ;  /* 0x00031000010f7983 */ /* 0x000f220000300800 */
[----:B------:R-:W-:Y:S01]  /*64640*/  LEA.HI.X.SX32 R13, R8, R27, 0x1, P5 ;  /* 0x0000001b080d7211 */ /* 0x000fe200028f0eff */
[----:B------:R-:W-:-:S04]  /*64650*/  IMAD R21, R0, 0xd8, RZ ;  /* 0x000000d800157824 */ /* 0x000fc800078e02ff */
[----:B------:R0:W-:Y:S01]  /*64660*/  STL.64 [R1+0x728], R12 ;  /* 0x0007280c01007387 */ /* 0x0001e20000100a00 */
[----:B------:R-:W-:Y:S01]  /*64670*/  IMAD R16, R0, 0x1b2, RZ ;  /* 0x000001b200107824 */ /* 0x000fe200078e02ff */
[----:B------:R-:W-:Y:S02]  /*64680*/  F2FP.PACK_AB R6, R29, R6 ;  /* 0x000000061d06723e */ /* 0x000fe400000000ff */
[----:B------:R-:W4:Y:S01]  /*64690*/  LDL.LU R28, [R1+0x31c] ;  /* 0x00031c00011c7983 */ /* 0x000f220000300800 */
[----:B------:R-:W-:Y:S02]  /*646a0*/  F2FP.PACK_AB R8, R11, R20 ;  /* 0x000000140b08723e */ /* 0x000fe400000000ff */
[----:B0-----:R-:W-:Y:S01]  /*646b0*/  IADD3 R12, P5, R2, R26, RZ ;  /* 0x0000001a020c7210 */ /* 0x001fe20007fbe0ff */
[----:B------:R-:W4:Y:S03]  /*646c0*/  LDL.LU R29, [R1+0x318] ;  /* 0x00031800011d7983 */ /* 0x000f260000300800 */
[----:B------:R-:W-:Y:S01]  /*646d0*/  LEA.HI.X.SX32 R13, R21, R27, 0x1, P5 ;  /* 0x0000001b150d7211 */ /* 0x000fe200028f0eff */
[----:B------:R-:W4:Y:S01]  /*646e0*/  LDL.LU R20, [R1+0x324] ;  /* 0x0003240001147983 */ /* 0x000f220000300800 */
[----:B------:R-:W-:-:S02]  /*646f0*/  IMAD R11, R0, 0xd9, RZ ;  /* 0x000000d9000b7824 */ /* 0x000fc400078e02ff */
[----:B------:R-:W-:Y:S01]  /*64700*/  IMAD R2, R0, 0x1b4, RZ ;  /* 0x000001b400027824 */ /* 0x000fe200078e02ff */
[----:B------:R0:W-:Y:S01]  /*64710*/  STL.64 [R1+0x720], R12 ;  /* 0x0007200c01007387 */ /* 0x0001e20000100a00 */
[----:B---3--:R-:W-:Y:S02]  /*64720*/  F2FP.PACK_AB R9, R9, R10 ;  /* 0x0000000a0909723e */ /* 0x008fe400000000ff */
[-C--:B0-----:R-:W-:Y:S01]  /*64730*/  IADD3 R12, P5, R16, R26.reuse, RZ ;  /* 0x0000001a100c7210 */ /* 0x081fe20007fbe0ff */
[----:B------:R-:W3:Y:S03]  /*64740*/  LDL.LU R21, [R1+0x320] ;  /* 0x0003200001157983 */ /* 0x000ee60000300800 */
[----:B------:R-:W-:Y:S02]  /*64750*/  LEA.HI.X.SX32 R13, R11, R27, 0x1, P5 ;  /* 0x0000001b0b0d7211 */ /* 0x000fe400028f0eff */
[----:B------:R-:W-:Y:S01]  /*64760*/  IADD3 R2, P5, R2, R26, RZ ;  /* 0x0000001a02027210 */ /* 0x000fe20007fbe0ff */
[----:B------:R-:W-:Y:S01]  /*64770*/  STL.64 [R1+0x20e8], R16 ;  /* 0x0020e81001007387 */ /* 0x000fe20000100a00 */
[----:B------:R-:W-:-:S03]  /*64780*/  F2FP.PACK_AB R10, R24, R22 ;  /* 0x00000016180a723e */ /* 0x000fc600000000ff */
[----:B------:R-:W3:Y:S04]  /*64790*/  LDL.LU R24, [R1+0x32c] ;  /* 0x00032c0001187983 */ /* 0x000ee80000300800 */
[----:B------:R-:W3:Y:S04]  /*647a0*/  LDL.LU R22, [R1+0x328] ;  /* 0x0003280001167983 */ /* 0x000ee80000300800 */
[----:B------:R-:W-:Y:S01]  /*647b0*/  STL.64 [R1+0x718], R12 ;  /* 0x0007180c01007387 */ /* 0x000fe20000100a00 */
[----:B--2---:R-:W-:-:S05]  /*647c0*/  LEA.HI.X.SX32 R3, R18, R27, 0x1, P5 ;  /* 0x0000001b12037211 */ /* 0x004fca00028f0eff */
[----:B------:R0:W-:Y:S04]  /*647d0*/  STL.64 [R1+0x710], R2 ;  /* 0x0007100201007387 */ /* 0x0001e80000100a00 */
[----:B0-----:R-:W2:Y:S01]  /*647e0*/  LDL.LU.64 R2, [R1+0x20f0] ;  /* 0x0020f00001027983 */ /* 0x001ea20000300a00 */
[----:B----4-:R-:W-:-:S03]  /*647f0*/  F2FP.PACK_AB R11, R25, R23 ;  /* 0x00000017190b723e */ /* 0x010fc600000000ff */
[----:B------:R-:W4:Y:S04]  /*64800*/  LDL.LU R25, [R1+0x354] ;  /* 0x0003540001197983 */ /* 0x000f280000300800 */
[----:B------:R-:W4:Y:S01]  /*64810*/  LDL.LU R23, [R1+0x350] ;  /* 0x0003500001177983 */ /* 0x000f220000300800 */
[C---:B------:R-:W-:Y:S02]  /*64820*/  IMAD R16, R0.reuse, 0x1b6, RZ ;  /* 0x000001b600107824 */ /* 0x040fe400078e02ff */
[----:B------:R-:W-:-:S03]  /*64830*/  IMAD R12, R0, 0xdb, RZ ;  /* 0x000000db000c7824 */ /* 0x000fc600078e02ff */
[----:B------:R-:W-:Y:S01]  /*64840*/  IADD3 R16, P5, R16, R26, RZ ;  /* 0x0000001a10107210 */ /* 0x000fe20007fbe0ff */
[----:B------:R-:W-:-:S03]  /*64850*/  IMAD R13, R0, 0x1b8, RZ ;  /* 0x000001b8000d7824 */ /* 0x000fc600078e02ff */
[----:B------:R-:W-:Y:S01]  /*64860*/  LEA.HI.X.SX32 R17, R12, R27, 0x1, P5 ;  /* 0x0000001b0c117211 */ /* 0x000fe200028f0eff */
[----:B------:R-:W-:Y:S01]  /*64870*/  IMAD R18, R0, 0x1ba, RZ ;  /* 0x000001ba00127824 */ /* 0x000fe200078e02ff */
[----:B------:R-:W-:Y:S01]  /*64880*/  F2FP.PACK_AB R12, R14, R15 ;  /* 0x0000000f0e0c723e */ /* 0x000fe200000000ff */
[----:B------:R-:W-:Y:S01]  /*64890*/  IMAD R15, R0, 0xdc, RZ ;  /* 0x000000dc000f7824 */ /* 0x000fe200078e02ff */
[----:B---3--:R-:W-:Y:S01]  /*648a0*/  F2FP.PACK_AB R14, R20, R21 ;  /* 0x00000015140e723e */ /* 0x008fe200000000ff */
[----:B--2---:R0:W-:Y:S04]  /*648b0*/  STS.128 [R2+0x280], R4 ;  /* 0x0002800402007388 */ /* 0x0041e80000000c00 */
[----:B------:R1:W-:Y:S01]  /*648c0*/  STS.128 [R2+0x300], R8 ;  /* 0x0003000802007388 */ /* 0x0003e20000000c00 */
[----:B0-----:R-:W-:Y:S01]  /*648d0*/  IMAD R4, R0, 0xdd, RZ ;  /* 0x000000dd00047824 */ /* 0x001fe200078e02ff */
[----:B-1----:R-:W-:-:S02]  /*648e0*/  IADD3 R8, P5, R13, R26, RZ ;  /* 0x0000001a0d087210 */ /* 0x002fc40007fbe0ff */
[----:B------:R-:W2:Y:S02]  /*648f0*/  LDL.LU R11, [R1+0x398] ;  /* 0x00039800010b7983 */ /* 0x000ea40000300800 */
[----:B------:R-:W-:Y:S02]  /*64900*/  LEA.HI.X.SX32 R9, R15, R27, 0x1, P5 ;  /* 0x0000001b0f097211 */ /* 0x000fe400028f0eff */
[----:B------:R0:W-:Y:S01]  /*64910*/  STL.64 [R1+0x708], R16 ;  /* 0x0007081001007387 */ /* 0x0001e20000100a00 */
[----:B------:R-:W-:Y:S01]  /*64920*/  IMAD R5, R0, 0x1bc, RZ ;  /* 0x000001bc00057824 */ /* 0x000fe200078e02ff */
[----:B------:R-:W-:Y:S02]  /*64930*/  F2FP.PACK_AB R13, R28, R29 ;  /* 0x0000001d1c0d723e */ /* 0x000fe400000000ff */
[----:B------:R-:W2:Y:S01]  /*64940*/  LDL.LU R6, [R1+0x390] ;  /* 0x0003900001067983 */ /* 0x000ea20000300800 */
[----:B0-----:R-:W-:-:S03]  /*64950*/  IADD3 R16, P5, R18, R26, RZ ;  /* 0x0000001a12107210 */ /* 0x001fc60007fbe0ff */
[----:B------:R0:W-:Y:S01]  /*64960*/  STL.64 [R1+0x6d0], R8 ;  /* 0x0006d00801007387 */ /* 0x0001e20000100a00 */
[----:B------:R-:W-:-:S03]  /*64970*/  LEA.HI.X.SX32 R17, R4, R27, 0x1, P5 ;  /* 0x0000001b04117211 */ /* 0x000fc600028f0eff */
[----:B0-----:R-:W3:Y:S04]  /*64980*/  LDL.LU R9, [R1+0x358] ;  /* 0x0003580001097983 */ /* 0x001ee80000300800 */
[----:B------:R-:W3:Y:S04]  /*64990*/  LDL.LU R28, [R1+0x3a8] ;  /* 0x0003a800011c7983 */ /* 0x000ee80000300800 */
[----:B------:R-:W3:Y:S04]  /*649a0*/  LDL.LU R29, [R1+0x3a0] ;  /* 0x0003a000011d7983 */ /* 0x000ee80000300800 */
[----:B------:R0:W-:Y:S01]  /*649b0*/  STL.64 [R1+0x6c8], R16 ;  /* 0x0006c81001007387 */ /* 0x0001e20000100a00 */
[----:B------:R-:W-:Y:S01]  /*649c0*/  IMAD R7, R0, 0x1be, RZ ;  /* 0x000001be00077824 */ /* 0x000fe200078e02ff */
[----:B------:R-:W-:-:S02]  /*649d0*/  F2FP.PACK_AB R15, R24, R22 ;  /* 0x00000016180f723e */ /* 0x000fc400000000ff */
[----:B------:R-:W3:Y:S04]  /*649e0*/  LDL.LU R20, [R1+0x36c] ;  /* 0x00036c0001147983 */ /* 0x000ee80000300800 */
[----:B------:R-:W3:Y:S01]  /*649f0*/  LDL.LU R21, [R1+0x368] ;  /* 0x0003680001157983 */ /* 0x000ee20000300800 */
[----:B0-----:R-:W-:-:S03]  /*64a00*/  IADD3 R16, P5, R5, R26, RZ ;  /* 0x0000001a05107210 */ /* 0x001fc60007fbe0ff */
[----:B------:R-:W3:Y:S01]  /*64a10*/  LDL.LU R10, [R1+0x474] ;  /* 0x00047400010a7983 */ /* 0x000ee20000300800 */
[----:B------:R-:W-:-:S03]  /*64a20*/  LEA.HI.X.SX32 R17, R19, R27, 0x1, P5 ;  /* 0x0000001b13117211 */ /* 0x000fc600028f0eff */
[----:B------:R-:W3:Y:S01]  /*64a30*/  LDL.LU R22, [R1+0x3b0] ;  /* 0x0003b00001167983 */ /* 0x000ee20000300800 */
[----:B------:R-:W-:-:S03]  /*64a40*/  IMAD R5, R0, 0xdf, RZ ;  /* 0x000000df00057824 */ /* 0x000fc600078e02ff */
[----:B------:R0:W-:Y:S04]  /*64a50*/  STL.64 [R1+0x6c0], R16 ;  /* 0x0006c01001007387 */ /* 0x0001e80000100a00 */
[----:B------:R1:W-:Y:S01]  /*64a60*/  STS.128 [R2+0x380], R12 ;  /* 0x0003800c02007388 */ /* 0x0003e20000000c00 */
[----:B0-----:R-:W-:-:S03]  /*64a70*/  IADD3 R16, P5, R7, R26, RZ ;  /* 0x0000001a07107210 */ /* 0x001fc60007fbe0ff */
[----:B------:R-:W3:Y:S04]  /*64a80*/  LDL.LU R7, [R1+0x37c] ;  /* 0x00037c0001077983 */ /* 0x000ee80000300800 */
[----:B------:R-:W3:Y:S01]  /*64a90*/  LDL.LU R24, [R1+0x378] ;  /* 0x0003780001187983 */ /* 0x000ee20000300800 */
[----:B------:R-:W-:-:S03]  /*64aa0*/  LEA.HI.X.SX32 R17, R5, R27, 0x1, P5 ;  /* 0x0000001b05117211 */ /* 0x000fc600028f0eff */
[----:B-1----:R-:W3:Y:S01]  /*64ab0*/  LDL.LU R13, [R1+0x35c] ;  /* 0x00035c00010d7983 */ /* 0x002ee20000300800 */
[----:B----4-:R-:W-:-:S03]  /*64ac0*/  F2FP.PACK_AB R4, R25, R23 ;  /* 0x000000171904723e */ /* 0x010fc600000000ff */
[----:B------:R-:W4:Y:S04]  /*64ad0*/  LDL.LU R25, [R1+0x47c] ;  /* 0x00047c0001197983 */ /* 0x000f280000300800 */
[----:B------:R-:W4:Y:S04]  /*64ae0*/  LDL.LU R23, [R1+0x478] ;  /* 0x0004780001177983 */ /* 0x000f280000300800 */
[----:B------:R0:W-:Y:S04]  /*64af0*/  STL.64 [R1+0x6b8], R16 ;  /* 0x0006b81001007387 */ /* 0x0001e80000100a00 */
[----:B0-----:R-:W4:Y:S01]  /*64b00*/  LDL.LU.64 R16, [R1+0x20e8] ;  /* 0x0020e80001107983 */ /* 0x001f220000300a00 */
[----:B------:R-:W-:-:S02]  /*64b10*/  IMAD R8, R0, 0x1c0, RZ ;  /* 0x000001c000087824 */ /* 0x000fc400078e02ff */
[----:B------:R-:W-:-:S03]  /*64b20*/  IMAD R12, R0, 0xe0, RZ ;  /* 0x000000e0000c7824 */ /* 0x000fc600078e02ff */
[----:B------:R-:W-:Y:S01]  /*64b30*/  IADD3 R14, P5, R8, R26, RZ ;  /* 0x0000001a080e7210 */ /* 0x000fe20007fbe0ff */
[----:B------:R-:W-:-:S03]  /*64b40*/  IMAD R19, R0, 0x1c2, RZ ;  /* 0x000001c200137824 */ /* 0x000fc600078e02ff */
[----:B------:R-:W-:-:S05]  /*64b50*/  LEA.HI.X.SX32 R15, R12, R27, 0x1, P5 ;  /* 0x0000001b0c0f7211 */ /* 0x000fca00028f0eff */
[----:B------:R0:W-:Y:S04]  /*64b60*/  STL.64 [R1+0x690], R14 ;  /* 0x0006900e01007387 */ /* 0x0001e80000100a00 */
[----:B------:R-:W-:Y:S01]  /*64b70*/  STL.64 [R1+0x2080], R18 ;  /* 0x0020801201007387 */ /* 0x000fe20000100a00 */
[----:B0-----:R-:W-:-:S03]  /*64b80*/  IADD3 R14, P5, R19, R26, RZ ;  /* 0x0000001a130e7210 */ /* 0x001fc60007fbe0ff */
[----:B------:R-:W-:Y:S01]  /*64b90*/  STL [R1+0x2088], R19 ;  /* 0x0020881301007387 */ /* 0x000fe20000100800 */
[C---:B------:R-:W-:Y:S01]  /*64ba0*/  IMAD R12, R0.reuse, 0x1c8, RZ ;  /* 0x000001c8000c7824 */ /* 0x040fe200078e02ff */
[----:B--2---:R-:W-:Y:S01]  /*64bb0*/  F2FP.PACK_AB R8, R11, R6 ;  /* 0x000000060b08723e */ /* 0x004fe200000000ff */
[C---:B------:R-:W-:Y:S02]  /*64bc0*/  IMAD R6, R0.reuse, 0xe1, RZ ;  /* 0x000000e100067824 */ /* 0x040fe400078e02ff */
[----:B------:R-:W-:-:S03]  /*64bd0*/  IMAD R11, R0, 0x1c4, RZ ;  /* 0x000001c4000b7824 */ /* 0x000fc600078e02ff */
[----:B------:R-:W-:Y:S02]  /*64be0*/  LEA.HI.X.SX32 R15, R6, R27, 0x1, P5 ;  /* 0x0000001b060f7211 */ /* 0x000fe400028f0eff */
[----:B---3--:R-:W-:Y:S02]  /*64bf0*/  F2FP.PACK_AB R6, R20, R21 ;  /* 0x000000151406723e */ /* 0x008fe400000000ff */
[----:B------:R-:W-:Y:S02]  /*64c00*/  F2FP.PACK_AB R10, R10, R22 ;  /* 0x000000160a0a723e */ /* 0x000fe400000000ff */
[----:B------:R-:W-:Y:S02]  /*64c10*/  F2FP.PACK_AB R5, R13, R9 ;  /* 0x000000090d05723e */ /* 0x000fe400000000ff */
[----:B------:R-:W-:Y:S02]  /*64c20*/  F2FP.PACK_AB R9, R28, R29 ;  /* 0x0000001d1c09723e */ /* 0x000fe400000000ff */
[----:B------:R-:W2:Y:S01]  /*64c30*/  LDL.LU R28, [R1+0x4a4] ;  /* 0x0004a400011c7983 */ /* 0x000ea20000300800 */
[----:B------:R-:W-:-:S03]  /*64c40*/  IMAD R13, R0, 0x1c6, RZ ;  /* 0x000001c6000d7824 */ /* 0x000fc600078e02ff */
[----:B------:R-:W2:Y:S04]  /*64c50*/  LDL.LU R29, [R1+0x4a0] ;  /* 0x0004a000011d7983 */ /* 0x000ea80000300800 */
[----:B------:R0:W-:Y:S02]  /*64c60*/  STL.64 [R1+0x688], R14 ;  /* 0x0006880e01007387 */ /* 0x0001e40000100a00 */
[----:B0-----:R-:W-:Y:S01]  /*64c70*/  IADD3 R14, P5, R11, R26, RZ ;  /* 0x0000001a0b0e7210 */ /* 0x001fe20007fbe0ff */
[----:B------:R-:W-:-:S03]  /*64c80*/  IMAD R11, R0, 0xe3, RZ ;  /* 0x000000e3000b7824 */ /* 0x000fc600078e02ff */
[-C--:B----4-:R-:W-:Y:S02]  /*64c90*/  LEA.HI.X.SX32 R15, R17, R27.reuse, 0x1, P5 ;  /* 0x0000001b110f7211 */ /* 0x090fe400028f0eff */
[----:B------:R-:W-:Y:S02]  /*64ca0*/  IADD3 R20, P5, R13, R26, RZ ;  /* 0x0000001a0d147210 */ /* 0x000fe40007fbe0ff */
[----:B------:R-:W3:Y:S02]  /*64cb0*/  LDL.LU R13, [R1+0x4ac] ;  /* 0x0004ac00010d7983 */ /* 0x000ee40000300800 */
[----:B------:R-:W-:Y:S02]  /*64cc0*/  LEA.HI.X.SX32 R21, R11, R27, 0x1, P5 ;  /* 0x0000001b0b157211 */ /* 0x000fe400028f0eff */
[----:B------:R0:W-:Y:S01]  /*64cd0*/  STL.64 [R1+0x680], R14 ;  /* 0x0006800e01007387 */ /* 0x0001e20000100a00 */
[----:B------:R-:W-:Y:S01]  /*64ce0*/  F2FP.PACK_AB R11, R25, R23 ;  /* 0x00000017190b723e */ /* 0x000fe200000000ff */
[----:B------:R-:W-:-:S02]  /*64cf0*/  IMAD R25, R0, 0xe4, RZ ;  /* 0x000000e400197824 */ /* 0x000fc400078e02ff */
[----:B0-----:R-:W3:Y:S04]  /*64d00*/  LDL.LU R14, [R1+0x4a8] ;  /* 0x0004a800010e7983 */ /* 0x001ee80000300800 */
[----:B------:R-:W4:Y:S04]  /*64d10*/  LDL.LU R15, [R1+0x4b4] ;  /* 0x0004b400010f7983 */ /* 0x000f280000300800 */
[----:B------:R-:W4:Y:S04]  /*64d20*/  LDL.LU R22, [R1+0x4b0] ;  /* 0x0004b00001167983 */ /* 0x000f280000300800 */
[----:B------:R0:W-:Y:S01]  /*64d30*/  STL.64 [R1+0x678], R20 ;  /* 0x0006781401007387 */ /* 0x0001e20000100a00 */
[----:B------:R-:W-:-:S03]  /*64d40*/  F2FP.PACK_AB R7, R7, R24 ;  /* 0x000000180707723e */ /* 0x000fc600000000ff */
[----:B------:R-:W4:Y:S04]  /*64d50*/  LDL R24, [R1+0x4bc] ;  /* 0x0004bc0001187983 */ /* 0x000f280000100800 */
[----:B------:R-:W4:Y:S01]  /*64d60*/  LDL.LU R23, [R1+0x4b8] ;  /* 0x0004b80001177983 */ /* 0x000f220000300800 */
[----:B0-----:R-:W-:-:S04]  /*64d70*/  IADD3 R20, P5, R12, R26, RZ ;  /* 0x0000001a0c147210 */ /* 0x001fc80007fbe0ff */
[----:B------:R-:W-:-:S05]  /*64d80*/  LEA.HI.X.SX32 R21, R25, R27, 0x1, P5 ;  /* 0x0000001b19157211 */ /* 0x000fca00028f0eff */
[----:B------:R0:W-:Y:S04]  /*64d90*/  STL.64 [R1+0x670], R20 ;  /* 0x0006701401007387 */ /* 0x0001e80000100a00 */
[----:B0-----:R-:W4:Y:S01]  /*64da0*/  LDL.LU.64 R20, [R1+0x20e0] ;  /* 0x0020e00001147983 */ /* 0x001f220000300a00 */
[C---:B------:R-:W-:Y:S02]  /*64db0*/  IMAD R18, R0.reuse, 0x1ca, RZ ;  /* 0x000001ca00127824 */ /* 0x040fe400078e02ff */
[C---:B------:R-:W-:Y:S01]  /*64dc0*/  IMAD R12, R0.reuse, 0xe5, RZ ;  /* 0x000000e5000c7824 */ /* 0x040fe200078e02ff */
[----:B------:R0:W-:Y:S01]  /*64dd0*/  STS.128 [R2+0x400], R4 ;  /* 0x0004000402007388 */ /* 0x0001e20000000c00 */
[----:B------:R-:W-:Y:S01]  /*64de0*/  IMAD R17, R0, 0x1cc, RZ ;  /* 0x000001cc00117824 */ /* 0x000fe200078e02ff */
[----:B------:R-:W-:-:S02]  /*64df0*/  IADD3 R18, P5, R18, R26, RZ ;  /* 0x0000001a12127210 */ /* 0x000fc40007fbe0ff */
[----:B------:R-:W4:Y:S04]  /*64e00*/  LDL.LU R25, [R1+0x6d8] ;  /* 0x0006d80001197983 */ /* 0x000f280000300800 */
[----:B------:R1:W-:Y:S01]  /*64e10*/  STL [R1+0x668], R18 ;  /* 0x0006681201007387 */ /* 0x0003e20000100800 */
[----:B0-----:R-:W-:Y:S01]  /*64e20*/  MOV R7, R19 ;  /* 0x0000001300077202 */ /* 0x001fe20000000f00 */
[----:B------:R-:W-:Y:S01]  /*64e30*/  IMAD.MOV.U32 R6, RZ, RZ, R18 ;  /* 0x000000ffff067224 */ /* 0x000fe200078e0012 */
[----:B------:R-:W-:Y:S02]  /*64e40*/  LEA.HI.X.SX32 R7, R12, R27, 0x1, P5 ;  /* 0x0000001b0c077211 */ /* 0x000fe400028f0eff */
[----:B------:R-:W-:Y:S01]  /*64e50*/  IADD3 R6, P5, R17, R26, RZ ;  /* 0x0000001a11067210 */ /* 0x000fe20007fbe0ff */
[----:B------:R-:W-:Y:S01]  /*64e60*/  STL.64 [R1+0x20d8], R2 ;  /* 0x0020d80201007387 */ /* 0x000fe20000100a00 */
[----:B-1----:R-:W-:-:S03]  /*64e70*/  IMAD R18, R0, 0x1ce, RZ ;  /* 0x000001ce00127824 */ /* 0x002fc600078e02ff */
[----:B------:R-:W-:Y:S01]  /*64e80*/  STL [R1+0x66c], R7 ;  /* 0x00066c0701007387 */ /* 0x000fe20000100800 */
[----:B------:R-:W-:-:S03]  /*64e90*/  IMAD R4, R0, 0xe7, RZ ;  /* 0x000000e700047824 */ /* 0x000fc600078e02ff */
[----:B------:R0:W-:Y:S04]  /*64ea0*/  STS.128 [R2+0x480], R8 ;  /* 0x0004800802007388 */ /* 0x0001e80000000c00 */
[----:B0-----:R-:W4:Y:S01]  /*64eb0*/  LDL.LU R8, [R1+0x6e4] ;  /* 0x0006e40001087983 */ /* 0x001f220000300800 */
[----:B------:R-:W-:-:S03]  /*64ec0*/  IMAD R2, R0, 0x1d0, RZ ;  /* 0x000001d000027824 */ /* 0x000fc600078e02ff */
[----:B------:R-:W4:Y:S01]  /*64ed0*/  LDL.LU R11, [R1+0x6e0] ;  /* 0x0006e000010b7983 */ /* 0x000f220000300800 */
[----:B--2---:R-:W-:Y:S02]  /*64ee0*/  F2FP.PACK_AB R12, R28, R29 ;  /* 0x0000001d1c0c723e */ /* 0x004fe400000000ff */
[----:B---3--:R-:W-:Y:S02]  /*64ef0*/  F2FP.PACK_AB R13, R13, R14 ;  /* 0x0000000e0d0d723e */ /* 0x008fe400000000ff */
[----:B----4-:R-:W-:Y:S02]  /*64f00*/  F2FP.PACK_AB R14, R15, R22 ;  /* 0x000000160f0e723e */ /* 0x010fe400000000ff */
[----:B------:R-:W-:Y:S01]  /*64f10*/  F2FP.PACK_AB R15, R24, R23 ;  /* 0x00000017180f723e */ /* 0x000fe200000000ff */
[----:B------:R-:W-:Y:S01]  /*64f20*/  IMAD R23, R0, 0xe8, RZ ;  /* 0x000000e800177824 */ /* 0x000fe200078e02ff */
[-C--:B------:R-:W-:Y:S02]  /*64f30*/  LEA.HI.X.SX32 R7, R21, R27.reuse, 0x1, P5 ;  /* 0x0000001b15077211 */ /* 0x080fe400028f0eff */
[----:B------:R-:W-:Y:S01]  /*64f40*/  IADD3 R28, P5, R18, R26, RZ ;  /* 0x0000001a121c7210 */ /* 0x000fe20007fbe0ff */
[----:B------:R-:W2:Y:S04]  /*64f50*/  LDL.LU R21, [R1+0x6ec] ;  /* 0x0006ec0001157983 */ /* 0x000ea80000300800 */
[----:B------:R0:W-:Y:S01]  /*64f60*/  STL.64 [R1+0x630], R6 ;  /* 0x0006300601007387 */ /* 0x0001e20000100a00 */
[----:B------:R-:W-:-:S02]  /*64f70*/  LEA.HI.X.SX32 R29, R4, R27, 0x1, P5 ;  /* 0x0000001b041d7211 */ /* 0x000fc400028f0eff */
[----:B------:R-:W-:Y:S01]  /*64f80*/  IADD3 R2, P5, R2, R26, RZ ;  /* 0x0000001a02027210 */ /* 0x000fe20007fbe0ff */
[----:B0-----:R-:W2:Y:S04]  /*64f90*/  LDL.LU R6, [R1+0x6e8] ;  /* 0x0006e80001067983 */ /* 0x001ea80000300800 */
[----:B------:R-:W3:Y:S04]  /*64fa0*/  LDL.LU R7, [R1+0x6f4] ;  /* 0x0006f40001077983 */ /* 0x000ee80000300800 */
[----:B------:R-:W3:Y:S01]  /*64fb0*/  LDL.LU R17, [R1+0x6f0] ;  /* 0x0006f00001117983 */ /* 0x000ee20000300800 */
[----:B------:R-:W-:-:S03]  /*64fc0*/  LEA.HI.X.SX32 R3, R23, R27, 0x1, P5 ;  /* 0x0000001b17037211 */ /* 0x000fc600028f0eff */
[----:B------:R-:W4:Y:S04]  /*64fd0*/  LDL.LU R19, [R1+0x6fc] ;  /* 0x0006fc0001137983 */ /* 0x000f280000300800 */
[----:B------:R-:W4:Y:S04]  /*64fe0*/  LDL.LU R18, [R1+0x6f8] ;  /* 0x0006f80001127983 */ /* 0x000f280000300800 */
[----:B------:R-:W2:Y:S04]  /*64ff0*/  LDL.LU R4, [R1+0x6dc] ;  /* 0x0006dc0001047983 */ /* 0x000ea80000300800 */
[----:B------:R0:W-:Y:S04]  /*65000*/  STL.64 [R1+0x628], R28 ;  /* 0x0006281c01007387 */ /* 0x0001e80000100a00 */
[----:B------:R-:W2:Y:S04]  /*65010*/  LDL.LU R9, [R1+0x704] ;  /* 0x0007040001097983 */ /* 0x000ea80000300800 */
[----:B------:R-:W2:Y:S04]  /*65020*/  LDL.LU R10, [R1+0x700] ;  /* 0x00070000010a7983 */ /* 0x000ea80000300800 */
[----:B0-----:R-:W2:Y:S04]  /*65030*/  LDL.LU R28, [R1+0x73c] ;  /* 0x00073c00011c7983 */ /* 0x001ea80000300800 */
[----:B------:R-:W2:Y:S04]  /*65040*/  LDL.LU R29, [R1+0x738] ;  /* 0x00073800011d7983 */ /* 0x000ea80000300800 */
[----:B------:R0:W-:Y:S04]  /*65050*/  STL.64 [R1+0x620], R2 ;  /* 0x0006200201007387 */ /* 0x0001e80000100a00 */
[----:B0-----:R-:W2:Y:S01]  /*65060*/  LDL.LU.64 R2, [R1+0x20d8] ;  /* 0x0020d80001027983 */ /* 0x001ea20000300a00 */
[----:B------:R-:W-:-:S02]  /*65070*/  IMAD R22, R0, 0x1d2, RZ ;  /* 0x000001d200167824 */ /* 0x000fc400078e02ff */
[----:B------:R-:W-:-:S03]  /*65080*/  IMAD R5, R0, 0xe9, RZ ;  /* 0x000000e900057824 */ /* 0x000fc600078e02ff */
[----:B------:R-:W-:-:S04]  /*65090*/  IADD3 R22, P5, R22, R26, RZ ;  /* 0x0000001a16167210 */ /* 0x000fc80007fbe0ff */
[----:B------:R-:W-:Y:S01]  /*650a0*/  LEA.HI.X.SX32 R23, R5, R27, 0x1, P5 ;  /* 0x0000001b05177211 */ /* 0x000fe200028f0eff */
[----:B------:R-:W-:-:S05]  /*650b0*/  IMAD R24, R0, 0x1d4, RZ ;  /* 0x000001d400187824 */ /* 0x000fca00078e02ff */
[----:B------:R-:W-:Y:S02]  /*650c0*/  IADD3 R24, P5, R24, R26, RZ ;  /* 0x0000001a18187210 */ /* 0x000fe40007fbe0ff */
[----:B------:R-:W-:Y:S01]  /*650d0*/  F2FP.PACK_AB R5, R8, R11 ;  /* 0x0000000b0805723e */ /* 0x000fe200000000ff */
[C---:B------:R-:W-:Y:S02]  /*650e0*/  IMAD R8, R0.reuse, 0xeb, RZ ;  /* 0x000000eb00087824 */ /* 0x040fe400078e02ff */
[----:B------:R-:W-:Y:S01]  /*650f0*/  IMAD R11, R0, 0x1d8, RZ ;  /* 0x000001d8000b7824 */ /* 0x000fe200078e02ff */
[----:B--2---:R0:W-:Y:S04]  /*65100*/  STS.128 [R2+0x500], R12 ;  /* 0x0005000c02007388 */ /* 0x0041e80000000c00 */
[----:B0-----:R-:W2:Y:S04]  /*65110*/  LDL.LU R12, [R1+0x744] ;  /* 0x00074400010c7983 */ /* 0x001ea80000300800 */
[----:B------:R-:W2:Y:S04]  /*65120*/  LDL.LU R15, [R1+0x740] ;  /* 0x00074000010f7983 */ /* 0x000ea80000300800 */
[----:B------:R0:W-:Y:S04]  /*65130*/  STL.64 [R1+0x618], R22 ;  /* 0x0006181601007387 */ /* 0x0001e80000100a00 */
[----:B0-----:R-:W2:Y:S01]  /*65140*/  LDL.LU.64 R22, [R1+0x20d0] ;  /* 0x0020d00001167983 */ /* 0x001ea20000300a00 */
[----:B------:R-:W-:Y:S01]  /*65150*/  F2FP.PACK_AB R4, R4, R25 ;  /* 0x000000190404723e */ /* 0x000fe200000000ff */
[----:B------:R-:W-:Y:S01]  /*65160*/  IMAD R13, R0, 0x1d6, RZ ;  /* 0x000001d6000d7824 */ /* 0x000fe200078e02ff */
[----:B------:R-:W-:-:S05]  /*65170*/  LEA.HI.X.SX32 R25, R20, R27, 0x1, P5 ;  /* 0x0000001b14197211 */ /* 0x000fca00028f0eff */
[----:B------:R0:W-:Y:S04]  /*65180*/  STL.64 [R1+0x5f0], R24 ;  /* 0x0005f01801007387 */ /* 0x0001e80000100a00 */
[----:B------:R-:W2:Y:S01]  /*65190*/  LDL.LU R14, [R1+0x748] ;  /* 0x00074800010e7983 */ /* 0x000ea20000300800 */
[----:B0-----:R-:W-:-:S04]  /*651a0*/  IADD3 R24, P5, R13, R26, RZ ;  /* 0x0000001a0d187210 */ /* 0x001fc80007fbe0ff */
[----:B------:R-:W-:-:S05]  /*651b0*/  LEA.HI.X.SX32 R25, R8, R27, 0x1, P5 ;  /* 0x0000001b08197211 */ /* 0x000fca00028f0eff */
[----:B------:R0:W-:Y:S01]  /*651c0*/  STL.64 [R1+0x5e8], R24 ;  /* 0x0005e81801007387 */ /* 0x0001e20000100a00 */
[----:B------:R-:W-:Y:S01]  /*651d0*/  F2FP.PACK_AB R6, R21, R6 ;  /* 0x000000061506723e */ /* 0x000fe200000000ff */
[----:B------:R-:W-:Y:S01]  /*651e0*/  IMAD R13, R0, 0x1da, RZ ;  /* 0x000001da000d7824 */ /* 0x000fe200078e02ff */
[----:B---3--:R-:W-:Y:S01]  /*651f0*/  F2FP.PACK_AB R7, R7, R17 ;  /* 0x000000110707723e */ /* 0x008fe200000000ff */
[----:B------:R-:W3:Y:S01]  /*65200*/  LDL.LU R21, [R1+0x754] ;  /* 0x0007540001157983 */ /* 0x000ee20000300800 */
[----:B----4-:R-:W-:-:S03]  /*65210*/  F2FP.PACK_AB R8, R19, R18 ;  /* 0x000000121308723e */ /* 0x010fc600000000ff */
[----:B------:R-:W3:Y:S01]  /*65220*/  LDL.LU R17, [R1+0x750] ;  /* 0x0007500001117983 */ /* 0x000ee20000300800 */
[C---:B0-----:R-:W-:Y:S01]  /*65230*/  IMAD R25, R0.reuse, 0xec, RZ ;  /* 0x000000ec00197824 */ /* 0x041fe200078e02ff */
[----:B------:R-:W-:Y:S02]  /*65240*/  IADD3 R24, P5, R11, R26, RZ ;  /* 0x0000001a0b187210 */ /* 0x000fe40007fbe0ff */
[----:B------:R-:W4:Y:S02]  /*65250*/  LDL.LU R19, [R1+0x77c] ;  /* 0x00077c0001137983 */ /* 0x000f240000300800 */
[----:B------:R-:W-:Y:S02]  /*65260*/  LEA.HI.X.SX32 R25, R25, R27, 0x1, P5 ;  /* 0x0000001b19197211 */ /* 0x000fe400028f0eff */
[----:B------:R-:W4:Y:S01]  /*65270*/  LDL.LU R18, [R1+0x778] ;  /* 0x0007780001127983 */ /* 0x000f220000300800 */
[----:B------:R-:W-:-:S03]  /*65280*/  IMAD R11, R0, 0xed, RZ ;  /* 0x000000ed000b7824 */ /* 0x000fc600078e02ff */
[----:B------:R0:W-:Y:S01]  /*65290*/  STL.64 [R1+0x5e0], R24 ;  /* 0x0005e01801007387 */ /* 0x0001e20000100a00 */
[----:B------:R-:W-:Y:S01]  /*652a0*/  IMAD R20, R0, 0x1dc, RZ ;  /* 0x000001dc00147824 */ /* 0x000fe200078e02ff */
[----:B------:R-:W-:Y:S02]  /*652b0*/  F2FP.PACK_AB R9, R9, R10 ;  /* 0x0000000a0909723e */ /* 0x000fe400000000ff */
[----:B------:R-:W-:Y:S02]  /*652c0*/  F2FP.PACK_AB R10, R28, R29 ;  /* 0x0000001d1c0a723e */ /* 0x000fe400000000ff */
[----:B------:R-:W4:Y:S04]  /*652d0*/  LDL.LU R28, [R1+0x784] ;  /* 0x00078400011c7983 */ /* 0x000f280000300800 */
[----:B------:R-:W4:Y:S01]  /*652e0*/  LDL.LU R29, [R1+0x780] ;  /* 0x00078000011d7983 */ /* 0x000f220000300800 */
[----:B0-----:R-:W-:-:S04]  /*652f0*/  IADD3 R24, P5, R13, R26, RZ ;  /* 0x0000001a0d187210 */ /* 0x001fc80007fbe0ff */
[----:B------:R-:W-:-:S05]  /*65300*/  LEA.HI.X.SX32 R25, R11, R27, 0x1, P5 ;  /* 0x0000001b0b197211 */ /* 0x000fca00028f0eff */
[----:B------:R0:W-:Y:S02]  /*65310*/  STL.64 [R1+0x5d8], R24 ;  /* 0x0005d81801007387 */ /* 0x0001e40000100a00 */
[----:B0-----:R-:W-:Y:S02]  /*65320*/  IADD3 R24, P5, R20, R26, RZ ;  /* 0x0000001a14187210 */ /* 0x001fe40007fbe0ff */
[----:B------:R0:W-:Y:S02]  /*65330*/  STS.128 [R2+0x580], R4 ;  /* 0x0005800402007388 */ /* 0x0001e40000000c00 */
[----:B--2---:R-:W-:Y:S02]  /*65340*/  LEA.HI.X.SX32 R25, R22, R27, 0x1, P5 ;  /* 0x0000001b16197211 */ /* 0x004fe400028f0eff */
[----:B------:R-:W2:Y:S04]  /*65350*/  LDL.LU R22, [R1+0x74c] ;  /* 0x00074c0001167983 */ /* 0x000ea80000300800 */
[----:B------:R1:W-:Y:S04]  /*65360*/  STL.64 [R1+0x5d0], R24 ;  /* 0x0005d01801007387 */ /* 0x0003e80000100a00 */
[----:B------:R-:W2:Y:S04]  /*65370*/  LDL.LU R20, [R1+0x788] ;  /* 0x0007880001147983 */ /* 0x000ea80000300800 */
[----:B0-----:R-:W2:Y:S01]  /*65380*/  LDL.LU R7, [R1+0x78c] ;  /* 0x00078c0001077983 */ /* 0x001ea20000300800 */
[----:B------:R-:W-:Y:S01]  /*65390*/  IMAD R13, R0, 0x1de, RZ ;  /* 0x000001de000d7824 */ /* 0x000fe200078e02ff */
[----:B------:R-:W-:Y:S01]  /*653a0*/  F2FP.PACK_AB R11, R12, R15 ;  /* 0x0000000f0c0b723e */ /* 0x000fe200000000ff */
[----:B------:R-:W-:-:S02]  /*653b0*/  IMAD R12, R0, 0xef, RZ ;  /* 0x000000ef000c7824 */ /* 0x000fc400078e02ff */
[----:B------:R-:W-:Y:S01]  /*653c0*/  IMAD R15, R0, 0x1e0, RZ ;  /* 0x000001e0000f7824 */ /* 0x000fe200078e02ff */
[-C--:B-1----:R-:W-:Y:S01]  /*653d0*/  IADD3 R24, P5, R13, R26.reuse, RZ ;  /* 0x0000001a0d187210 */ /* 0x082fe20007fbe0ff */
[----:B------:R0:W-:Y:S03]  /*653e0*/  STS.128 [R2+0x600], R8 ;  /* 0x0006000802007388 */ /* 0x0001e60000000c00 */
[----:B------:R-:W-:Y:S01]  /*653f0*/  LEA.HI.X.SX32 R25, R12, R27, 0x1, P5 ;  /* 0x0000001b0c197211 */ /* 0x000fe200028f0eff */
[C---:B------:R-:W-:Y:S02]  /*65400*/  IMAD R13, R0.reuse, 0x1e2, RZ ;  /* 0x000001e2000d7824 */ /* 0x040fe400078e02ff */
[C---:B------:R-:W-:Y:S02]  /*65410*/  IMAD R4, R0.reuse, 0xf1, RZ ;  /* 0x000000f100047824 */ /* 0x040fe400078e02ff */
[----:B------:R1:W-:Y:S01]  /*65420*/  STL.64 [R1+0x5c8], R24 ;  /* 0x0005c81801007387 */ /* 0x0003e20000100a00 */
[----:B0-----:R-:W-:Y:S01]  /*65430*/  IADD3 R8, P5, R15, R26, RZ ;  /* 0x0000001a0f087210 */ /* 0x001fe20007fbe0ff */
[----:B------:R-:W-:-:S02]  /*65440*/  IMAD R15, R0, 0xf0, RZ ;  /* 0x000000f0000f7824 */ /* 0x000fc400078e02ff */
[----:B-1----:R-:W2:Y:S03]  /*65450*/  LDL.LU.64 R24, [R1+0x20c8] ;  /* 0x0020c80001187983 */ /* 0x002ea60000300a00 */
[----:B------:R-:W-:Y:S02]  /*65460*/  LEA.HI.X.SX32 R9, R15, R27, 0x1, P5 ;  /* 0x0000001b0f097211 */ /* 0x000fe400028f0eff */
[----:B------:R-:W-:Y:S01]  /*65470*/  IADD3 R10, P5, R13, R26, RZ ;  /* 0x0000001a0d0a7210 */ /* 0x000fe20007fbe0ff */
[----:B------:R-:W2:Y:S01]  /*65480*/  LDL.LU R6, [R1+0x14f0] ;  /* 0x0014f00001067983 */ /* 0x000ea20000300800 */
[----:B---3--:R-:W-:Y:S01]  /*65490*/  F2FP.PACK_AB R13, R21, R17 ;  /* 0x00000011150d723e */ /* 0x008fe200000000ff */
[----:B------:R-:W-:Y:S01]  /*654a0*/  IMAD R5, R0, 0x1e4, RZ ;  /* 0x000001e400057824 */ /* 0x000fe200078e02ff */
[----:B------:R-:W-:Y:S02]  /*654b0*/  LEA.HI.X.SX32 R11, R4, R27, 0x1, P5 ;  /* 0x0000001b040b7211 */ /* 0x000fe400028f0eff */
[----:B----4-:R-:W-:-:S02]  /*654c0*/  F2FP.PACK_AB R15, R28, R29 ;  /* 0x0000001d1c0f723e */ /* 0x010fc400000000ff */
[----:B--2---:R-:W-:Y:S02]  /*654d0*/  F2FP.PACK_AB R12, R22, R14 ;  /* 0x0000000e160c723e */ /* 0x004fe400000000ff */
[----:B------:R-:W2:Y:S01]  /*654e0*/  LDL.LU R22, [R1+0x14e8] ;  /* 0x0014e80001167983 */ /* 0x000ea20000300800 */
[----:B------:R-:W-:-:S03]  /*654f0*/  F2FP.PACK_AB R14, R19, R18 ;  /* 0x00000012130e723e */ /* 0x000fc600000000ff */
[----:B------:R-:W-:Y:S04]  /*65500*/  STL.64 [R1+0x590], R8 ;  /* 0x0005900801007387 */ /* 0x000fe80000100a00 */
[----:B------:R-:W3:Y:S04]  /*65510*/  LDL.LU R21, [R1+0x794] ;  /* 0x0007940001157983 */ /* 0x000ee80000300800 */
[----:B------:R-:W3:Y:S04]  /*65520*/  LDL.LU R17, [R1+0x790] ;  /* 0x0007900001117983 */ /* 0x000ee80000300800 */
[----:B------:R-:W4:Y:S04]  /*65530*/  LDL.LU R19, [R1+0x14fc] ;  /* 0x0014fc0001137983 */ /* 0x000f280000300800 */
[----:B------:R-:W4:Y:S04]  /*65540*/  LDL.LU R18, [R1+0x14f8] ;  /* 0x0014f80001127983 */ /* 0x000f280000300800 */
[----:B------:R0:W-:Y:S02]  /*65550*/  STL.64 [R1+0x588], R10 ;  /* 0x0005880a01007387 */ /* 0x0001e40000100a00 */
[----:B0-----:R-:W-:-:S04]  /*65560*/  IADD3 R10, P5, R5, R26, RZ ;  /* 0x0000001a050a7210 */ /* 0x001fc80007fbe0ff */
[----:B------:R-:W-:Y:S01]  /*65570*/  LEA.HI.X.SX32 R11, R23, R27, 0x1, P5 ;  /* 0x0000001b170b7211 */ /* 0x000fe200028f0eff */
[----:B------:R-:W-:Y:S04]  /*65580*/  STS.128 [R2+0x680], R12 ;  /* 0x0006800c02007388 */ /* 0x000fe80000000c00 */
[----:B------:R0:W-:Y:S01]  /*65590*/  STL.64 [R1+0x580], R10 ;  /* 0x0005800a01007387 */ /* 0x0001e20000100a00 */
[----:B------:R-:W-:-:S03]  /*655a0*/  F2FP.PACK_AB R4, R7, R20 ;  /* 0x000000140704723e */ /* 0x000fc600000000ff */
[----:B0-----:R-:W2:Y:S04]  /*655b0*/  LDL.LU R11, [R1+0x798] ;  /* 0x00079800010b7983 */ /* 0x001ea80000300800 */
[----:B------:R0:W-:Y:S04]  /*655c0*/  STL.64 [R1+0x20b8], R2 ;  /* 0x0020b80201007387 */ /* 0x0001e80000100a00 */
[----:B0-----:R-:W2:Y:S04]  /*655d0*/  LDL.LU R2, [R1+0x79c] ;  /* 0x00079c0001027983 */ /* 0x001ea80000300800 */
[----:B------:R-:W2:Y:S04]  /*655e0*/  LDL.LU R14, [R1+0x1510] ;  /* 0x00151000010e7983 */ /* 0x000ea80000300800 */
[----:B------:R-:W2:Y:S04]  /*655f0*/  LDL.LU R10, [R1+0x1508] ;  /* 0x00150800010a7983 */ /* 0x000ea80000300800 */
[----:B------:R-:W2:Y:S04]  /*65600*/  LDL.LU R23, [R1+0x7a4] ;  /* 0x0007a40001177983 */ /* 0x000ea80000300800 */
[----:B------:R-:W2:Y:S04]  /*65610*/  LDL.LU R7, [R1+0x7a0] ;  /* 0x0007a00001077983 */ /* 0x000ea80000300800 */
[----:B------:R-:W2:Y:S01]  /*65620*/  LDL.LU R13, [R1+0x1520] ;  /* 0x00152000010d7983 */ /* 0x000ea20000300800 */
[----:B------:R-:W-:-:S02]  /*65630*/  IMAD R9, R0, 0x1e6, RZ ;  /* 0x000001e600097824 */ /* 0x000fc400078e02ff */
[----:B------:R-:W-:-:S03]  /*65640*/  IMAD R5, R0, 0xf3, RZ ;  /* 0x000000f300057824 */ /* 0x000fc600078e02ff */
[----:B------:R-:W-:Y:S01]  /*65650*/  IADD3 R28, P5, R9, R26, RZ ;  /* 0x0000001a091c7210 */ /* 0x000fe20007fbe0ff */
[----:B------:R-:W-:-:S03]  /*65660*/  IMAD R8, R0, 0x1e8, RZ ;  /* 0x000001e800087824 */ /* 0x000fc600078e02ff */
[----:B------:R-:W-:Y:S01]  /*65670*/  LEA.HI.X.SX32 R29, R5, R27, 0x1, P5 ;  /* 0x0000001b051d7211 */ /* 0x000fe200028f0eff */
[C---:B------:R-:W-:Y:S02]  /*65680*/  IMAD R20, R0.reuse, 0xf4, RZ ;  /* 0x000000f400147824 */ /* 0x040fe400078e02ff */
[C---:B------:R-:W-:Y:S02]  /*65690*/  IMAD R3, R0.reuse, 0x1ea, RZ ;  /* 0x000001ea00037824 */ /* 0x040fe400078e02ff */
[----:B------:R-:W-:Y:S01]  /*656a0*/  IMAD R12, R0, 0x1ec, RZ ;  /* 0x000001ec000c7824 */ /* 0x000fe200078e02ff */
[----:B---3--:R-:W-:Y:S02]  /*656b0*/  F2FP.PACK_AB R5, R21, R17 ;  /* 0x000000111505723e */ /* 0x008fe400000000ff */
[----:B----4-:R-:W-:Y:S01]  /*656c0*/  F2FP.PACK_AB R9, R19, R18 ;  /* 0x000000121309723e */ /* 0x010fe200000000ff */
[----:B--2---:R-:W-:Y:S04]  /*656d0*/  STL [R1+0x20c0], R13 ;  /* 0x0020c00d01007387 */ /* 0x004fe80000100800 */
[----:B------:R-:W2:Y:S04]  /*656e0*/  LDL.LU R15, [R1+0x1518] ;  /* 0x00151800010f7983 */ /* 0x000ea80000300800 */
[----:B------:R0:W-:Y:S02]  /*656f0*/  STL.64 [R1+0x578], R28 ;  /* 0x0005781c01007387 */ /* 0x0001e40000100a00 */
[----:B0-----:R-:W-:-:S04]  /*65700*/  IADD3 R28, P5, R8, R26, RZ ;  /* 0x0000001a081c7210 */ /* 0x001fc80007fbe0ff */
[----:B------:R-:W-:Y:S02]  /*65710*/  LEA.HI.X.SX32 R29, R20, R27, 0x1, P5 ;  /* 0x0000001b141d7211 */ /* 0x000fe400028f0eff */
[----:B------:R-:W-:Y:S01]  /*65720*/  F2FP.PACK_AB R8, R6, R22 ;  /* 0x000000160608723e */ /* 0x000fe200000000ff */
[----:B------:R-:W-:Y:S02]  /*65730*/  IMAD R6, R0, 0xf5, RZ ;  /* 0x000000f500067824 */ /* 0x000fe400078e02ff */
[----:B------:R0:W-:Y:S04]  /*65740*/  STL.64 [R1+0x550], R28 ;  /* 0x0005501c01007387 */ /* 0x0001e80000100a00 */
[----:B------:R-:W3:Y:S04]  /*65750*/  LDL.LU R22, [R1+0x15c] ;  /* 0x00015c0001167983 */ /* 0x000ee80000300800 */
[----:B------:R-:W3:Y:S01]  /*65760*/  LDL.LU R20, [R1+0x154] ;  /* 0x0001540001147983 */ /* 0x000ee20000300800 */
[----:B0-----:R-:W-:-:S03]  /*65770*/  IADD3 R28, P5, R3, R26, RZ ;  /* 0x0000001a031c7210 */ /* 0x001fc60007fbe0ff */
[----:B------:R-:W4:Y:S01]  /*65780*/  LDL.LU R21, [R1+0x16c] ;  /* 0x00016c0001157983 */ /* 0x000f220000300800 */
[----:B------:R-:W-:-:S03]  /*65790*/  LEA.HI.X.SX32 R29, R6, R27, 0x1, P5 ;  /* 0x0000001b061d7211 */ /* 0x000fc600028f0eff */
[----:B------:R-:W4:Y:S01]  /*657a0*/  LDL.LU R17, [R1+0x164] ;  /* 0x0001640001117983 */ /* 0x000f220000300800 */
[----:B------:R-:W-:Y:S01]  /*657b0*/  IADD3 R12, P5, R12, R26, RZ ;  /* 0x0000001a0c0c7210 */ /* 0x000fe20007fbe0ff */
[----:B------:R-:W-:Y:S02]  /*657c0*/  IMAD R3, R0, 0x1ee, RZ ;  /* 0x000001ee00037824 */ /* 0x000fe400078e02ff */
[----:B------:R-:W2:Y:S01]  /*657d0*/  LDL.LU R19, [R1+0x17c] ;  /* 0x00017c0001137983 */ /* 0x000ea20000300800 */
[----:B------:R-:W-:-:S03]  /*657e0*/  LEA.HI.X.SX32 R13, R24, R27, 0x1, P5 ;  /* 0x0000001b180d7211 */ /* 0x000fc600028f0eff */
[----:B------:R-:W2:Y:S01]  /*657f0*/  LDL.LU R18, [R1+0x174] ;  /* 0x0001740001127983 */ /* 0x000ea20000300800 */
[----:B------:R-:W-:-:S03]  /*65800*/  F2FP.PACK_AB R6, R2, R11 ;  /* 0x0000000b0206723e */ /* 0x000fc600000000ff */
[----:B------:R0:W-:Y:S01]  /*65810*/  STL.64 [R1+0x548], R28 ;  /* 0x0005481c01007387 */ /* 0x0001e20000100a00 */
[C---:B------:R-:W-:Y:S02]  /*65820*/  IMAD R11, R0.reuse, 0xf7, RZ ;  /* 0x000000f7000b7824 */ /* 0x040fe400078e02ff */
[C---:B------:R-:W-:Y:S01]  /*65830*/  IMAD R2, R0.reuse, 0x1f0, RZ ;  /* 0x000001f000027824 */ /* 0x040fe200078e02ff */
[----:B------:R-:W-:Y:S01]  /*65840*/  F2FP.PACK_AB R7, R23, R7 ;  /* 0x000000071707723e */ /* 0x000fe200000000ff */
[----:B------:R-:W-:Y:S01]  /*65850*/  IMAD R23, R0, 0xf8, RZ ;  /* 0x000000f800177824 */ /* 0x000fe200078e02ff */
[----:B0-----:R-:W2:Y:S04]  /*65860*/  LDL.LU R28, [R1+0x18c] ;  /* 0x00018c00011c7983 */ /* 0x001ea80000300800 */
[----:B------:R-:W2:Y:S04]  /*65870*/  LDL.LU R29, [R1+0x184] ;  /* 0x00018400011d7983 */ /* 0x000ea80000300800 */
[----:B------:R0:W-:Y:S02]  /*65880*/  STL.64 [R1+0x540], R12 ;  /* 0x0005400c01007387 */ /* 0x0001e40000100a00 */
[----:B0-----:R-:W-:-:S04]  /*65890*/  IADD3 R12, P5, R3, R26, RZ ;  /* 0x0000001a030c7210 */ /* 0x001fc80007fbe0ff */
[----:B------:R-:W-:Y:S02]  /*658a0*/  LEA.HI.X.SX32 R13, R11, R27, 0x1, P5 ;  /* 0x0000001b0b0d7211 */ /* 0x000fe400028f0eff */
[----:B------:R-:W-:-:S04]  /*658b0*/  IADD3 R2, P5, R2, R26, RZ ;  /* 0x0000001a02027210 */ /* 0x000fc80007fbe0ff */
[----:B------:R-:W-:Y:S01]  /*658c0*/  LEA.HI.X.SX32 R3, R23, R27, 0x1, P5 ;  /* 0x0000001b17037211 */ /* 0x000fe200028f0eff */
[----:B------:R0:W-:Y:S04]  /*658d0*/  STL.64 [R1+0x538], R12 ;  /* 0x0005380c01007387 */ /* 0x0001e80000100a00 */
[----:B0-----:R-:W2:Y:S04]  /*658e0*/  LDL.LU R13, [R1+0x20c0] ;  /* 0x0020c000010d7983 */ /* 0x001ea80000300800 */
[----:B------:R0:W-:Y:S04]  /*658f0*/  STL.64 [R1+0x530], R2 ;  /* 0x0005300201007387 */ /* 0x0001e80000100a00 */
[----:B0-----:R-:W3:Y:S01]  /*65900*/  LDL.LU.64 R2, [R1+0x20b8] ;  /* 0x0020b80001027983 */ /* 0x001ee20000300a00 */
[----:B------:R-:W-:Y:S01]  /*65910*/  F2FP.PACK_AB R10, R14, R10 ;  /* 0x0000000a0e0a723e */ /* 0x000fe200000000ff */
[----:B------:R-:W-:-:S02]  /*65920*/  IMAD R14, R0, 0x1f2, RZ ;  /* 0x000001f2000e7824 */ /* 0x000fc400078e02ff */
[----:B------:R-:W-:-:S03]  /*65930*/  IMAD R12, R0, 0xf9, RZ ;  /* 0x000000f9000c7824 */ /* 0x000fc600078e02ff */
[----:B------:R-:W-:Y:S02]  /*65940*/  IADD3 R14, P5, R14, R26, RZ ;  /* 0x0000001a0e0e7210 */ /* 0x000fe40007fbe0ff */
[----:B--2---:R-:W-:Y:S01]  /*65950*/  F2FP.PACK_AB R11, R13, R15 ;  /* 0x0000000f0d0b723e */ /* 0x004fe200000000ff */
[----:B------:R-:W-:Y:S01]  /*65960*/  IMAD R13, R0, 0x1f4, RZ ;  /* 0x000001f4000d7824 */ /* 0x000fe200078e02ff */
[----:B------:R-:W-:Y:S01]  /*65970*/  LEA.HI.X.SX32 R15, R12, R27, 0x1, P5 ;  /* 0x0000001b0c0f7211 */ /* 0x000fe200028f0eff */
[----:B---3--:R0:W-:Y:S04]  /*65980*/  STS.128 [R2+0x700], R4 ;  /* 0x0007000402007388 */ /* 0x0081e80000000c00 */
[----:B------:R1:W-:Y:S01]  /*65990*/  STS.128 [R2+0x780], R8 ;  /* 0x0007800802007388 */ /* 0x0003e20000000c00 */
[----:B0-----:R-:W-:-:S03]  /*659a0*/  F2FP.PACK_AB R6, R19, R18 ;  /* 0x000000121306723e */ /* 0x001fc600000000ff */
[----:B------:R-:W0:Y:S01]  /*659b0*/  S2R R18, SR_TID.X ;  /* 0x0000000000127919 */ /* 0x000e220000002100 */
[C---:B-1----:R-:W-:Y:S01]  /*659c0*/  IMAD R2, R0.reuse, 0xfa, RZ ;  /* 0x000000fa00027824 */ /* 0x042fe200078e02ff */
[----:B------:R-:W-:Y:S01]  /*659d0*/  IADD3 R10, P5, R13, R26, RZ ;  /* 0x0000001a0d0a7210 */ /* 0x000fe20007fbe0ff */
[----:B------:R-:W-:-:S03]  /*659e0*/  IMAD R5, R0, 0x1f6, RZ ;  /* 0x000001f600057824 */ /* 0x000fc600078e02ff */
[----:B------:R-:W-:Y:S01]  /*659f0*/  LEA.HI.X.SX32 R11, R2, R27, 0x1, P5 ;  /* 0x0000001b020b7211 */ /* 0x000fe200028f0eff */
[----:B------:R-:W-:Y:S01]  /*65a00*/  STL.64 [R1+0x528], R14 ;  /* 0x0005280e01007387 */ /* 0x000fe20000100a00 */
[----:B------:R-:W-:-:S03]  /*65a10*/  IMAD R7, R0, 0xfb, RZ ;  /* 0x000000fb00077824 */ /* 0x000fc600078e02ff */
[----:B------:R1:W-:Y:S04]  /*65a20*/  STL.64 [R1+0x4f0], R10 ;  /* 0x0004f00a01007387 */ /* 0x0003e80000100a00 */
[----:B------:R-:W-:Y:S01]  /*65a30*/  BAR.SYNC.DEFER_BLOCKING 0x0 ;  /* 0x0000000000007b1d */ /* 0x000fe20000010000 */
[----:B-1----:R-:W-:Y:S02]  /*65a40*/  IADD3 R10, P5, R5, R26, RZ ;  /* 0x0000001a050a7210 */ /* 0x002fe40007fbe0ff */
[----:B0-----:R-:W-:Y:S02]  /*65a50*/  SHF.L.U32 R24, R18, 0xc, RZ ;  /* 0x0000000c12187819 */ /* 0x001fe400000006ff */
[----:B------:R-:W-:Y:S02]  /*65a60*/  LEA.HI.X.SX32 R11, R7, R27, 0x1, P5 ;  /* 0x0000001b070b7211 */ /* 0x000fe400028f0eff */
[----:B------:R-:W-:-:S03]  /*65a70*/  LOP3.LUT R24, R24, 0x6000, RZ, 0xc0, !PT ;  /* 0x0000600018187812 */ /* 0x000fc600078ec0ff */
[----:B------:R0:W-:Y:S01]  /*65a80*/  STL.64 [R1+0x4e8], R10 ;  /* 0x0004e80a01007387 */ /* 0x0001e20000100a00 */
[----:B------:R-:W-:Y:S02]  /*65a90*/  F2FP.PACK_AB R7, R28, R29 ;  /* 0x0000001d1c07723e */ /* 0x000fe400000000ff */
[----:B------:R-:W-:Y:S02]  /*65aa0*/  F2FP.PACK_AB R4, R22, R20 ;  /* 0x000000141604723e */ /* 0x000fe400000000ff */
[----:B----4-:R-:W-:Y:S02]  /*65ab0*/  F2FP.PACK_AB R5, R21, R17 ;  /* 0x000000111505723e */ /* 0x010fe400000000ff */
[----:B0-----:R-:W-:Y:S01]  /*65ac0*/  LOP3.LUT R10, R18, 0x7f, RZ, 0xc0, !PT ;  /* 0x0000007f120a7812 */ /* 0x001fe200078ec0ff */
[----:B------:R-:W-:Y:S03]  /*65ad0*/  STL.64 [R1+0x20a8], R6 ;  /* 0x0020a80601007387 */ /* 0x000fe60000100a00 */
[----:B------:R-:W-:Y:S01]  /*65ae0*/  LEA R24, R10, R24, 0x4 ;  /* 0x000000180a187211 */ /* 0x000fe200078e20ff */
[----:B------:R-:W-:Y:S04]  /*65af0*/  STL.64 [R1+0x20a0], R4 ;  /* 0x0020a00401007387 */ /* 0x000fe80000100a00 */
[----:B------:R-:W0:Y:S01]  /*65b00*/  LDS.128 R4, [R24] ;  /* 0x0000000018047984 */ /* 0x000e220000000c00 */
[----:B------:R-:W-:-:S02]  /*65b10*/  IMAD R9, R0, 0x1f8, RZ ;  /* 0x000001f800097824 */ /* 0x000fc400078e02ff */
[----:B------:R-:W-:-:S03]  /*65b20*/  IMAD R29, R0, 0xfc, RZ ;  /* 0x000000fc001d7824 */ /* 0x000fc600078e02ff */
[----:B------:R-:W-:Y:S01]  /*65b30*/  IADD3 R12, P5, R9, R26, RZ ;  /* 0x0000001a090c7210 */ /* 0x000fe20007fbe0ff */
[----:B------:R-:W-:-:S03]  /*65b40*/  IMAD R8, R0, 0x1fa, RZ ;  /* 0x000001fa00087824 */ /* 0x000fc600078e02ff */
[----:B------:R-:W-:Y:S02]  /*65b50*/  LEA.HI.X.SX32 R13, R29, R27, 0x1, P5 ;  /* 0x0000001b1d0d7211 */ /* 0x000fe400028f0eff */
[----:B------:R-:W-:Y:S02]  /*65b60*/  IADD3 R28, P5, R8, R26, RZ ;  /* 0x0000001a081c7210 */ /* 0x000fe40007fbe0ff */
[----:B------:R-:W2:Y:S04]  /*65b70*/  LDL.LU.64 R26, [R1+0x20b0] ;  /* 0x0020b000011a7983 */ /* 0x000ea80000300a00 */
[----:B------:R-:W-:Y:S04]  /*65b80*/  STL.64 [R1+0x4e0], R12 ;  /* 0x0004e00c01007387 */ /* 0x000fe80000100a00 */
[----:B------:R-:W-:Y:S04]  /*65b90*/  LDS.128 R12, [R24+0x1000] ;  /* 0x00100000180c7984 */ /* 0x000fe80000000c00 */
[----:B0-----:R-:W-:Y:S04]  /*65ba0*/  STL.64 [R1+0x1c0], R4 ;  /* 0x0001c00401007387 */ /* 0x001fe80000100a00 */
[----:B------:R-:W-:Y:S04]  /*65bb0*/  STL.64 [R1+0x1c8], R6 ;  /* 0x0001c80601007387 */ /* 0x000fe80000100a00 */
[----:B------:R-:W0:Y:S01]  /*65bc0*/  LDS.128 R4, [R24+0x800] ;  /* 0x0008000018047984 */ /* 0x000e220000000c00 */
[----:B------:R-:W-:-:S05]  /*65bd0*/  IMAD.SHL.U32 R23, R18, 0x1000, RZ ;  /* 0x0000100012177824 */ /* 0x000fca00078e00ff */
[----:B------:R-:W-:Y:S01]  /*65be0*/  LOP3.LUT R23, R23, 0x6000, RZ, 0xc0, !PT ;  /* 0x0000600017177812 */ /* 0x000fe200078ec0ff */
[----:B0-----:R-:W-:Y:S04]  /*65bf0*/  STL.64 [R1+0x1b0], R4 ;  /* 0x0001b00401007387 */ /* 0x001fe80000100a00 */
[----:B------:R-:W-:Y:S04]  /*65c00*/  STL.64 [R1+0x1b8], R6 ;  /* 0x0001b80601007387 */ /* 0x000fe80000100a00 */
[----:B------:R-:W0:Y:S01]  /*65c10*/  LDS.128 R4, [R24+0x1800] ;  /* 0x0018000018047984 */ /* 0x000e220000000c00 */
[----:B------:R-:W-:-:S03]  /*65c20*/  LEA R23, R10, R23, 0x4 ;  /* 0x000000170a177211 */ /* 0x000fc600078e20ff */
[----:B------:R1:W-:Y:S01]  /*65c30*/  STL [R1+0x2070], R24 ;  /* 0x0020701801007387 */ /* 0x0003e20000100800 */
[----:B------:R-:W-:-:S03]  /*65c40*/  LOP3.LUT R23, R23, 0x20, RZ, 0x3c, !PT ;  /* 0x0000002017177812 */ /* 0x000fc600078e3cff */
[----:B------:R-:W-:Y:S04]  /*65c50*/  STL.64 [R1+0x1a0], R12 ;  /* 0x0001a00c01007387 */ /* 0x000fe80000100a00 */
[----:B------:R-:W-:Y:S04]  /*65c60*/  STL.64 [R1+0x1a8], R14 ;  /* 0x0001a80e01007387 */ /* 0x000fe80000100a00 */
[----:B-1----:R-:W2:Y:S04]  /*65c70*/  LDL R24, [R1+0xa2c] ;  /* 0x000a2c0001187983 */ /* 0x002ea80000100800 */
[----:B------:R-:W-:Y:S04]  /*65c80*/  LDS.128 R12, [R23+0x800] ;  /* 0x00080000170c7984 */ /* 0x000fe80000000c00 */
[----:B0-----:R-:W-:Y:S04]  /*65c90*/  STL.64 [R1+0x190], R4 ;  /* 0x0001900401007387 */ /* 0x001fe80000100a00 */
[----:B------:R-:W-:Y:S04]  /*65ca0*/  STL.64 [R1+0x198], R6 ;  /* 0x0001980601007387 */ /* 0x000fe80000100a00 */
[----:B------:R-:W0:Y:S04]  /*65cb0*/  LDS.128 R4, [R23] ;  /* 0x0000000017047984 */ /* 0x000e280000000c00 */
[----:B------:R-:W4:Y:S04]  /*65cc0*/  LDL.LU R17, [R1+0x2f4] ;  /* 0x0002f40001117983 */ /* 0x000f280000300800 */
[----:B------:R-:W4:Y:S04]  /*65cd0*/  LDL.LU R19, [R1+0x2f0] ;  /* 0x0002f00001137983 */ /* 0x000f280000300800 */
[----:B0-----:R-:W-:Y:S04]  /*65ce0*/  STL.64 [R1+0x180], R4 ;  /* 0x0001800401007387 */ /* 0x001fe80000100a00 */
[----:B------:R-:W-:Y:S04]  /*65cf0*/  STL.64 [R1+0x188], R6 ;  /* 0x0001880601007387 */ /* 0x000fe80000100a00 */
[----:B------:R-:W0:Y:S04]  /*65d00*/  LDS.128 R4, [R23+0x1000] ;  /* 0x0010000017047984 */ /* 0x000e280000000c00 */
[----:B------:R-:W2:Y:S04]  /*65d10*/  LDL.LU R11, [R1+0x2fc] ;  /* 0x0002fc00010b7983 */ /* 0x000ea80000300800 */
[----:B------:R1:W-:Y:S04]  /*65d20*/  STL.64 [R1+0x170], R12 ;  /* 0x0001700c01007387 */ /* 0x0003e80000100a00 */
[----:B------:R0:W-:Y:S04]  /*65d30*/  STL.64 [R1+0x178], R14 ;  /* 0x0001780e01007387 */ /* 0x0001e80000100a00 */
[----:B-1----:R-:W2:Y:S04]  /*65d40*/  LDL.LU R13, [R1+0x2f8] ;  /* 0x0002f800010d7983 */ /* 0x002ea80000300800 */
[----:B0-----:R-:W-:Y:S04]  /*65d50*/  STL.64 [R1+0x160], R4 ;  /* 0x0001600401007387 */ /* 0x001fe80000100a00 */
[----:B------:R-:W-:Y:S04]  /*65d60*/  STL.64 [R1+0x168], R6 ;  /* 0x0001680601007387 */ /* 0x000fe80000100a00 */
[----:B------:R-:W0:Y:S01]  /*65d70*/  LDS.128 R4, [R23+0x1800] ;  /* 0x0018000017047984 */ /* 0x000e220000000c00 */
[----:B------:R-:W-:-:S03]  /*65d80*/  SHF.L.U32 R22, R18, 0xc, RZ ;  /* 0x0000000c12167819 */ /* 0x000fc600000006ff */
[----:B------:R-:W2:Y:S01]  /*65d90*/  LDL.LU R14, [R1+0x304] ;  /* 0x00030400010e7983 */ /* 0x000ea20000300800 */
[----:B------:R-:W-:-:S03]  /*65da0*/  LOP3.LUT R22, R22, 0x6000, RZ, 0xc0, !PT ;  /* 0x0000600016167812 */ /* 0x000fc600078ec0ff */
[----:B------:R-:W2:Y:S01]  /*65db0*/  LDL.LU R15, [R1+0x300] ;  /* 0x00030000010f7983 */ /* 0x000ea20000300800 */
[----:B------:R-:W-:-:S04]  /*65dc0*/  LEA R22, R10, R22, 0x4 ;  /* 0x000000160a167211 */ /* 0x000fc800078e20ff */
[----:B------:R-:W-:Y:S01]  /*65dd0*/  LOP3.LUT R22, R22, 0x40, RZ, 0x3c, !PT ;  /* 0x0000004016167812 */ /* 0x000fe200078e3cff */
[----:B0-----:R-:W-:Y:S04]  /*65de0*/  STL.64 [R1+0x150], R4 ;  /* 0x0001500401007387 */ /* 0x001fe80000100a00 */
[----:B------:R-:W-:Y:S04]  /*65df0*/  STL.64 [R1+0x158], R6 ;  /* 0x0001580601007387 */ /* 0x000fe80000100a00 */
[----:B------:R-:W0:Y:S04]  /*65e00*/  LDS.128 R4, [R22] ;  /* 0x0000000016047984 */ /* 0x000e280000000c00 */
[----:B------:R-:W2:Y:S04]  /*65e10*/  LDL.LU R20, [R1+0x30c] ;  /* 0x00030c0001147983 */ /* 0x000ea80000300800 */
[----:B0-----:R-:W-:Y:S04]  /*65e20*/  STL.64 [R1+0x140], R4 ;  /* 0x0001400401007387 */ /* 0x001fe80000100a00 */
[----:B------:R-:W-:Y:S04]  /*65e30*/  STL.64 [R1+0x148], R6 ;  /* 0x0001480601007387 */ /* 0x000fe80000100a00 */
[----:B------:R-:W0:Y:S01]  /*65e40*/  LDS.128 R4, [R22+0x800] ;  /* 0x0008000016047984 */ /* 0x000e220000000c00 */
[----:B------:R-:W-:-:S03]  /*65e50*/  IMAD.SHL.U32 R21, R18, 0x1000, RZ ;  /* 0x0000100012157824 */ /* 0x000fc600078e00ff */
[----:B------:R-:W2:Y:S04]  /*65e60*/  LDL.LU R18, [R1+0x308] ;  /* 0x0003080001127983 */ /* 0x000ea80000300800 */
[----:B0-----:R-:W-:Y:S04]  /*65e70*/  STL.64 [R1+0x130], R4 ;  /* 0x0001300401007387 */ /* 0x001fe80000100a00 */
[----:B------:R-:W-:Y:S04]  /*65e80*/  STL.64 [R1+0x138], R6 ;  /* 0x0001380601007387 */ /* 0x000fe80000100a00 */
[----:B------:R-:W0:Y:S01]  /*65e90*/  LDS.128 R4, [R22+0x1000] ;  /* 0x0010000016047984 */ /* 0x000e220000000c00 */
[----:B------:R-:W-:-:S04]  /*65ea0*/  LOP3.LUT R21, R21, 0x6000, RZ, 0xc0, !PT ;  /* 0x0000600015157812 */ /* 0x000fc800078ec0ff */
[----:B------:R-:W-:Y:S01]  /*65eb0*/  LEA R21, R10, R21, 0x4 ;  /* 0x000000150a157211 */ /* 0x000fe200078e20ff */
[----:B0-----:R-:W-:Y:S04]  /*65ec0*/  STL.64 [R1+0x120], R4 ;  /* 0x0001200401007387 */ /* 0x001fe80000100a00 */
[----:B------:R-:W-:Y:S04]  /*65ed0*/  STL.64 [R1+0x128], R6 ;  /* 0x0001280601007387 */ /* 0x000fe80000100a00 */
[----:B------:R-:W0:Y:S01]  /*65ee0*/  LDS.128 R4, [R22+0x1800] ;  /* 0x0018000016047984 */ /* 0x000e220000000c00 */
[----:B------:R-:W-:-:S03]  /*65ef0*/  LOP3.LUT R21, R21, 0x60, RZ, 0x3c, !PT ;  /* 0x0000006015157812 */ /* 0x000fc600078e3cff */
[----:B------:R1:W-:Y:S04]  /*65f00*/  STL.64 [R1+0x2068], R22 ;  /* 0x0020681601007387 */ /* 0x0003e80000100a00 */
[----:B-1----:R-:W2:Y:S04]  /*65f10*/  LDL.64 R22, [R1+0x418] ;  /* 0x0004180001167983 */ /* 0x002ea80000100a00 */
        /* <DEDUP_REMOVED lines=13> */
[----:B------:R0:W-:Y:S04]  /*65ff0*/  STL.64 [R1+0x68], R6 ;  /* 0x0000680601007387 */ /* 0x0001e80000100a00 */
[----:B0-----:R-:W3:Y:S04]  /*66000*/  LDL.LU.64 R6, [R1+0x20a8] ;  /* 0x0020a80001067983 */ /* 0x001ee80000300a00 */
[----:B------:R-:W3:Y:S04]  /*66010*/  LDL.LU.64 R4, [R1+0x20a0] ;  /* 0x0020a00001047983 */ /* 0x000ee80000300a00 */
[----:B------:R-:W-:Y:S01]  /*66020*/  BAR.SYNC.DEFER_BLOCKING 0x0 ;  /* 0x0000000000007b1d */ /* 0x000fe20000010000 */
[C---:B------:R-:W-:Y:S01]  /*66030*/  IMAD R2, R0.reuse, 0xfd, RZ ;  /* 0x000000fd00027824 */ /* 0x040fe200078e02ff */
[----:B----4-:R-:W-:Y:S01]  /*66040*/  F2FP.PACK_AB R12, R17, R19 ;  /* 0x00000013110c723e */ /* 0x010fe200000000ff */
[----:B------:R-:W-:-:S03]  /*66050*/  IMAD R9, R0, 0x1fc, RZ ;  /* 0x000001fc00097824 */ /* 0x000fc600078e02ff */
[----:B------:R-:W4:Y:S01]  /*66060*/  LDL.LU R8, [R1+0x360] ;  /* 0x0003600001087983 */ /* 0x000f220000300800 */
[----:B--2---:R-:W-:Y:S02]  /*66070*/  F2FP.PACK_AB R13, R11, R13 ;  /* 0x0000000d0b0d723e */ /* 0x004fe400000000ff */
[----:B------:R-:W-:Y:S02]  /*66080*/  F2FP.PACK_AB R14, R14, R15 ;  /* 0x0000000f0e0e723e */ /* 0x000fe400000000ff */
[----:B------:R-:W-:Y:S02]  /*66090*/  F2FP.PACK_AB R15, R20, R18 ;  /* 0x00000012140f723e */ /* 0x000fe400000000ff */
[----:B------:R-:W-:Y:S01]  /*660a0*/  LEA.HI.X.SX32 R29, R2, R23, 0x1, P5 ;  /* 0x00000017021d7211 */ /* 0x000fe200028f0eff */
[C---:B------:R-:W-:Y:S01]  /*660b0*/  IMAD R2, R0.reuse, 0xff, RZ ;  /* 0x000000ff00027824 */ /* 0x040fe200078e02ff */
[----:B---3--:R0:W-:Y:S04]  /*660c0*/  STS.128 [R24], R4 ;  /* 0x0000000418007388 */ /* 0x0081e80000000c00 */
[----:B0-----:R-:W2:Y:S04]  /*660d0*/  LDL.LU R4, [R1+0x330] ;  /* 0x0003300001047983 */ /* 0x001ea80000300800 */
[----:B------:R-:W4:Y:S04]  /*660e0*/  LDL.LU R7, [R1+0x364] ;  /* 0x0003640001077983 */ /* 0x000f280000300800 */
[----:B------:R-:W3:Y:S04]  /*660f0*/  LDL.LU R17, [R1+0x33c] ;  /* 0x00033c0001117983 */ /* 0x000ee80000300800 */
[----:B------:R-:W3:Y:S04]  /*66100*/  LDL.LU R19, [R1+0x338] ;  /* 0x0003380001137983 */ /* 0x000ee80000300800 */
[----:B------:R0:W-:Y:S01]  /*66110*/  STL.64 [R1+0x4d8], R28 ;  /* 0x0004d81c01007387 */ /* 0x0001e20000100a00 */
[----:B------:R-:W-:Y:S01]  /*66120*/  IMAD R5, R0, 0x1fe, RZ ;  /* 0x000001fe00057824 */ /* 0x000fe200078e02ff */
[----:B0-----:R-:W-:-:S02]  /*66130*/  IADD3 R28, P5, R9, R22, RZ ;  /* 0x00000016091c7210 */ /* 0x001fc40007fbe0ff */
[----:B------:R-:W2:Y:S02]  /*66140*/  LDL.LU R9, [R1+0x370] ;  /* 0x0003700001097983 */ /* 0x000ea40000300800 */
[----:B------:R-:W-:Y:S02]  /*66150*/  LEA.HI.X.SX32 R29, R25, R23, 0x1, P5 ;  /* 0x00000017191d7211 */ /* 0x000fe400028f0eff */
[----:B------:R-:W2:Y:S04]  /*66160*/  LDL.LU R11, [R1+0x340] ;  /* 0x00034000010b7983 */ /* 0x000ea80000300800 */
[----:B------:R-:W2:Y:S04]  /*66170*/  LDL.LU R25, [R1+0x374] ;  /* 0x0003740001197983 */ /* 0x000ea80000300800 */
[----:B------:R0:W-:Y:S04]  /*66180*/  STL.64 [R1+0x4b0], R28 ;  /* 0x0004b01c01007387 */ /* 0x0001e80000100a00 */
[----:B------:R-:W2:Y:S04]  /*66190*/  LDL.LU R10, [R1+0x380] ;  /* 0x00038000010a7983 */ /* 0x000ea80000300800 */
[----:B------:R-:W2:Y:S01]  /*661a0*/  LDL.LU R20, [R1+0x34c] ;  /* 0x00034c0001147983 */ /* 0x000ea20000300800 */
[----:B0-----:R-:W-:-:S03]  /*661b0*/  IADD3 R28, P5, R5, R22, RZ ;  /* 0x00000016051c7210 */ /* 0x001fc60007fbe0ff */
[----:B------:R-:W2:Y:S01]  /*661c0*/  LDL.LU R18, [R1+0x348] ;  /* 0x0003480001127983 */ /* 0x000ea20000300800 */
[----:B------:R-:W-:-:S03]  /*661d0*/  LEA.HI.X.SX32 R29, R2, R23, 0x1, P5 ;  /* 0x00000017021d7211 */ /* 0x000fc600028f0eff */
[----:B------:R-:W2:Y:S04]  /*661e0*/  LDL.LU R2, [R1+0x334] ;  /* 0x0003340001027983 */ /* 0x000ea80000300800 */
[----:B------:R-:W-:Y:S04]  /*661f0*/  STL.64 [R1+0x4a8], R28 ;  /* 0x0004a81c01007387 */ /* 0x000fe80000100a00 */
[----:B------:R0:W-:Y:S04]  /*66200*/  STS.128 [R24+0x80], R12 ;  /* 0x0000800c18007388 */ /* 0x0001e80000000c00 */
[----:B0-----:R-:W2:Y:S01]  /*66210*/  LDL.LU R14, [R1+0x344] ;  /* 0x00034400010e7983 */ /* 0x001ea20000300800 */
[----:B------:R-:W-:-:S02]  /*66220*/  SHF.L.U32 R6, R0, 0x8, RZ ;  /* 0x0000000800067819 */ /* 0x000fc400000006ff */
[CC--:B------:R-:W-:Y:S01]  /*66230*/  LEA R28, P5, R0.reuse, R22.reuse, 0x9 ;  /* 0x00000016001c7211 */ /* 0x0c0fe200078a48ff */
[----:B------:R-:W-:Y:S01]  /*66240*/  IMAD R5, R0, 0x330, RZ ;  /* 0x0000033000057824 */ /* 0x000fe200078e02ff */
[----:B------:R-:W2:Y:S02]  /*66250*/  LDL.LU R15, [R1+0x384] ;  /* 0x00038400010f7983 */ /* 0x000ea40000300800 */
[----:B------:R-:W-:Y:S02]  /*66260*/  LEA.HI.X.SX32 R29, R6, R23, 0x1, P5 ;  /* 0x00000017061d7211 */ /* 0x000fe400028f0eff */
[----:B------:R-:W2:Y:S04]  /*66270*/  LDL.LU R13, [R1+0x388] ;  /* 0x00038800010d7983 */ /* 0x000ea80000300800 */
[----:B------:R0:W-:Y:S02]  /*66280*/  STL.64 [R1+0x4a0], R28 ;  /* 0x0004a01c01007387 */ /* 0x0001e40000100a00 */
[----:B0-----:R-:W-:-:S04]  /*66290*/  IADD3 R28, P5, R5, R22, RZ ;  /* 0x00000016051c7210 */ /* 0x001fc80007fbe0ff */
[----:B------:R-:W-:-:S05]  /*662a0*/  LEA.HI.X.SX32 R29, R27, R23, 0x1, P5 ;  /* 0x000000171b1d7211 */ /* 0x000fca00028f0eff */
[----:B------:R0:W-:Y:S01]  /*662b0*/  STL.64 [R1+0x7a0], R28 ;  /* 0x0007a01c01007387 */ /* 0x0001e20000100a00 */
[C---:B------:R-:W-:Y:S02]  /*662c0*/  IMAD R6, R0.reuse, 0x334, RZ ;  /* 0x0000033400067824 */ /* 0x040fe400078e02ff */
[C---:B------:R-:W-:Y:S01]  /*662d0*/  IMAD R12, R0.reuse, 0x19b, RZ ;  /* 0x0000019b000c7824 */ /* 0x040fe200078e02ff */
[----:B----4-:R-:W-:Y:S01]  /*662e0*/  F2FP.PACK_AB R8, R7, R8 ;  /* 0x000000080708723e */ /* 0x010fe200000000ff */
[C---:B------:R-:W-:Y:S01]  /*662f0*/  IMAD R7, R0.reuse, 0x199, RZ ;  /* 0x0000019900077824 */ /* 0x040fe200078e02ff */
[----:B---3--:R-:W-:Y:S02]  /*66300*/  F2FP.PACK_AB R5, R17, R19 ;  /* 0x000000131105723e */ /* 0x008fe400000000ff */
[----:B------:R-:W3:Y:S04]  /*66310*/  LDL.LU R17, [R1+0x3a4] ;  /* 0x0003a40001117983 */ /* 0x000ee80000300800 */
[----:B------:R-:W3:Y:S01]  /*66320*/  LDL.LU R19, [R1+0x394] ;  /* 0x0003940001137983 */ /* 0x000ee20000300800 */
[----:B--2---:R-:W-:Y:S01]  /*66330*/  F2FP.PACK_AB R9, R25, R9 ;  /* 0x000000091909723e */ /* 0x004fe200000000ff */
[----:B------:R-:W-:Y:S01]  /*66340*/  IMAD R25, R0, 0x19a, RZ ;  /* 0x0000019a00197824 */ /* 0x000fe200078e02ff */
[----:B------:R-:W-:Y:S01]  /*66350*/  F2FP.PACK_AB R4, R2, R4 ;  /* 0x000000040204723e */ /* 0x000fe200000000ff */
[----:B------:R-:W-:-:S05]  /*66360*/  IMAD R2, R0, 0x332, RZ ;  /* 0x0000033200027824 */ /* 0x000fca00078e02ff */
[----:B0-----:R-:W-:-:S04]  /*66370*/  IADD3 R28, P5, R2, R22, RZ ;  /* 0x00000016021c7210 */ /* 0x001fc80007fbe0ff */
[----:B------:R-:W-:-:S05]  /*66380*/  LEA.HI.X.SX32 R29, R7, R23, 0x1, P5 ;  /* 0x00000017071d7211 */ /* 0x000fca00028f0eff */
[----:B------:R0:W-:Y:S01]  /*66390*/  STL.64 [R1+0x798], R28 ;  /* 0x0007981c01007387 */ /* 0x0001e20000100a00 */
[----:B------:R-:W-:Y:S01]  /*663a0*/  IMAD R2, R0, 0x336, RZ ;  /* 0x0000033600027824 */ /* 0x000fe200078e02ff */
[-C--:B0-----:R-:W-:Y:S02]  /*663b0*/  IADD3 R28, P5, R6, R22.reuse, RZ ;  /* 0x00000016061c7210 */ /* 0x081fe40007fbe0ff */
[----:B------:R-:W-:Y:S02]  /*663c0*/  F2FP.PACK_AB R6, R14, R11 ;  /* 0x0000000b0e06723e */ /* 0x000fe400000000ff */
[----:B------:R-:W-:Y:S01]  /*663d0*/  LEA.HI.X.SX32 R29, R25, R23, 0x1, P5 ;  /* 0x00000017191d7211 */ /* 0x000fe200028f0eff */
[----:B------:R-:W2:Y:S04]  /*663e0*/  LDL.LU R14, [R1+0x3cc] ;  /* 0x0003cc00010e7983 */ /* 0x000ea80000300800 */
[----:B------:R-:W2:Y:S04]  /*663f0*/  LDL.LU R25, [R1+0x3c4] ;  /* 0x0003c40001197983 */ /* 0x000ea80000300800 */
[----:B------:R0:W-:Y:S02]  /*66400*/  STL.64 [R1+0x790], R28 ;  /* 0x0007901c01007387 */ /* 0x0001e40000100a00 */
[----:B0-----:R-:W-:-:S04]  /*66410*/  IADD3 R28, P5, R2, R22, RZ ;  /* 0x00000016021c7210 */ /* 0x001fc80007fbe0ff */
[----:B------:R-:W-:Y:S02]  /*66420*/  LEA.HI.X.SX32 R29, R12, R23, 0x1, P5 ;  /* 0x000000170c1d7211 */ /* 0x000fe400028f0eff */
[----:B------:R-:W4:Y:S01]  /*66430*/  LDL.LU R12, [R1+0x38c] ;  /* 0x00038c00010c7983 */ /* 0x000f220000300800 */
[----:B------:R-:W-:Y:S02]  /*66440*/  F2FP.PACK_AB R10, R15, R10 ;  /* 0x0000000a0f0a723e */ /* 0x000fe400000000ff */
[----:B------:R-:W-:Y:S01]  /*66450*/  F2FP.PACK_AB R7, R20, R18 ;  /* 0x000000121407723e */ /* 0x000fe200000000ff */
[----:B------:R-:W2:Y:S04]  /*66460*/  LDL.LU R15, [R1+0x3dc] ;  /* 0x0003dc00010f7983 */ /* 0x000ea80000300800 */
[----:B------:R-:W2:Y:S01]  /*66470*/  LDL.LU R18, [R1+0x3d4] ;  /* 0x0003d40001127983 */ /* 0x000ea20000300800 */
[----:B------:R-:W-:-:S02]  /*66480*/  IMAD R11, R0, 0x338, RZ ;  /* 0x00000338000b7824 */ /* 0x000fc400078e02ff */
[C---:B------:R-:W-:Y:S01]  /*66490*/  IMAD R20, R0.reuse, 0x19c, RZ ;  /* 0x0000019c00147824 */ /* 0x040fe200078e02ff */
[----:B------:R0:W-:Y:S01]  /*664a0*/  STL.64 [R1+0x788], R28 ;  /* 0x0007881c01007387 */ /* 0x0001e20000100a00 */
[----:B------:R-:W-:Y:S01]  /*664b0*/  IMAD R2, R0, 0x33a, RZ ;  /* 0x0000033a00027824 */ /* 0x000fe200078e02ff */
[----:B0-----:R-:W-:-:S04]  /*664c0*/  IADD3 R28, P5, R11, R22, RZ ;  /* 0x000000160b1c7210 */ /* 0x001fc80007fbe0ff */
[----:B------:R-:W-:-:S05]  /*664d0*/  LEA.HI.X.SX32 R29, R20, R23, 0x1, P5 ;  /* 0x00000017141d7211 */ /* 0x000fca00028f0eff */
[----:B------:R0:W-:Y:S04]  /*664e0*/  STL.64 [R1+0x780], R28 ;  /* 0x0007801c01007387 */ /* 0x0001e80000100a00 */
[----:B------:R1:W-:Y:S01]  /*664f0*/  STS.128 [R24+0x100], R4 ;  /* 0x0001000418007388 */ /* 0x0003e20000000c00 */
[----:B0-----:R-:W-:-:S03]  /*66500*/  IADD3 R28, P5, R2, R22, RZ ;  /* 0x00000016021c7210 */ /* 0x001fc60007fbe0ff */
[----:B-1----:R-:W2:Y:S01]  /*66510*/  LDL.LU R6, [R1+0x3b4] ;  /* 0x0003b40001067983 */ /* 0x002ea20000300800 */
[----:B----4-:R-:W-:Y:S01]  /*66520*/  F2FP.PACK_AB R11, R12, R13 ;  /* 0x0000000d0c0b723e */ /* 0x010fe200000000ff */
[----:B------:R-:W-:-:S05]  /*66530*/  IMAD R13, R0, 0x19d, RZ ;  /* 0x0000019d000d7824 */ /* 0x000fca00078e02ff */
[----:B------:R-:W-:-:S05]  /*66540*/  LEA.HI.X.SX32 R29, R13, R23, 0x1, P5 ;  /* 0x000000170d1d7211 */ /* 0x000fca00028f0eff */
[----:B------:R0:W-:Y:S04]  /*66550*/  STL.64 [R1+0x778], R28 ;  /* 0x0007781c01007387 */ /* 0x0001e80000100a00 */
[----:B0-----:R-:W4:Y:S04]  /*66560*/  LDL.LU.64 R28, [R1+0x2098] ;  /* 0x00209800011c7983 */ /* 0x001f280000300a00 */
[----:B------:R-:W4:Y:S01]  /*66570*/  LDL.LU R13, [R1+0x3bc] ;  /* 0x0003bc00010d7983 */ /* 0x000f220000300800 */
[----:B------:R-:W-:-:S03]  /*66580*/  IMAD R12, R0, 0x33c, RZ ;  /* 0x0000033c000c7824 */ /* 0x000fc600078e02ff */
[----:B------:R0:W-:Y:S01]  /*66590*/  STS.128 [R24+0x180], R8 ;  /* 0x0001800818007388 */ /* 0x0001e20000000c00 */
[C---:B------:R-:W-:Y:S02]  /*665a0*/  IMAD R2, R0.reuse, 0x33e, RZ ;  /* 0x0000033e00027824 */ /* 0x040fe400078e02ff */
[C---:B------:R-:W-:Y:S02]  /*665b0*/  IMAD R5, R0.reuse, 0x19f, RZ ;  /* 0x0000019f00057824 */ /* 0x040fe400078e02ff */
[----:B------:R-:W-:Y:S01]  /*665c0*/  IMAD R4, R0, 0x340, RZ ;  /* 0x0000034000047824 */ /* 0x000fe200078e02ff */
[----:B0-----:R-:W-:Y:S01]  /*665d0*/  IADD3 R10, P5, R12, R22, RZ ;  /* 0x000000160c0a7210 */ /* 0x001fe20007fbe0ff */
[----:B------:R-:W4:Y:S03]  /*665e0*/  LDL.LU R8, [R1+0x3f0] ;  /* 0x0003f00001087983 */ /* 0x000f260000300800 */
[----:B------:R-:W-:Y:S01]  /*665f0*/  LEA.HI.X.SX32 R11, R26, R23, 0x1, P5 ;  /* 0x000000171a0b7211 */ /* 0x000fe200028f0eff */
[----:B------:R-:W4:Y:S01]  /*66600*/  LDL.LU R9, [R1+0x3ec] ;  /* 0x0003ec0001097983 */ /* 0x000f220000300800 */
[----:B---3--:R-:W-:-:S03]  /*66610*/  F2FP.PACK_AB R12, R17, R19 ;  /* 0x00000013110c723e */ /* 0x008fc600000000ff */
[----:B------:R-:W3:Y:S04]  /*66620*/  LDL.LU R7, [R1+0x3f8] ;  /* 0x0003f80001077983 */ /* 0x000ee80000300800 */
[----:B------:R-:W3:Y:S04]  /*66630*/  LDL.LU R20, [R1+0x3f4] ;  /* 0x0003f40001147983 */ /* 0x000ee80000300800 */
[----:B------:R-:W3:Y:S04]  /*66640*/  LDL.LU R17, [R1+0x400] ;  /* 0x0004000001117983 */ /* 0x000ee80000300800 */
[----:B------:R0:W-:Y:S01]  /*66650*/  STL.64 [R1+0x750], R10 ;  /* 0x0007500a01007387 */ /* 0x0001e20000100a00 */
[----:B--2---:R-:W-:Y:S01]  /*66660*/  F2FP.PACK_AB R15, R15, R18 ;  /* 0x000000120f0f723e */ /* 0x004fe200000000ff */
[----:B------:R-:W-:-:S02]  /*66670*/  IMAD R18, R0, 0x1a0, RZ ;  /* 0x000001a000127824 */ /* 0x000fc400078e02ff */
[----:B------:R-:W2:Y:S01]  /*66680*/  LDL.LU R19, [R1+0x3fc] ;  /* 0x0003fc0001137983 */ /* 0x000ea20000300800 */
[----:B0-----:R-:W-:-:S04]  /*66690*/  IADD3 R10, P5, R2, R22, RZ ;  /* 0x00000016020a7210 */ /* 0x001fc80007fbe0ff */
[----:B------:R-:W-:Y:S02]  /*666a0*/  LEA.HI.X.SX32 R11, R5, R23, 0x1, P5 ;  /* 0x00000017050b7211 */ /* 0x000fe400028f0eff */
[----:B------:R-:W-:Y:S01]  /*666b0*/  IADD3 R26, P5, R4, R22, RZ ;  /* 0x00000016041a7210 */ /* 0x000fe20007fbe0ff */
[----:B------:R0:W-:Y:S01]  /*666c0*/  STL [R1+0x2094], R27 ;  /* 0x0020941b01007387 */ /* 0x0001e20000100800 */
[----:B------:R-:W-:Y:S01]  /*666d0*/  F2FP.PACK_AB R14, R14, R25 ;  /* 0x000000190e0e723e */ /* 0x000fe200000000ff */
[----:B------:R-:W-:Y:S02]  /*666e0*/  IMAD R2, R0, 0x342, RZ ;  /* 0x0000034200027824 */ /* 0x000fe400078e02ff */
[----:B------:R1:W-:Y:S01]  /*666f0*/  STL.64 [R1+0x748], R10 ;  /* 0x0007480a01007387 */ /* 0x0003e20000100a00 */
[----:B0-----:R-:W-:-:S03]  /*66700*/  LEA.HI.X.SX32 R27, R18, R23, 0x1, P5 ;  /* 0x00000017121b7211 */ /* 0x001fc600028f0eff */
[----:B-1----:R-:W2:Y:S04]  /*66710*/  LDL.LU R11, [R1+0x408] ;  /* 0x00040800010b7983 */ /* 0x002ea80000300800 */
[----:B------:R-:W2:Y:S04]  /*66720*/  LDL.LU R25, [R1+0x404] ;  /* 0x0004040001197983 */ /* 0x000ea80000300800 */
[----:B------:R-:W2:Y:S04]  /*66730*/  LDL.LU R4, [R1+0x3e4] ;  /* 0x0003e40001047983 */ /* 0x000ea80000300800 */
[----:B------:R-:W2:Y:S04]  /*66740*/  LDL.LU R10, [R1+0x414] ;  /* 0x00041400010a7983 */ /* 0x000ea80000300800 */
[----:B------:R-:W2:Y:S04]  /*66750*/  LDL.LU R18, [R1+0x424] ;  /* 0x0004240001127983 */ /* 0x000ea80000300800 */
[----:B------:R0:W-:Y:S02]  /*66760*/  STL.64 [R1+0x740], R26 ;  /* 0x0007401a01007387 */ /* 0x0001e40000100a00 */
[----:B0-----:R-:W-:-:S02]  /*66770*/  IADD3 R26, P5, R2, R22, RZ ;  /* 0x00000016021a7210 */ /* 0x001fc40007fbe0ff */
[----:B------:R-:W2:Y:S01]  /*66780*/  LDL.LU R2, [R1+0x3e8] ;  /* 0x0003e80001027983 */ /* 0x000ea20000300800 */
[----:B----4-:R-:W-:-:S05]  /*66790*/  F2FP.PACK_AB R13, R13, R6 ;  /* 0x000000060d0d723e */ /* 0x010fca00000000ff */
[----:B------:R0:W-:Y:S04]  /*667a0*/  STS.128 [R24+0x200], R12 ;  /* 0x0002000c18007388 */ /* 0x0001e80000000c00 */
[----:B0-----:R-:W4:Y:S01]  /*667b0*/  LDL.LU R15, [R1+0x420] ;  /* 0x00042000010f7983 */ /* 0x001f220000300800 */
[C---:B------:R-:W-:Y:S02]  /*667c0*/  IMAD R6, R0.reuse, 0x1a1, RZ ;  /* 0x000001a100067824 */ /* 0x040fe400078e02ff */
[----:B------:R-:W-:Y:S01]  /*667d0*/  IMAD R5, R0, 0x344, RZ ;  /* 0x0000034400057824 */ /* 0x000fe200078e02ff */
[----:B------:R-:W4:Y:S02]  /*667e0*/  LDL.LU R13, [R1+0x428] ;  /* 0x00042800010d7983 */ /* 0x000f240000300800 */
[----:B------:R-:W-:-:S05]  /*667f0*/  LEA.HI.X.SX32 R27, R6, R23, 0x1, P5 ;  /* 0x00000017061b7211 */ /* 0x000fca00028f0eff */
[----:B------:R0:W-:Y:S02]  /*66800*/  STL.64 [R1+0x738], R26 ;  /* 0x0007381a01007387 */ /* 0x0001e40000100a00 */
[----:B0-----:R-:W-:-:S04]  /*66810*/  IADD3 R26, P5, R5, R22, RZ ;  /* 0x00000016051a7210 */ /* 0x001fc80007fbe0ff */
[----:B------:R-:W-:Y:S02]  /*66820*/  LEA.HI.X.SX32 R27, R28, R23, 0x1, P5 ;  /* 0x000000171c1b7211 */ /* 0x000fe400028f0eff */
[----:B------:R-:W-:Y:S01]  /*66830*/  F2FP.PACK_AB R5, R8, R9 ;  /* 0x000000090805723e */ /* 0x000fe200000000ff */
[----:B------:R-:W4:Y:S01]  /*66840*/  LDL.LU R28, [R1+0x40c] ;  /* 0x00040c00011c7983 */ /* 0x000f220000300800 */
[----:B------:R-:W-:-:S03]  /*66850*/  IMAD R9, R0, 0x1a3, RZ ;  /* 0x000001a300097824 */ /* 0x000fc600078e02ff */
[----:B------:R0:W-:Y:S01]  /*66860*/  STL.64 [R1+0x700], R26 ;  /* 0x0007001a01007387 */ /* 0x0001e20000100a00 */
[C---:B------:R-:W-:Y:S01]  /*66870*/  IMAD R8, R0.reuse, 0x348, RZ ;  /* 0x0000034800087824 */ /* 0x040fe200078e02ff */
[----:B---3--:R-:W-:Y:S02]  /*66880*/  F2FP.PACK_AB R6, R7, R20 ;  /* 0x000000140706723e */ /* 0x008fe400000000ff */
[----:B--2---:R-:W-:Y:S01]  /*66890*/  F2FP.PACK_AB R7, R17, R19 ;  /* 0x000000131107723e */ /* 0x004fe200000000ff */
[----:B------:R-:W2:Y:S01]  /*668a0*/  LDL.LU R20, [R1+0x4c8] ;  /* 0x0004c80001147983 */ /* 0x000ea20000300800 */
[----:B------:R-:W-:-:S03]  /*668b0*/  IMAD R19, R0, 0x1a4, RZ ;  /* 0x000001a400137824 */ /* 0x000fc600078e02ff */
[----:B------:R-:W2:Y:S01]  /*668c0*/  LDL.LU R17, [R1+0x4c0] ;  /* 0x0004c00001117983 */ /* 0x000ea20000300800 */
[----:B------:R-:W-:Y:S01]  /*668d0*/  IMAD R12, R0, 0x1a5, RZ ;  /* 0x000001a5000c7824 */ /* 0x000fe200078e02ff */
[----:B------:R-:W-:Y:S01]  /*668e0*/  F2FP.PACK_AB R4, R2, R4 ;  /* 0x000000040204723e */ /* 0x000fe200000000ff */
[----:B------:R-:W-:-:S05]  /*668f0*/  IMAD R2, R0, 0x346, RZ ;  /* 0x0000034600027824 */ /* 0x000fca00078e02ff */
[----:B0-----:R-:W-:-:S04]  /*66900*/  IADD3 R26, P5, R2, R22, RZ ;  /* 0x00000016021a7210 */ /* 0x001fc80007fbe0ff */
[----:B------:R-:W-:Y:S02]  /*66910*/  LEA.HI.X.SX32 R27, R9, R23, 0x1, P5 ;  /* 0x00000017091b7211 */ /* 0x000fe400028f0eff */
[----:B------:R-:W3:Y:S04]  /*66920*/  LDL.LU R9, [R1+0x410] ;  /* 0x0004100001097983 */ /* 0x000ee80000300800 */
[----:B------:R0:W-:Y:S01]  /*66930*/  STL.64 [R1+0x6f8], R26 ;  /* 0x0006f81a01007387 */ /* 0x0001e20000100a00 */
[----:B------:R-:W-:-:S03]  /*66940*/  IMAD R2, R0, 0x34a, RZ ;  /* 0x0000034a00027824 */ /* 0x000fc600078e02ff */
[----:B------:R-:W2:Y:S01]  /*66950*/  LDL.LU R14, [R1+0x4d0] ;  /* 0x0004d000010e7983 */ /* 0x000ea20000300800 */
[-C--:B0-----:R-:W-:Y:S02]  /*66960*/  IADD3 R26, P5, R8, R22.reuse, RZ ;  /* 0x00000016081a7210 */ /* 0x081fe40007fbe0ff */
[----:B------:R-:W-:Y:S02]  /*66970*/  F2FP.PACK_AB R8, R11, R25 ;  /* 0x000000190b08723e */ /* 0x000fe400000000ff */
[----:B------:R-:W-:Y:S01]  /*66980*/  LEA.HI.X.SX32 R27, R19, R23, 0x1, P5 ;  /* 0x00000017131b7211 */ /* 0x000fe200028f0eff */
[----:B------:R-:W2:Y:S04]  /*66990*/  LDL.LU R25, [R1+0xc84] ;  /* 0x000c840001197983 */ /* 0x000ea80000300800 */
[----:B------:R-:W2:Y:S04]  /*669a0*/  LDL.LU R19, [R1+0x500] ;  /* 0x0005000001137983 */ /* 0x000ea80000300800 */
[----:B------:R0:W-:Y:S01]  /*669b0*/  STL.64 [R1+0x6f0], R26 ;  /* 0x0006f01a01007387 */ /* 0x0001e20000100a00 */
[----:B------:R-:W-:Y:S01]  /*669c0*/  IMAD R11, R0, 0x34c, RZ ;  /* 0x0000034c000b7824 */ /* 0x000fe200078e02ff */
[----:B0-----:R-:W-:-:S04]  /*669d0*/  IADD3 R26, P5, R2, R22, RZ ;  /* 0x00000016021a7210 */ /* 0x001fc80007fbe0ff */
[----:B------:R-:W-:Y:S01]  /*669e0*/  LEA.HI.X.SX32 R27, R12, R23, 0x1, P5 ;  /* 0x000000170c1b7211 */ /* 0x000fe200028f0eff */
[----:B------:R-:W-:Y:S01]  /*669f0*/  STS.128 [R24+0x280], R4 ;  /* 0x0002800418007388 */ /* 0x000fe20000000c00 */
[----:B----4-:R-:W-:-:S03]  /*66a00*/  F2FP.PACK_AB R10, R15, R10 ;  /* 0x0000000a0f0a723e */ /* 0x010fc600000000ff */
[----:B------:R-:W4:Y:S04]  /*66a10*/  LDL.LU R15, [R1+0x1448] ;  /* 0x00144800010f7983 */ /* 0x000f280000300800 */
[----:B------:R0:W-:Y:S02]  /*66a20*/  STL.64 [R1+0x6e8], R26 ;  /* 0x0006e81a01007387 */ /* 0x0001e40000100a00 */
[----:B0-----:R-:W-:-:S04]  /*66a30*/  IADD3 R26, P5, R11, R22, RZ ;  /* 0x000000160b1a7210 */ /* 0x001fc80007fbe0ff */
[----:B------:R-:W-:-:S05]  /*66a40*/  LEA.HI.X.SX32 R27, R29, R23, 0x1, P5 ;  /* 0x000000171d1b7211 */ /* 0x000fca00028f0eff */
[----:B------:R0:W-:Y:S04]  /*66a50*/  STL.64 [R1+0x6e0], R26 ;  /* 0x0006e01a01007387 */ /* 0x0001e80000100a00 */
[----:B0-----:R-:W4:Y:S04]  /*66a60*/  LDL.LU R27, [R1+0x2094] ;  /* 0x00209400011b7983 */ /* 0x001f280000300800 */
[----:B------:R-:W4:Y:S01]  /*66a70*/  LDL.LU R6, [R1+0x4f8] ;  /* 0x0004f80001067983 */ /* 0x000f220000300800 */
[C---:B------:R-:W-:Y:S01]  /*66a80*/  IMAD R2, R0.reuse, 0x34e, RZ ;  /* 0x0000034e00027824 */ /* 0x040fe200078e02ff */
[----:B------:R-:W-:Y:S01]  /*66a90*/  F2FP.PACK_AB R11, R13, R18 ;  /* 0x000000120d0b723e */ /* 0x000fe200000000ff */
[C---:B------:R-:W-:Y:S01]  /*66aa0*/  IMAD R13, R0.reuse, 0x1a7, RZ ;  /* 0x000001a7000d7824 */ /* 0x040fe200078e02ff */
[----:B------:R-:W4:Y:S01]  /*66ab0*/  LDL.LU R7, [R1+0x144c] ;  /* 0x00144c0001077983 */ /* 0x000f220000300800 */
[----:B------:R-:W-:-:S02]  /*66ac0*/  IMAD R12, R0, 0x350, RZ ;  /* 0x00000350000c7824 */ /* 0x000fc400078e02ff */
[C---:B------:R-:W-:Y:S02]  /*66ad0*/  IMAD R18, R0.reuse, 0x1a8, RZ ;  /* 0x000001a800127824 */ /* 0x040fe400078e02ff */
[C---:B------:R-:W-:Y:S02]  /*66ae0*/  IMAD R5, R0.reuse, 0x1a9, RZ ;  /* 0x000001a900057824 */ /* 0x040fe400078e02ff */
[----:B------:R-:W-:Y:S01]  /*66af0*/  IMAD R4, R0, 0x354, RZ ;  /* 0x0000035400047824 */ /* 0x000fe200078e02ff */
[----:B---3--:R-:W-:Y:S02]  /*66b00*/  F2FP.PACK_AB R9, R9, R28 ;  /* 0x0000001c0909723e */ /* 0x008fe400000000ff */
[----:B------:R-:W-:-:S03]  /*66b10*/  IADD3 R28, P5, R2, R22, RZ ;  /* 0x00000016021c7210 */ /* 0x000fc60007fbe0ff */
[----:B------:R0:W-:Y:S01]  /*66b20*/  STS.128 [R24+0x300], R8 ;  /* 0x0003000818007388 */ /* 0x0001e20000000c00 */
[-C--:B------:R-:W-:Y:S01]  /*66b30*/  LEA.HI.X.SX32 R29, R13, R23.reuse, 0x1, P5 ;  /* 0x000000170d1d7211 */ /* 0x080fe200028f0eff */
[----:B------:R-:W-:Y:S01]  /*66b40*/  IMAD R2, R0, 0x352, RZ ;  /* 0x0000035200027824 */ /* 0x000fe200078e02ff */
[----:B0-----:R-:W-:Y:S01]  /*66b50*/  IADD3 R8, P5, R12, R22, RZ ;  /* 0x000000160c087210 */ /* 0x001fe20007fbe0ff */
[----:B------:R-:W3:Y:S03]  /*66b60*/  LDL.LU R11, [R1+0x1470] ;  /* 0x00147000010b7983 */ /* 0x000ee60000300800 */
[----:B------:R-:W-:Y:S01]  /*66b70*/  LEA.HI.X.SX32 R9, R18, R23, 0x1, P5 ;  /* 0x0000001712097211 */ /* 0x000fe200028f0eff */
[----:B------:R0:W-:Y:S01]  /*66b80*/  STL.64 [R1+0x6d8], R28 ;  /* 0x0006d81c01007387 */ /* 0x0001e20000100a00 */
[----:B--2---:R-:W-:-:S03]  /*66b90*/  F2FP.PACK_AB R12, R20, R17 ;  /* 0x00000011140c723e */ /* 0x004fc600000000ff */
[----:B------:R1:W-:Y:S01]  /*66ba0*/  STL.64 [R1+0x6b0], R8 ;  /* 0x0006b00801007387 */ /* 0x0003e20000100a00 */
[----:B0-----:R-:W-:-:S03]  /*66bb0*/  IADD3 R28, P5, R2, R22, RZ ;  /* 0x00000016021c7210 */ /* 0x001fc60007fbe0ff */
[----:B-1----:R-:W2:Y:S01]  /*66bc0*/  LDL.LU R8, [R1+0x14c0] ;  /* 0x0014c00001087983 */ /* 0x002ea20000300800 */
[----:B------:R-:W-:-:S03]  /*66bd0*/  LEA.HI.X.SX32 R29, R5, R23, 0x1, P5 ;  /* 0x00000017051d7211 */ /* 0x000fc600028f0eff */
[----:B------:R-:W2:Y:S04]  /*66be0*/  LDL.LU R9, [R1+0x14bc] ;  /* 0x0014bc0001097983 */ /* 0x000ea80000300800 */
[----:B------:R-:W3:Y:S04]  /*66bf0*/  LDL.LU R26, [R1+0x147c] ;  /* 0x00147c00011a7983 */ /* 0x000ee80000300800 */
[----:B------:R-:W3:Y:S04]  /*66c00*/  LDL.LU R20, [R1+0x1478] ;  /* 0x0014780001147983 */ /* 0x000ee80000300800 */
[----:B------:R-:W3:Y:S04]  /*66c10*/  LDL.LU R17, [R1+0x14c8] ;  /* 0x0014c80001117983 */ /* 0x000ee80000300800 */
[----:B------:R-:W3:Y:S01]  /*66c20*/  LDL.LU R18, [R1+0x14c4] ;  /* 0x0014c40001127983 */ /* 0x000ee20000300800 */
[----:B----4-:R-:W-:-:S02]  /*66c30*/  F2FP.PACK_AB R13, R6, R14 ;  /* 0x0000000e060d723e */ /* 0x010fc400000000ff */
[----:B------:R-:W-:Y:S02]  /*66c40*/  F2FP.PACK_AB R14, R25, R19 ;  /* 0x00000013190e723e */ /* 0x000fe400000000ff */
[----:B------:R-:W4:Y:S04]  /*66c50*/  LDL.LU R25, [R1+0x1484] ;  /* 0x0014840001197983 */ /* 0x000f280000300800 */
[----:B------:R-:W4:Y:S04]  /*66c60*/  LDL.LU R19, [R1+0x1480] ;  /* 0x0014800001137983 */ /* 0x000f280000300800 */
[----:B------:R0:W-:Y:S02]  /*66c70*/  STL.64 [R1+0x6a8], R28 ;  /* 0x0006a81c01007387 */ /* 0x0001e40000100a00 */
[----:B0-----:R-:W-:-:S02]  /*66c80*/  IADD3 R28, P5, R4, R22, RZ ;  /* 0x00000016041c7210 */ /* 0x001fc40007fbe0ff */
[----:B------:R-:W4:Y:S01]  /*66c90*/  LDL.LU R4, [R1+0x1474] ;  /* 0x0014740001047983 */ /* 0x000f220000300800 */
[C---:B------:R-:W-:Y:S01]  /*66ca0*/  IMAD R2, R0.reuse, 0x356, RZ ;  /* 0x0000035600027824 */ /* 0x040fe200078e02ff */
[----:B------:R-:W-:Y:S02]  /*66cb0*/  F2FP.PACK_AB R15, R7, R15 ;  /* 0x0000000f070f723e */ /* 0x000fe400000000ff */
[-C--:B------:R-:W-:Y:S01]  /*66cc0*/  LEA.HI.X.SX32 R29, R3, R23.reuse, 0x1, P5 ;  /* 0x00000017031d7211 */ /* 0x080fe200028f0eff */
[----:B------:R-:W-:Y:S01]  /*66cd0*/  IMAD R6, R0, 0x1ab, RZ ;  /* 0x000001ab00067824 */ /* 0x000fe200078e02ff */
[----:B------:R-:W4:Y:S01]  /*66ce0*/  LDL.LU R10, [R1+0x14d0] ;  /* 0x0014d000010a7983 */ /* 0x000f220000300800 */
[----:B------:R-:W-:Y:S01]  /*66cf0*/  IADD3 R2, P5, R2, R22, RZ ;  /* 0x0000001602027210 */ /* 0x000fe20007fbe0ff */
[----:B------:R-:W-:Y:S02]  /*66d00*/  IMAD R5, R0, 0x358, RZ ;  /* 0x0000035800057824 */ /* 0x000fe400078e02ff */
[----:B------:R-:W4:Y:S04]  /*66d10*/  LDL.LU R7, [R1+0x14cc] ;  /* 0x0014cc0001077983 */ /* 0x000f280000300800 */
[----:B------:R0:W-:Y:S04]  /*66d20*/  STL.64 [R1+0x6a0], R28 ;  /* 0x0006a01c01007387 */ /* 0x0001e80000100a00 */
[----:B------:R1:W-:Y:S04]  /*66d30*/  STS.128 [R24+0x380], R12 ;  /* 0x0003800c18007388 */ /* 0x0003e80000000c00 */
[----:B0-----:R-:W4:Y:S04]  /*66d40*/  LDL.LU R29, [R1+0x14a0] ;  /* 0x0014a000011d7983 */ /* 0x001f280000300800 */
[----:B------:R-:W4:Y:S01]  /*66d50*/  LDL.LU R28, [R1+0x1494] ;  /* 0x00149400011c7983 */ /* 0x000f220000300800 */
[----:B-1----:R-:W-:Y:S01]  /*66d60*/  IMAD.MOV.U32 R15, RZ, RZ, R3 ;  /* 0x000000ffff0f7224 */ /* 0x002fe200078e0003 */
[----:B------:R-:W-:-:S02]  /*66d70*/  LEA.HI.X.SX32 R15, R6, R23, 0x1, P5 ;  /* 0x00000017060f7211 */ /* 0x000fc400028f0eff */
[----:B------:R0:W-:Y:S01]  /*66d80*/  STL [R1+0x698], R2 ;  /* 0x0006980201007387 */ /* 0x0001e20000100800 */
[----:B------:R-:W-:Y:S02]  /*66d90*/  MOV R14, R2 ;  /* 0x00000002000e7202 */ /* 0x000fe40000000f00 */
[----:B------:R-:W-:Y:S01]  /*66da0*/  IADD3 R14, P5, R5, R22, RZ ;  /* 0x00000016050e7210 */ /* 0x000fe20007fbe0ff */
[----:B------:R-:W-:Y:S04]  /*66db0*/  STL [R1+0x2090], R24 ;  /* 0x0020901801007387 */ /* 0x000fe80000100800 */
[----:B------:R-:W4:Y:S04]  /*66dc0*/  LDL.LU R12, [R1+0x14e4] ;  /* 0x0014e400010c7983 */ /* 0x000f280000300800 */
[----:B------:R-:W4:Y:S01]  /*66dd0*/  LDL.LU R13, [R1+0x14e0] ;  /* 0x0014e000010d7983 */ /* 0x000f220000300800 */
[----:B0-----:R-:W-:-:S03]  /*66de0*/  IMAD R2, R0, 0x35a, RZ ;  /* 0x0000035a00027824 */ /* 0x001fc600078e02ff */
[----:B------:R0:W-:Y:S01]  /*66df0*/  STL [R1+0x69c], R15 ;  /* 0x00069c0f01007387 */ /* 0x0001e20000100800 */
[C---:B------:R-:W-:Y:S02]  /*66e00*/  IMAD R6, R0.reuse, 0x1ad, RZ ;  /* 0x000001ad00067824 */ /* 0x040fe400078e02ff */
[----:B------:R-:W-:Y:S01]  /*66e10*/  IMAD R3, R0, 0x35c, RZ ;  /* 0x0000035c00037824 */ /* 0x000fe200078e02ff */
[----:B--2---:R-:W-:Y:S02]  /*66e20*/  F2FP.PACK_AB R8, R8, R9 ;  /* 0x000000090808723e */ /* 0x004fe400000000ff */
[----:B---3--:R-:W-:Y:S02]  /*66e30*/  F2FP.PACK_AB R5, R26, R20 ;  /* 0x000000141a05723e */ /* 0x008fe400000000ff */
[----:B------:R-:W-:Y:S01]  /*66e40*/  F2FP.PACK_AB R9, R17, R18 ;  /* 0x000000121109723e */ /* 0x000fe200000000ff */
[----:B------:R-:W-:Y:S01]  /*66e50*/  IMAD R18, R0, 0x1ae, RZ ;  /* 0x000001ae00127824 */ /* 0x000fe200078e02ff */
[----:B----4-:R-:W-:Y:S01]  /*66e60*/  F2FP.PACK_AB R4, R4, R11 ;  /* 0x0000000b0404723e */ /* 0x010fe200000000ff */
[----:B------:R-:W-:-:S05]  /*66e70*/  IMAD R11, R0, 0x1ac, RZ ;  /* 0x000001ac000b7824 */ /* 0x000fca00078e02ff */
[----:B0-----:R-:W-:-:S05]  /*66e80*/  LEA.HI.X.SX32 R15, R11, R23, 0x1, P5 ;  /* 0x000000170b0f7211 */ /* 0x001fca00028f0eff */
[----:B------:R0:W-:Y:S04]  /*66e90*/  STL.64 [R1+0x660], R14 ;  /* 0x0006600e01007387 */ /* 0x0001e80000100a00 */
[----:B------:R-:W2:Y:S04]  /*66ea0*/  LDL.LU R20, [R1+0x152c] ;  /* 0x00152c0001147983 */ /* 0x000ea80000300800 */
[----:B------:R-:W2:Y:S01]  /*66eb0*/  LDL.LU R17, [R1+0x1528] ;  /* 0x0015280001117983 */ /* 0x000ea20000300800 */
[----:B0-----:R-:W-:-:S04]  /*66ec0*/  IADD3 R14, P5, R2, R22, RZ ;  /* 0x00000016020e7210 */ /* 0x001fc80007fbe0ff */
[----:B------:R-:W-:-:S05]  /*66ed0*/  LEA.HI.X.SX32 R15, R6, R23, 0x1, P5 ;  /* 0x00000017060f7211 */ /* 0x000fca00028f0eff */
[----:B------:R0:W-:Y:S02]  /*66ee0*/  STL.64 [R1+0x658], R14 ;  /* 0x0006580e01007387 */ /* 0x0001e40000100a00 */
[----:B0-----:R-:W-:-:S04]  /*66ef0*/  IADD3 R14, P5, R3, R22, RZ ;  /* 0x00000016030e7210 */ /* 0x001fc80007fbe0ff */
[----:B------:R-:W-:-:S05]  /*66f00*/  LEA.HI.X.SX32 R15, R18, R23, 0x1, P5 ;  /* 0x00000017120f7211 */ /* 0x000fca00028f0eff */
[----:B------:R0:W-:Y:S04]  /*66f10*/  STL.64 [R1+0x650], R14 ;  /* 0x0006500e01007387 */ /* 0x0001e80000100a00 */
[----:B0-----:R-:W3:Y:S04]  /*66f20*/  LDL.LU R14, [R1+0x1534] ;  /* 0x00153400010e7983 */ /* 0x001ee80000300800 */
[----:B------:R-:W4:Y:S01]  /*66f30*/  LDL.LU R26, [R1+0x1530] ;  /* 0x00153000011a7983 */ /* 0x000f220000300800 */
[C---:B------:R-:W-:Y:S02]  /*66f40*/  IMAD R2, R0.reuse, 0x35e, RZ ;  /* 0x0000035e00027824 */ /* 0x040fe400078e02ff */
[----:B------:R-:W-:-:S03]  /*66f50*/  IMAD R11, R0, 0x1af, RZ ;  /* 0x000001af000b7824 */ /* 0x000fc600078e02ff */
[----:B------:R-:W-:Y:S02]  /*66f60*/  IADD3 R24, P5, R2, R22, RZ ;  /* 0x0000001602187210 */ /* 0x000fe40007fbe0ff */
[----:B------:R-:W-:Y:S01]  /*66f70*/  F2FP.PACK_AB R6, R25, R19 ;  /* 0x000000131906723e */ /* 0x000fe200000000ff */
[----:B------:R-:W-:Y:S01]  /*66f80*/  IMAD R3, R0, 0x360, RZ ;  /* 0x0000036000037824 */ /* 0x000fe200078e02ff */
[----:B------:R-:W-:Y:S02]  /*66f90*/  LEA.HI.X.SX32 R25, R11, R23, 0x1, P5 ;  /* 0x000000170b197211 */ /* 0x000fe400028f0eff */
[----:B------:R-:W-:Y:S02]  /*66fa0*/  F2FP.PACK_AB R10, R10, R7 ;  /* 0x000000070a0a723e */ /* 0x000fe400000000ff */
[----:B------:R-:W-:Y:S01]  /*66fb0*/  F2FP.PACK_AB R7, R29, R28 ;  /* 0x0000001c1d07723e */ /* 0x000fe200000000ff */
[----:B------:R-:W-:Y:S01]  /*66fc0*/  IMAD R28, R0, 0x1b0, RZ ;  /* 0x000001b0001c7824 */ /* 0x000fe200078e02ff */
[----:B----4-:R-:W-:Y:S04]  /*66fd0*/  STL [R1+0x208c], R26 ;  /* 0x00208c1a01007387 */ /* 0x010fe80000100800 */
[----:B------:R-:W4:Y:S04]  /*66fe0*/  LDL.LU R19, [R1+0x153c] ;  /* 0x00153c0001137983 */ /* 0x000f280000300800 */
[----:B------:R-:W4:Y:S04]  /*66ff0*/  LDL.LU R18, [R1+0x1538] ;  /* 0x0015380001127983 */ /* 0x000f280000300800 */
[----:B------:R-:W2:Y:S04]  /*67000*/  LDL.LU R15, [R1+0x154c] ;  /* 0x00154c00010f7983 */ /* 0x000ea80000300800 */
[----:B------:R-:W2:Y:S04]  /*67010*/  LDL.LU R29, [R1+0x1548] ;  /* 0x00154800011d7983 */ /* 0x000ea80000300800 */
[----:B------:R0:W-:Y:S02]  /*67020*/  STL.64 [R1+0x648], R24 ;  /* 0x0006481801007387 */ /* 0x0001e40000100a00 */
[----:B0-----:R-:W-:-:S04]  /*67030*/  IADD3 R24, P5, R3, R22, RZ ;  /* 0x0000001603187210 */ /* 0x001fc80007fbe0ff */
[----:B------:R-:W-:-:S05]  /*67040*/  LEA.HI.X.SX32 R25, R28, R23, 0x1, P5 ;  /* 0x000000171c197211 */ /* 0x000fca00028f0eff */
[----:B------:R0:W-:Y:S04]  /*67050*/  STL.64 [R1+0x640], R24 ;  /* 0x0006401801007387 */ /* 0x0001e80000100a00 */
[----:B0-----:R-:W2:Y:S01]  /*67060*/  LDL.LU R24, [R1+0x2090] ;  /* 0x0020900001187983 */ /* 0x001ea20000300800 */
[----:B------:R-:W-:-:S05]  /*67070*/  IMAD R2, R0, 0x362, RZ ;  /* 0x0000036200027824 */ /* 0x000fca00078e02ff */
[----:B------:R-:W-:-:S05]  /*67080*/  IADD3 R26, P5, R2, R22, RZ ;  /* 0x00000016021a7210 */ /* 0x000fca0007fbe0ff */
[----:B------:R-:W-:Y:S01]  /*67090*/  STL [R1+0x638], R26 ;  /* 0x0006381a01007387 */ /* 0x000fe20000100800 */
[----:B------:R-:W-:Y:S01]  /*670a0*/  F2FP.PACK_AB R11, R12, R13 ;  /* 0x0000000d0c0b723e */ /* 0x000fe200000000ff */
[C---:B------:R-:W-:Y:S02]  /*670b0*/  IMAD R12, R0.reuse, 0x1b1, RZ ;  /* 0x000001b1000c7824 */ /* 0x040fe400078e02ff */
[----:B--2---:R0:W-:Y:S02]  /*670c0*/  STS.128 [R24+0x400], R4 ;  /* 0x0004000418007388 */ /* 0x0041e40000000c00 */
[----:B0-----:R-:W-:Y:S02]  /*670d0*/  MOV R6, R26 ;  /* 0x0000001a00067202 */ /* 0x001fe40000000f00 */
[----:B------:R-:W3:Y:S01]  /*670e0*/  LDL.LU R26, [R1+0x208c] ;  /* 0x00208c00011a7983 */ /* 0x000ee20000300800 */
[----:B------:R-:W-:Y:S01]  /*670f0*/  IMAD R3, R0, 0x364, RZ ;  /* 0x0000036400037824 */ /* 0x000fe200078e02ff */
[----:B------:R-:W-:-:S02]  /*67100*/  MOV R7, R27 ;  /* 0x0000001b00077202 */ /* 0x000fc40000000f00 */
[----:B------:R-:W-:Y:S01]  /*67110*/  LEA.HI.X.SX32 R7, R12, R23, 0x1, P5 ;  /* 0x000000170c077211 */ /* 0x000fe200028f0eff */
[C---:B------:R-:W-:Y:S01]  /*67120*/  IMAD R2, R0.reuse, 0x366, RZ ;  /* 0x0000036600027824 */ /* 0x040fe200078e02ff */
[----:B------:R-:W-:Y:S01]  /*67130*/  IADD3 R6, P5, R3, R22, RZ ;  /* 0x0000001603067210 */ /* 0x000fe20007fbe0ff */
[----:B------:R-:W2:Y:S01]  /*67140*/  LDL.LU R28, [R1+0x156c] ;  /* 0x00156c00011c7983 */ /* 0x000ea20000300800 */
[----:B------:R-:W-:-:S03]  /*67150*/  IMAD R4, R0, 0x1b3, RZ ;  /* 0x000001b300047824 */ /* 0x000fc600078e02ff */
[----:B------:R-:W2:Y:S04]  /*67160*/  LDL.LU R25, [R1+0x1568] ;  /* 0x0015680001197983 */ /* 0x000ea80000300800 */
[----:B------:R0:W-:Y:S01]  /*67170*/  STL [R1+0x63c], R7 ;  /* 0x00063c0701007387 */ /* 0x0001e20000100800 */
[----:B------:R-:W-:-:S03]  /*67180*/  IMAD R3, R0, 0x368, RZ ;  /* 0x0000036800037824 */ /* 0x000fc600078e02ff */
[----:B------:R1:W-:Y:S01]  /*67190*/  STS.128 [R24+0x480], R8 ;  /* 0x0004800818007388 */ /* 0x0003e20000000c00 */
[----:B0-----:R-:W-:Y:S02]  /*671a0*/  LEA.HI.X.SX32 R7, R16, R23, 0x1, P5 ;  /* 0x0000001710077211 */ /* 0x001fe400028f0eff */
[----:B------:R-:W-:Y:S02]  /*671b0*/  F2FP.PACK_AB R12, R20, R17 ;  /* 0x00000011140c723e */ /* 0x000fe400000000ff */
[----:B-1----:R-:W-:Y:S01]  /*671c0*/  IADD3 R10, P5, R2, R22, RZ ;  /* 0x00000016020a7210 */ /* 0x002fe20007fbe0ff */
[----:B------:R-:W2:Y:S03]  /*671d0*/  LDL.LU R8, [R1+0x1570] ;  /* 0x0015700001087983 */ /* 0x000ea60000300800 */
[----:B------:R-:W-:Y:S01]  /*671e0*/  LEA.HI.X.SX32 R11, R4, R23, 0x1, P5 ;  /* 0x00000017040b7211 */ /* 0x000fe200028f0eff */
[----:B------:R0:W-:Y:S01]  /*671f0*/  STL.64 [R1+0x610], R6 ;  /* 0x0006100601007387 */ /* 0x0001e20000100a00 */
[----:B------:R-:W-:-:S03]  /*67200*/  F2FP.PACK_AB R15, R15, R29 ;  /* 0x0000001d0f0f723e */ /* 0x000fc600000000ff */
[----:B0-----:R-:W2:Y:S01]  /*67210*/  LDL.LU R7, [R1+0x157c] ;  /* 0x00157c0001077983 */ /* 0x001ea20000300800 */
[----:B------:R-:W-:-:S03]  /*67220*/  IMAD R6, R0, 0x1b4, RZ ;  /* 0x000001b400067824 */ /* 0x000fc600078e02ff */
[----:B------:R-:W2:Y:S04]  /*67230*/  LDL.LU R27, [R1+0x1578] ;  /* 0x00157800011b7983 */ /* 0x000ea80000300800 */
[----:B------:R-:W2:Y:S04]  /*67240*/  LDL.LU R20, [R1+0x1584] ;  /* 0x0015840001147983 */ /* 0x000ea80000300800 */
[----:B------:R-:W2:Y:S04]  /*67250*/  LDL.LU R17, [R1+0x1580] ;  /* 0x0015800001117983 */ /* 0x000ea80000300800 */
[----:B------:R0:W-:Y:S04]  /*67260*/  STL.64 [R1+0x608], R10 ;  /* 0x0006080a01007387 */ /* 0x0001e80000100a00 */
[----:B0-----:R-:W2:Y:S01]  /*67270*/  LDL.LU R11, [R1+0x15ac] ;  /* 0x0015ac00010b7983 */ /* 0x001ea20000300800 */
[----:B---3--:R-:W-:-:S02]  /*67280*/  F2FP.PACK_AB R13, R14, R26 ;  /* 0x0000001a0e0d723e */ /* 0x008fc400000000ff */
[----:B----4-:R-:W-:Y:S01]  /*67290*/  F2FP.PACK_AB R14, R19, R18 ;  /* 0x00000012130e723e */ /* 0x010fe200000000ff */
[----:B------:R-:W3:Y:S01]  /*672a0*/  LDL.LU R26, [R1+0x15a8] ;  /* 0x0015a800011a7983 */ /* 0x000ee20000300800 */
[----:B------:R-:W-:-:S03]  /*672b0*/  IADD3 R18, P5, R3, R22, RZ ;  /* 0x0000001603127210 */ /* 0x000fc60007fbe0ff */
[----:B------:R-:W4:Y:S01]  /*672c0*/  LDL.LU R16, [R1+0x15b4] ;  /* 0x0015b40001107983 */ /* 0x000f220000300800 */
[----:B------:R-:W-:-:S03]  /*672d0*/  LEA.HI.X.SX32 R19, R6, R23, 0x1, P5 ;  /* 0x0000001706137211 */ /* 0x000fc600028f0eff */
[----:B------:R-:W4:Y:S04]  /*672e0*/  LDL.LU R9, [R1+0x15b0] ;  /* 0x0015b00001097983 */ /* 0x000f280000300800 */
[----:B------:R-:W2:Y:S04]  /*672f0*/  LDL.LU R10, [R1+0x15bc] ;  /* 0x0015bc00010a7983 */ /* 0x000ea80000300800 */
[----:B------:R-:W2:Y:S04]  /*67300*/  LDL.LU R29, [R1+0x15b8] ;  /* 0x0015b800011d7983 */ /* 0x000ea80000300800 */
[----:B------:R0:W-:Y:S04]  /*67310*/  STL.64 [R1+0x600], R18 ;  /* 0x0006001201007387 */ /* 0x0001e80000100a00 */
[----:B0-----:R-:W2:Y:S01]  /*67320*/  LDL.LU R19, [R1+0x2088] ;  /* 0x0020880001137983 */ /* 0x001ea20000300800 */
[----:B------:R-:W-:-:S05]  /*67330*/  IMAD R2, R0, 0x36a, RZ ;  /* 0x0000036a00027824 */ /* 0x000fca00078e02ff */
[----:B------:R-:W-:Y:S01]  /*67340*/  IADD3 R18, P5, R2, R22, RZ ;  /* 0x0000001602127210 */ /* 0x000fe20007fbe0ff */
[----:B------:R0:W-:Y:S04]  /*67350*/  STS.128 [R24+0x500], R12 ;  /* 0x0005000c18007388 */ /* 0x0001e80000000c00 */
[----:B------:R1:W-:Y:S01]  /*67360*/  STL [R1+0x5f8], R18 ;  /* 0x0005f81201007387 */ /* 0x0003e20000100800 */
[----:B0-----:R-:W-:Y:S01]  /*67370*/  MOV R12, R18 ;  /* 0x00000012000c7202 */ /* 0x001fe20000000f00 */
[----:B--2---:R-:W-:Y:S02]  /*67380*/  IMAD.MOV.U32 R13, RZ, RZ, R19 ;  /* 0x000000ffff0d7224 */ /* 0x004fe400078e0013 */
[----:B-1----:R-:W2:Y:S04]  /*67390*/  LDL.LU.64 R18, [R1+0x2080] ;  /* 0x0020800001127983 */ /* 0x002ea80000300a00 */
[----:B------:R-:W2:Y:S01]  /*673a0*/  LDL.LU R15, [R1+0x1574] ;  /* 0x00157400010f7983 */ /* 0x000ea20000300800 */
[----:B------:R-:W-:-:S02]  /*673b0*/  IMAD R5, R0, 0x1b5, RZ ;  /* 0x000001b500057824 */ /* 0x000fc400078e02ff */
[----:B------:R-:W-:Y:S01]  /*673c0*/  IMAD R3, R0, 0x36c, RZ ;  /* 0x0000036c00037824 */ /* 0x000fe200078e02ff */
[----:B------:R-:W-:Y:S01]  /*673d0*/  F2FP.PACK_AB R4, R28, R25 ;  /* 0x000000191c04723e */ /* 0x000fe200000000ff */
[----:B------:R-:W-:Y:S01]  /*673e0*/  IMAD R6, R0, 0x1b6, RZ ;  /* 0x000001b600067824 */ /* 0x000fe200078e02ff */
[----:B------:R-:W-:Y:S01]  /*673f0*/  LEA.HI.X.SX32 R13, R5, R23, 0x1, P5 ;  /* 0x00000017050d7211 */ /* 0x000fe200028f0eff */
[----:B------:R-:W3:Y:S01]  /*67400*/  LDL.LU R28, [R1+0x15c4] ;  /* 0x0015c400011c7983 */ /* 0x000ee20000300800 */
[----:B------:R-:W-:-:S03]  /*67410*/  IADD3 R12, P5, R3, R22, RZ ;  /* 0x00000016030c7210 */ /* 0x000fc60007fbe0ff */
[----:B------:R-:W3:Y:S01]  /*67420*/  LDL.LU R25, [R1+0x15c0] ;  /* 0x0015c00001197983 */ /* 0x000ee20000300800 */
[----:B------:R-:W-:-:S03]  /*67430*/  IMAD R2, R0, 0x36e, RZ ;  /* 0x0000036e00027824 */ /* 0x000fc600078e02ff */
[----:B------:R0:W-:Y:S02]  /*67440*/  STL [R1+0x5fc], R13 ;  /* 0x0005fc0d01007387 */ /* 0x0001e40000100800 */
[----:B0-----:R-:W-:-:S05]  /*67450*/  LEA.HI.X.SX32 R13, R6, R23, 0x1, P5 ;  /* 0x00000017060d7211 */ /* 0x001fca00028f0eff */
[----:B------:R0:W-:Y:S01]  /*67460*/  STL.64 [R1+0x5c0], R12 ;  /* 0x0005c00c01007387 */ /* 0x0001e20000100a00 */
[----:B------:R-:W-:Y:S01]  /*67470*/  IMAD R3, R0, 0x370, RZ ;  /* 0x0000037000037824 */ /* 0x000fe200078e02ff */
[----:B------:R-:W-:Y:S02]  /*67480*/  F2FP.PACK_AB R6, R7, R27 ;  /* 0x0000001b0706723e */ /* 0x000fe400000000ff */
[----:B------:R-:W-:Y:S02]  /*67490*/  F2FP.PACK_AB R7, R20, R17 ;  /* 0x000000111407723e */ /* 0x000fe400000000ff */
[----:B------:R-:W3:Y:S01]  /*674a0*/  LDL.LU R20, [R1+0x15ec] ;  /* 0x0015ec0001147983 */ /* 0x000ee20000300800 */
[----:B0-----:R-:W-:-:S03]  /*674b0*/  IADD3 R12, P5, R2, R22, RZ ;  /* 0x00000016020c7210 */ /* 0x001fc60007fbe0ff */
[----:B------:R-:W3:Y:S01]  /*674c0*/  LDL.LU R17, [R1+0x15e8] ;  /* 0x0015e80001117983 */ /* 0x000ee20000300800 */
[C---:B------:R-:W-:Y:S01]  /*674d0*/  IMAD R27, R0.reuse, 0x1b8, RZ ;  /* 0x000001b8001b7824 */ /* 0x040fe200078e02ff */
[----:B--2---:R-:W-:Y:S01]  /*674e0*/  F2FP.PACK_AB R5, R15, R8 ;  /* 0x000000080f05723e */ /* 0x004fe200000000ff */
[----:B------:R-:W-:-:S05]  /*674f0*/  IMAD R8, R0, 0x1b7, RZ ;  /* 0x000001b700087824 */ /* 0x000fca00078e02ff */
[----:B------:R-:W-:-:S05]  /*67500*/  LEA.HI.X.SX32 R13, R8, R23, 0x1, P5 ;  /* 0x00000017080d7211 */ /* 0x000fca00028f0eff */
[----:B------:R0:W-:Y:S02]  /*67510*/  STL.64 [R1+0x5b8], R12 ;  /* 0x0005b80c01007387 */ /* 0x0001e40000100a00 */
[----:B0-----:R-:W-:-:S04]  /*67520*/  IADD3 R12, P5, R3, R22, RZ ;  /* 0x00000016030c7210 */ /* 0x001fc80007fbe0ff */
[----:B------:R-:W-:-:S05]  /*67530*/  LEA.HI.X.SX32 R13, R27, R23, 0x1, P5 ;  /* 0x000000171b0d7211 */ /* 0x000fca00028f0eff */
[----:B------:R0:W-:Y:S04]  /*67540*/  STL.64 [R1+0x5b0], R12 ;  /* 0x0005b00c01007387 */ /* 0x0001e80000100a00 */
[----:B0-----:R-:W2:Y:S04]  /*67550*/  LDL.LU R13, [R1+0x15f0] ;  /* 0x0015f000010d7983 */ /* 0x001ea80000300800 */
[----:B------:R-:W2:Y:S04]  /*67560*/  LDL.LU R14, [R1+0x15f8] ;  /* 0x0015f800010e7983 */ /* 0x000ea80000300800 */
[----:B------:R-:W2:Y:S01]  /*67570*/  LDL.LU R15, [R1+0x1604] ;  /* 0x00160400010f7983 */ /* 0x000ea20000300800 */
[C---:B------:R-:W-:Y:S01]  /*67580*/  IMAD R2, R0.reuse, 0x372, RZ ;  /* 0x0000037200027824 */ /* 0x040fe200078e02ff */
[----:B---3--:R-:W-:Y:S01]  /*67590*/  F2FP.PACK_AB R8, R11, R26 ;  /* 0x0000001a0b08723e */ /* 0x008fe200000000ff */
[----:B------:R-:W-:-:S03]  /*675a0*/  IMAD R11, R0, 0x1b9, RZ ;  /* 0x000001b9000b7824 */ /* 0x000fc600078e02ff */
[----:B------:R-:W-:Y:S01]  /*675b0*/  IADD3 R26, P5, R2, R22, RZ ;  /* 0x00000016021a7210 */ /* 0x000fe20007fbe0ff */
[----:B------:R-:W-:-:S03]  /*675c0*/  IMAD R3, R0, 0x374, RZ ;  /* 0x0000037400037824 */ /* 0x000fc600078e02ff */
[----:B------:R-:W-:Y:S02]  /*675d0*/  LEA.HI.X.SX32 R27, R11, R23, 0x1, P5 ;  /* 0x000000170b1b7211 */ /* 0x000fe400028f0eff */
[----:B------:R-:W-:Y:S01]  /*675e0*/  F2FP.PACK_AB R10, R10, R29 ;  /* 0x0000001d0a0a723e */ /* 0x000fe200000000ff */
[----:B------:R-:W-:Y:S01]  /*675f0*/  IMAD R2, R0, 0x376, RZ ;  /* 0x0000037600027824 */ /* 0x000fe200078e02ff */
[----:B------:R0:W-:Y:S01]  /*67600*/  STS.128 [R24+0x580], R4 ;  /* 0x0005800418007388 */ /* 0x0001e20000000c00 */
[----:B----4-:R-:W-:Y:S02]  /*67610*/  F2FP.PACK_AB R9, R16, R9 ;  /* 0x000000091009723e */ /* 0x010fe400000000ff */
[----:B------:R-:W-:Y:S01]  /*67620*/  F2FP.PACK_AB R11, R28, R25 ;  /* 0x000000191c0b723e */ /* 0x000fe200000000ff */
[----:B------:R-:W-:-:S04]  /*67630*/  IMAD R12, R0, 0x1bb, RZ ;  /* 0x000001bb000c7824 */ /* 0x000fc800078e02ff */
[----:B------:R-:W-:Y:S04]  /*67640*/  STS.128 [R24+0x600], R8 ;  /* 0x0006000818007388 */ /* 0x000fe80000000c00 */
[----:B--2---:R-:W-:Y:S04]  /*67650*/  STL.64 [R1+0x2078], R14 ;  /* 0x0020780e01007387 */ /* 0x004fe80000100a00 */
[----:B------:R-:W2:Y:S04]  /*67660*/  LDL.LU R29, [R1+0x1600] ;  /* 0x00160000011d7983 */ /* 0x000ea80000300800 */
[----:B------:R1:W-:Y:S01]  /*67670*/  STL.64 [R1+0x5a8], R26 ;  /* 0x0005a81a01007387 */ /* 0x0003e20000100a00 */
[----:B0-----:R-:W-:-:S02]  /*67680*/  MOV R7, R15 ;  /* 0x0000000f00077202 */ /* 0x001fc40000000f00 */
[----:B-1----:R-:W-:-:S04]  /*67690*/  IADD3 R26, P5, R3, R22, RZ ;  /* 0x00000016031a7210 */ /* 0x002fc80007fbe0ff */
[----:B------:R-:W-:Y:S02]  /*676a0*/  LEA.HI.X.SX32 R27, R18, R23, 0x1, P5 ;  /* 0x00000017121b7211 */ /* 0x000fe400028f0eff */
[----:B------:R-:W-:Y:S01]  /*676b0*/  IADD3 R14, P5, R2, R22, RZ ;  /* 0x00000016020e7210 */ /* 0x000fe20007fbe0ff */
[----:B------:R-:W3:Y:S04]  /*676c0*/  LDL.LU R18, [R1+0x162c] ;  /* 0x00162c0001127983 */ /* 0x000ee80000300800 */
[----:B------:R0:W-:Y:S01]  /*676d0*/  STL.64 [R1+0x5a0], R26 ;  /* 0x0005a01a01007387 */ /* 0x0001e20000100a00 */
[----:B------:R-:W-:-:S03]  /*676e0*/  MOV R6, R14 ;  /* 0x0000000e00067202 */ /* 0x000fc60000000f00 */
[----:B0-----:R-:W3:Y:S04]  /*676f0*/  LDL.LU R26, [R1+0x1628] ;  /* 0x00162800011a7983 */ /* 0x001ee80000300800 */
[----:B------:R0:W-:Y:S04]  /*67700*/  STL [R1+0x598], R14 ;  /* 0x0005980e01007387 */ /* 0x0001e80000100800 */
[----:B0-----:R-:W2:Y:S04]  /*67710*/  LDL.LU.64 R14, [R1+0x2078] ;  /* 0x00207800010e7983 */ /* 0x001ea80000300a00 */
[----:B------:R-:W4:Y:S04]  /*67720*/  LDL.LU R5, [R1+0x15fc] ;  /* 0x0015fc0001057983 */ /* 0x000f280000300800 */
[----:B------:R-:W4:Y:S01]  /*67730*/  LDL.LU R11, [R1+0x15f4] ;  /* 0x0015f400010b7983 */ /* 0x000f220000300800 */
[----:B------:R-:W-:-:S05]  /*67740*/  LEA.HI.X.SX32 R7, R12, R23, 0x1, P5 ;  /* 0x000000170c077211 */ /* 0x000fca00028f0eff */
[----:B------:R0:W-:Y:S01]  /*67750*/  STL [R1+0x59c], R7 ;  /* 0x00059c0701007387 */ /* 0x0001e20000100800 */
[----:B------:R-:W-:-:S03]  /*67760*/  F2FP.PACK_AB R12, R20, R17 ;  /* 0x00000011140c723e */ /* 0x000fc600000000ff */
[----:B------:R-:W4:Y:S04]  /*67770*/  LDL.LU R16, [R1+0x166c] ;  /* 0x00166c0001107983 */ /* 0x000f280000300800 */
[----:B------:R-:W4:Y:S04]  /*67780*/  LDL.LU R28, [R1+0x1668] ;  /* 0x00166800011c7983 */ /* 0x000f280000300800 */
[----:B------:R-:W4:Y:S04]  /*67790*/  LDL.LU R27, [R1+0x1634] ;  /* 0x00163400011b7983 */ /* 0x000f280000300800 */
[----:B------:R-:W4:Y:S04]  /*677a0*/  LDL.LU R25, [R1+0x1630] ;  /* 0x0016300001197983 */ /* 0x000f280000300800 */
[----:B------:R-:W4:Y:S04]  /*677b0*/  LDL.LU R20, [R1+0x1674] ;  /* 0x0016740001147983 */ /* 0x000f280000300800 */
[----:B------:R-:W4:Y:S01]  /*677c0*/  LDL.LU R17, [R1+0x1670] ;  /* 0x0016700001117983 */ /* 0x000f220000300800 */
[----:B------:R-:W-:-:S02]  /*677d0*/  IMAD R3, R0, 0x378, RZ ;  /* 0x0000037800037824 */ /* 0x000fc400078e02ff */
[----:B------:R-:W-:-:S03]  /*677e0*/  IMAD R10, R0, 0x1bc, RZ ;  /* 0x000001bc000a7824 */ /* 0x000fc600078e02ff */
[----:B------:R-:W-:Y:S01]  /*677f0*/  IADD3 R6, P5, R3, R22, RZ ;  /* 0x0000001603067210 */ /* 0x000fe20007fbe0ff */
[----:B------:R-:W-:-:S03]  /*67800*/  IMAD R2, R0, 0x37a, RZ ;  /* 0x0000037a00027824 */ /* 0x000fc600078e02ff */
[----:B0-----:R-:W-:Y:S01]  /*67810*/  LEA.HI.X.SX32 R7, R10, R23, 0x1, P5 ;  /* 0x000000170a077211 */ /* 0x001fe200028f0eff */
[----:B------:R-:W-:-:S04]  /*67820*/  IMAD R4, R0, 0x1bd, RZ ;  /* 0x000001bd00047824 */ /* 0x000fc800078e02ff */
[----:B------:R0:W-:Y:S01]  /*67830*/  STL.64 [R1+0x570], R6 ;  /* 0x0005700601007387 */ /* 0x0001e20000100a00 */
[----:B------:R-:W-:Y:S01]  /*67840*/  IMAD R3, R0, 0x37c, RZ ;  /* 0x0000037c00037824 */ /* 0x000fe200078e02ff */
[----:B0-----:R-:W-:-:S04]  /*67850*/  IADD3 R6, P5, R2, R22, RZ ;  /* 0x0000001602067210 */ /* 0x001fc80007fbe0ff */
[----:B------:R-:W-:Y:S01]  /*67860*/  LEA.HI.X.SX32 R7, R4, R23, 0x1, P5 ;  /* 0x0000001704077211 */ /* 0x000fe200028f0eff */
[----:B------:R-:W-:-:S04]  /*67870*/  IMAD R2, R0, 0x37e, RZ ;  /* 0x0000037e00027824 */ /* 0x000fc800078e02ff */
[----:B------:R0:W-:Y:S02]  /*67880*/  STL.64 [R1+0x568], R6 ;  /* 0x0005680601007387 */ /* 0x0001e40000100a00 */
[----:B0-----:R-:W-:Y:S01]  /*67890*/  IADD3 R6, P5, R3, R22, RZ ;  /* 0x0000001603067210 */ /* 0x001fe20007fbe0ff */
[----:B------:R-:W-:Y:S01]  /*678a0*/  IMAD R3, R0, 0x380, RZ ;  /* 0x0000038000037824 */ /* 0x000fe200078e02ff */
[----:B---3--:R-:W-:Y:S01]  /*678b0*/  F2FP.PACK_AB R4, R18, R26 ;  /* 0x0000001a1204723e */ /* 0x008fe200000000ff */
[C---:B------:R-:W-:Y:S01]  /*678c0*/  IMAD R26, R0.reuse, 0x1c0, RZ ;  /* 0x000001c0001a7824 */ /* 0x040fe200078e02ff */
[----:B--2---:R-:W-:Y:S01]  /*678d0*/  F2FP.PACK_AB R15, R15, R29 ;  /* 0x0000001d0f0f723e */ /* 0x004fe200000000ff */
[C---:B------:R-:W-:Y:S01]  /*678e0*/  IMAD R29, R0.reuse, 0x1be, RZ ;  /* 0x000001be001d7824 */ /* 0x040fe200078e02ff */
[----:B----4-:R-:W-:Y:S01]  /*678f0*/  F2FP.PACK_AB R14, R5, R14 ;  /* 0x0000000e050e723e */ /* 0x010fe200000000ff */
[----:B------:R-:W-:-:S03]  /*67900*/  IMAD R5, R0, 0x1bf, RZ ;  /* 0x000001bf00057824 */ /* 0x000fc600078e02ff */
[----:B------:R-:W-:Y:S02]  /*67910*/  LEA.HI.X.SX32 R7, R29, R23, 0x1, P5 ;  /* 0x000000171d077211 */ /* 0x000fe400028f0eff */
[----:B------:R-:W-:Y:S02]  /*67920*/  F2FP.PACK_AB R13, R11, R13 ;  /* 0x0000000d0b0d723e */ /* 0x000fe400000000ff */
[----:B------:R-:W-:Y:S01]  /*67930*/  IADD3 R8, P5, R2, R22, RZ ;  /* 0x0000001602087210 */ /* 0x000fe20007fbe0ff */
[----:B------:R-:W2:Y:S03]  /*67940*/  LDL.LU R11, [R1+0x1638] ;  /* 0x00163800010b7983 */ /* 0x000ea60000300800 */
[----:B------:R-:W-:Y:S01]  /*67950*/  LEA.HI.X.SX32 R9, R5, R23, 0x1, P5 ;  /* 0x0000001705097211 */ /* 0x000fe200028f0eff */
[----:B------:R0:W-:Y:S04]  /*67960*/  STS.128 [R24+0x680], R12 ;  /* 0x0006800c18007388 */ /* 0x0001e80000000c00 */
[----:B------:R-:W3:Y:S01]  /*67970*/  LDL.LU R10, [R1+0x1678] ;  /* 0x00167800010a7983 */ /* 0x000ee20000300800 */
[----:B------:R-:W-:-:S03]  /*67980*/  IMAD R2, R0, 0x382, RZ ;  /* 0x0000038200027824 */ /* 0x000fc600078e02ff */
[----:B------:R1:W-:Y:S01]  /*67990*/  STL.64 [R1+0x560], R6 ;  /* 0x0005600601007387 */ /* 0x0003e20000100a00 */
[----:B0-----:R-:W-:-:S03]  /*679a0*/  IADD3 R14, P5, R3, R22, RZ ;  /* 0x00000016030e7210 */ /* 0x001fc60007fbe0ff */
[----:B-1----:R-:W4:Y:S01]  /*679b0*/  LDL.LU R7, [R1+0x164c] ;  /* 0x00164c0001077983 */ /* 0x002f220000300800 */
[----:B------:R-:W-:-:S03]  /*679c0*/  LEA.HI.X.SX32 R15, R26, R23, 0x1, P5 ;  /* 0x000000171a0f7211 */ /* 0x000fc600028f0eff */
[----:B------:R-:W4:Y:S04]  /*679d0*/  LDL.LU R29, [R1+0x1644] ;  /* 0x00164400011d7983 */ /* 0x000f280000300800 */
[----:B------:R-:W2:Y:S01]  /*679e0*/  LDL.LU R12, [R1+0x1684] ;  /* 0x00168400010c7983 */ /* 0x000ea20000300800 */
[----:B------:R-:W-:-:S03]  /*679f0*/  IMAD R6, R0, 0x1c1, RZ ;  /* 0x000001c100067824 */ /* 0x000fc600078e02ff */
[----:B------:R-:W2:Y:S04]  /*67a00*/  LDL.LU R13, [R1+0x1680] ;  /* 0x00168000010d7983 */ /* 0x000ea80000300800 */
[----:B------:R0:W-:Y:S04]  /*67a10*/  STL.64 [R1+0x558], R8 ;  /* 0x0005580801007387 */ /* 0x0001e80000100a00 */
[----:B------:R1:W-:Y:S04]  /*67a20*/  STL.64 [R1+0x520], R14 ;  /* 0x0005200e01007387 */ /* 0x0003e80000100a00 */
[----:B------:R-:W2:Y:S01]  /*67a30*/  LDL.LU R18, [R1+0x3ac] ;  /* 0x0003ac0001127983 */ /* 0x000ea20000300800 */
[----:B0-----:R-:W-:-:S03]  /*67a40*/  F2FP.PACK_AB R8, R16, R28 ;  /* 0x0000001c1008723e */ /* 0x001fc600000000ff */
[----:B------:R-:W2:Y:S01]  /*67a50*/  LDL.LU R16, [R1+0x39c] ;  /* 0x00039c0001107983 */ /* 0x000ea20000300800 */
[----:B------:R-:W-:Y:S02]  /*67a60*/  F2FP.PACK_AB R9, R20, R17 ;  /* 0x000000111409723e */ /* 0x000fe400000000ff */
[----:B-1----:R-:W-:Y:S01]  /*67a70*/  IADD3 R14, P5, R2, R22, RZ ;  /* 0x00000016020e7210 */ /* 0x002fe20007fbe0ff */
[----:B------:R-:W2:Y:S01]  /*67a80*/  LDL.LU R28, [R1+0x3c0] ;  /* 0x0003c000011c7983 */ /* 0x000ea20000300800 */
[----:B------:R-:W-:-:S03]  /*67a90*/  F2FP.PACK_AB R5, R27, R25 ;  /* 0x000000191b05723e */ /* 0x000fc600000000ff */
[----:B------:R-:W2:Y:S01]  /*67aa0*/  LDL.LU R17, [R1+0x3b8] ;  /* 0x0003b80001117983 */ /* 0x000ea20000300800 */
[----:B------:R-:W-:-:S03]  /*67ab0*/  LEA.HI.X.SX32 R15, R6, R23, 0x1, P5 ;  /* 0x00000017060f7211 */ /* 0x000fc600028f0eff */
[----:B------:R-:W2:Y:S04]  /*67ac0*/  LDL.LU R26, [R1+0x3d0] ;  /* 0x0003d000011a7983 */ /* 0x000ea80000300800 */
[----:B------:R-:W2:Y:S04]  /*67ad0*/  LDL.LU R27, [R1+0x3c8] ;  /* 0x0003c800011b7983 */ /* 0x000ea80000300800 */
[----:B------:R-:W2:Y:S01]  /*67ae0*/  LDL.LU R6, [R1+0x163c] ;  /* 0x00163c0001067983 */ /* 0x000ea20000300800 */
[----:B------:R-:W-:-:S03]  /*67af0*/  IMAD R3, R0, 0x384, RZ ;  /* 0x0000038400037824 */ /* 0x000fc600078e02ff */
[----:B------:R-:W3:Y:S04]  /*67b00*/  LDL.LU R25, [R1+0x3e0] ;  /* 0x0003e00001197983 */ /* 0x000ee80000300800 */
[----:B------:R-:W3:Y:S04]  /*67b10*/  LDL.LU R20, [R1+0x3d8] ;  /* 0x0003d80001147983 */ /* 0x000ee80000300800 */
[----:B------:R0:W-:Y:S02]  /*67b20*/  STL.64 [R1+0x518], R14 ;  /* 0x0005180e01007387 */ /* 0x0001e40000100a00 */
[----:B0-----:R-:W-:-:S04]  /*67b30*/  IADD3 R14, P5, R3, R22, RZ ;  /* 0x00000016030e7210 */ /* 0x001fc80007fbe0ff */
[----:B------:R-:W-:Y:S02]  /*67b40*/  LEA.HI.X.SX32 R15, R19, R23, 0x1, P5 ;  /* 0x00000017130f7211 */ /* 0x000fe400028f0eff */
[----:B------:R-:W3:Y:S01]  /*67b50*/  LDL.LU R19, [R1+0x167c] ;  /* 0x00167c0001137983 */ /* 0x000ee20000300800 */
[----:B------:R-:W-:-:S03]  /*67b60*/  IMAD R2, R0, 0x386, RZ ;  /* 0x0000038600027824 */ /* 0x000fc600078e02ff */
[----:B------:R0:W-:Y:S01]  /*67b70*/  STL.64 [R1+0x510], R14 ;  /* 0x0005100e01007387 */ /* 0x0001e20000100a00 */
[----:B------:R-:W-:Y:S01]  /*67b80*/  IMAD R3, R0, 0x388, RZ ;  /* 0x0000038800037824 */ /* 0x000fe200078e02ff */
[----:B0-----:R-:W-:Y:S01]  /*67b90*/  IADD3 R14, P5, R2, R22, RZ ;  /* 0x00000016020e7210 */ /* 0x001fe20007fbe0ff */
[C---:B------:R-:W-:Y:S01]  /*67ba0*/  IMAD R2, R0.reuse, 0x38a, RZ ;  /* 0x0000038a00027824 */ /* 0x040fe200078e02ff */
[----:B----4-:R-:W-:Y:S01]  /*67bb0*/  F2FP.PACK_AB R7, R7, R29 ;  /* 0x0000001d0707723e */ /* 0x010fe200000000ff */
[----:B------:R-:W-:Y:S01]  /*67bc0*/  IMAD R29, R0, 0x1c4, RZ ;  /* 0x000001c4001d7824 */ /* 0x000fe200078e02ff */
[----:B--2---:R-:W-:Y:S01]  /*67bd0*/  F2FP.PACK_AB R6, R6, R11 ;  /* 0x0000000b0606723e */ /* 0x004fe200000000ff */
[----:B------:R-:W-:-:S05]  /*67be0*/  IMAD R11, R0, 0x1c3, RZ ;  /* 0x000001c3000b7824 */ /* 0x000fca00078e02ff */
[----:B------:R-:W-:-:S05]  /*67bf0*/  LEA.HI.X.SX32 R15, R11, R23, 0x1, P5 ;  /* 0x000000170b0f7211 */ /* 0x000fca00028f0eff */
[----:B------:R0:W-:Y:S01]  /*67c00*/  STL.64 [R1+0x508], R14 ;  /* 0x0005080e01007387 */ /* 0x0001e20000100a00 */
[----:B------:R-:W-:-:S03]  /*67c10*/  F2FP.PACK_AB R11, R12, R13 ;  /* 0x0000000d0c0b723e */ /* 0x000fc600000000ff */
[----:B------:R-:W-:Y:S01]  /*67c20*/  STS.128 [R24+0x700], R4 ;  /* 0x0007000418007388 */ /* 0x000fe20000000c00 */
[----:B0-----:R-:W-:-:S04]  /*67c30*/  IADD3 R14, P5, R3, R22, RZ ;  /* 0x00000016030e7210 */ /* 0x001fc80007fbe0ff */
[----:B------:R-:W-:Y:S02]  /*67c40*/  LEA.HI.X.SX32 R15, R29, R23, 0x1, P5 ;  /* 0x000000171d0f7211 */ /* 0x000fe400028f0eff */
[----:B---3--:R-:W-:-:S03]  /*67c50*/  F2FP.PACK_AB R10, R19, R10 ;  /* 0x0000000a130a723e */ /* 0x008fc600000000ff */
[----:B------:R-:W-:Y:S04]  /*67c60*/  STL.64 [R1+0x500], R14 ;  /* 0x0005000e01007387 */ /* 0x000fe80000100a00 */
[----:B------:R0:W-:Y:S04]  /*67c70*/  STS.128 [R24+0x780], R8 ;  /* 0x0007800818007388 */ /* 0x0001e80000000c00 */
[----:B0-----:R-:W2:Y:S01]  /*67c80*/  LDL.LU R24, [R1+0x2070] ;  /* 0x0020700001187983 */ /* 0x001ea20000300800 */
[----:B------:R-:W-:-:S03]  /*67c90*/  IMAD R12, R0, 0x1c5, RZ ;  /* 0x000001c5000c7824 */ /* 0x000fc600078e02ff */
[----:B------:R-:W-:Y:S01]  /*67ca0*/  BAR.SYNC.DEFER_BLOCKING 0x0 ;  /* 0x0000000000007b1d */ /* 0x000fe20000010000 */
[----:B------:R-:W-:Y:S01]  /*67cb0*/  IMAD R3, R0, 0x38c, RZ ;  /* 0x0000038c00037824 */ /* 0x000fe200078e02ff */
[----:B------:R-:W-:Y:S01]  /*67cc0*/  IADD3 R14, P5, R2, R22, RZ ;  /* 0x00000016020e7210 */ /* 0x000fe20007fbe0ff */
[----:B------:R-:W-:-:S03]  /*67cd0*/  IMAD R29, R0, 0x1c6, RZ ;  /* 0x000001c6001d7824 */ /* 0x000fc600078e02ff */
[----:B------:R-:W-:Y:S02]  /*67ce0*/  LEA.HI.X.SX32 R15, R12, R23, 0x1, P5 ;  /* 0x000000170c0f7211 */ /* 0x000fe400028f0eff */
[----:B------:R-:W-:Y:S01]  /*67cf0*/  IADD3 R6, P5, R3, R22, RZ ;  /* 0x0000001603067210 */ /* 0x000fe20007fbe0ff */
[----:B------:R-:W-:-:S03]  /*67d00*/  IMAD R2, R0, 0x38e, RZ ;  /* 0x0000038e00027824 */ /* 0x000fc600078e02ff */
[----:B------:R-:W-:Y:S01]  /*67d10*/  LEA.HI.X.SX32 R7, R29, R23, 0x1, P5 ;  /* 0x000000171d077211 */ /* 0x000fe200028f0eff */
[----:B------:R-:W-:Y:S01]  /*67d20*/  STL.64 [R1+0x4f8], R14 ;  /* 0x0004f80e01007387 */ /* 0x000fe20000100a00 */
[----:B------:R-:W-:-:S03]  /*67d30*/  IMAD R4, R0, 0x1c7, RZ ;  /* 0x000001c700047824 */ /* 0x000fc600078e02ff */
[----:B------:R0:W-:Y:S01]  /*67d40*/  STL.64 [R1+0x4d0], R6 ;  /* 0x0004d00601007387 */ /* 0x0001e20000100a00 */
[----:B------:R-:W-:Y:S01]  /*67d50*/  IMAD R3, R0, 0x390, RZ ;  /* 0x0000039000037824 */ /* 0x000fe200078e02ff */
[----:B------:R-:W-:Y:S02]  /*67d60*/  F2FP.PACK_AB R16, R18, R16 ;  /* 0x000000101210723e */ /* 0x000fe400000000ff */
[----:B------:R-:W-:Y:S02]  /*67d70*/  F2FP.PACK_AB R19, R25, R20 ;  /* 0x000000141913723e */ /* 0x000fe400000000ff */
[----:B0-----:R-:W-:-:S04]  /*67d80*/  IADD3 R6, P5, R2, R22, RZ ;  /* 0x0000001602067210 */ /* 0x001fc80007fbe0ff */
[----:B------:R-:W-:Y:S01]  /*67d90*/  LEA.HI.X.SX32 R7, R4, R23, 0x1, P5 ;  /* 0x0000001704077211 */ /* 0x000fe200028f0eff */
[----:B------:R-:W-:Y:S01]  /*67da0*/  IMAD R25, R0, 0x1c8, RZ ;  /* 0x000001c800197824 */ /* 0x000fe200078e02ff */
[----:B------:R-:W-:Y:S01]  /*67db0*/  F2FP.PACK_AB R18, R26, R27 ;  /* 0x0000001b1a12723e */ /* 0x000fe200000000ff */
[----:B------:R-:W-:Y:S01]  /*67dc0*/  IMAD R2, R0, 0x392, RZ ;  /* 0x0000039200027824 */ /* 0x000fe200078e02ff */
[----:B------:R-:W-:Y:S01]  /*67dd0*/  F2FP.PACK_AB R17, R28, R17 ;  /* 0x000000111c11723e */ /* 0x000fe200000000ff */
[----:B------:R0:W-:Y:S04]  /*67de0*/  STL.64 [R1+0x4c8], R6 ;  /* 0x0004c80601007387 */ /* 0x0001e80000100a00 */
[----:B------:R-:W-:Y:S01]  /*67df0*/  STL.64 [R1+0x2060], R18 ;  /* 0x0020601201007387 */ /* 0x000fe20000100a00 */
[----:B0-----:R-:W-:-:S03]  /*67e00*/  IADD3 R6, P5, R3, R22, RZ ;  /* 0x0000001603067210 */ /* 0x001fc60007fbe0ff */
[----:B------:R-:W-:Y:S01]  /*67e10*/  STL.64 [R1+0x2058], R16 ;  /* 0x0020581001007387 */ /* 0x000fe20000100a00 */
[----:B------:R-:W-:-:S03]  /*67e20*/  LEA.HI.X.SX32 R7, R25, R23, 0x1, P5 ;  /* 0x0000001719077211 */ /* 0x000fc600028f0eff */
[----:B------:R-:W-:Y:S01]  /*67e30*/  LDS.128 R16, [R21+0x1000] ;  /* 0x0010000015107984 */ /* 0x000fe20000000c00 */
[----:B------:R-:W-:-:S03]  /*67e40*/  IADD3 R8, P5, R2, R22, RZ ;  /* 0x0000001602087210 */ /* 0x000fc60007fbe0ff */
[----:B------:R-:W3:Y:S04]  /*67e50*/  LDL.LU.64 R22, [R1+0x2068] ;  /* 0x0020680001167983 */ /* 0x000ee80000300a00 */
[----:B------:R-:W-:Y:S04]  /*67e60*/  STL.64 [R1+0x4c0], R6 ;  /* 0x0004c00601007387 */ /* 0x000fe80000100a00 */
[----:B------:R-:W-:Y:S04]  /*67e70*/  STL [R1+0x4b8], R8 ;  /* 0x0004b80801007387 */ /* 0x000fe80000100800 */
[----:B--2---:R-:W0:Y:S04]  /*67e80*/  LDS.128 R4, [R24] ;  /* 0x0000000018047984 */ /* 0x004e280000000c00 */
[----:B------:R-:W1:Y:S04]  /*67e90*/  LDS.128 R12, [R24+0x800] ;  /* 0x00080000180c7984 */ /* 0x000e680000000c00 */
[----:B------:R-:W2:Y:S04]  /*67ea0*/  LDS.128 R8, [R24+0x1000] ;  /* 0x0010000018087984 */ /* 0x000ea80000000c00 */
[----:B0-----:R-:W-:Y:S04]  /*67eb0*/  STL.64 [R1+0x50], R4 ;  /* 0x0000500401007387 */ /* 0x001fe80000100a00 */
[----:B------:R-:W-:Y:S04]  /*67ec0*/  STL.64 [R1+0x58], R6 ;  /* 0x0000580601007387 */ /* 0x000fe80000100a00 */
[----:B------:R-:W0:Y:S04]  /*67ed0*/  LDS.128 R4, [R24+0x1800] ;  /* 0x0018000018047984 */ /* 0x000e280000000c00 */
[----:B-1----:R-:W-:Y:S04]  /*67ee0*/  STL.64 [R1+0x40], R12 ;  /* 0x0000400c01007387 */ /* 0x002fe80000100a00 */
[----:B------:R-:W-:Y:S04]  /*67ef0*/  STL.64 [R1+0x48], R14 ;  /* 0x0000480e01007387 */ /* 0x000fe80000100a00 */
[----:B--2---:R-:W-:Y:S04]  /*67f00*/  STL.64 [R1+0x30], R8 ;  /* 0x0000300801007387 */ /* 0x004fe80000100a00 */
[----:B---3--:R-:W1:Y:S04]  /*67f10*/  LDS.128 R12, [R23] ;  /* 0x00000000170c7984 */ /* 0x008e680000000c00 */
[----:B------:R-:W-:Y:S04]  /*67f20*/  STL.64 [R1+0x38], R10 ;  /* 0x0000380a01007387 */ /* 0x000fe80000100a00 */
[----:B------:R-:W2:Y:S04]  /*67f30*/  LDS.128 R8, [R23+0x800] ;  /* 0x0008000017087984 */ /* 0x000ea80000000c00 */
[----:B0-----:R-:W-:Y:S04]  /*67f40*/  STL.64 [R1+0xe0], R4 ;  /* 0x0000e00401007387 */ /* 0x001fe80000100a00 */
[----:B------:R-:W-:Y:S04]  /*67f50*/  STL.64 [R1+0xe8], R6 ;  /* 0x0000e80601007387 */ /* 0x000fe80000100a00 */
[----:B------:R-:W0:Y:S04]  /*67f60*/  LDS.128 R4, [R23+0x1000] ;  /* 0x0010000017047984 */ /* 0x000e280000000c00 */
[----:B-1----:R-:W-:Y:S04]  /*67f70*/  STL.64 [R1+0x20], R12 ;  /* 0x0000200c01007387 */ /* 0x002fe80000100a00 */
[----:B------:R-:W-:Y:S04]  /*67f80*/  STL.64 [R1+0x28], R14 ;  /* 0x0000280e01007387 */ /* 0x000fe80000100a00 */
[----:B--2---:R-:W-:Y:S04]  /*67f90*/  STL.64 [R1+0x10], R8 ;  /* 0x0000100801007387 */ /* 0x004fe80000100a00 */
[----:B------:R-:W-:Y:S04]  /*67fa0*/  STL.64 [R1+0x18], R10 ;  /* 0x0000180a01007387 */ /* 0x000fe80000100a00 */
[----:B------:R-:W1:Y:S04]  /*67fb0*/  LDS.128 R12, [R23+0x1800] ;  /* 0x00180000170c7984 */ /* 0x000e680000000c00 */
[----:B------:R-:W-:Y:S04]  /*67fc0*/  LDS.128 R8, [R22] ;  /* 0x0000000016087984 */ /* 0x000fe80000000c00 */
[----:B0-----:R-:W-:Y:S04]  /*67fd0*/  STL.64 [R1+0xa0], R4 ;  /* 0x0000a00401007387 */ /* 0x001fe80000100a00 */
[----:B------:R-:W-:Y:S04]  /*67fe0*/  STL.64 [R1+0xa8], R6 ;  /* 0x0000a80601007387 */ /* 0x000fe80000100a00 */
[----:B------:R-:W0:Y:S04]  /*67ff0*/  LDS.128 R4, [R22+0x800] ;  /* 0x0008000016047984 */ /* 0x000e280000000c00 */
[----:B-1----:R-:W-:Y:S04]  /*68000*/  STL.64 [R1+0xd0], R12 ;  /* 0x0000d00c01007387 */ /* 0x002fe80000100a00 */
[----:B------:R-:W-:Y:S04]  /*68010*/  STL.64 [R1+0xd8], R14 ;  /* 0x0000d80e01007387 */ /* 0x000fe80000100a00 */
[----:B------:R-:W-:Y:S04]  /*68020*/  LDS.128 R12, [R21+0x800] ;  /* 0x00080000150c7984 */ /* 0x000fe80000000c00 */
[----:B0-----:R0:W-:Y:S04]  /*68030*/  STL [R1+0x1ae0], R4 ;  /* 0x001ae00401007387 */ /* 0x0011e80000100800 */
[----:B------:R-:W-:Y:S04]  /*68040*/  STL.64 [R1], R8 ;  /* 0x0000000801007387 */ /* 0x000fe80000100a00 */
[----:B------:R-:W-:Y:S04]  /*68050*/  STL.64 [R1+0x8], R10 ;  /* 0x0000080a01007387 */ /* 0x000fe80000100a00 */
[----:B------:R-:W1:Y:S04]  /*68060*/  LDS.128 R8, [R22+0x1000] ;  /* 0x0010000016087984 */ /* 0x000e680000000c00 */
[----:B0-----:R-:W2:Y:S04]  /*68070*/  LDL.LU R4, [R1+0xa2c] ;  /* 0x000a2c0001047983 */ /* 0x001ea80000300800 */
[----:B------:R-:W-:Y:S04]  /*68080*/  STL [R1+0x1a4c], R5 ;  /* 0x001a4c0501007387 */ /* 0x000fe80000100800 */
[----:B------:R0:W-:Y:S04]  /*68090*/  STL.64 [R1+0x19e8], R6 ;  /* 0x0019e80601007387 */ /* 0x0001e80000100a00 */
[----:B-1----:R-:W-:Y:S01]  /*680a0*/  STL [R1+0xc0], R8 ;  /* 0x0000c00801007387 */ /* 0x002fe20000100800 */
[----:B0-----:R-:W-:-:S03]  /*680b0*/  MOV R6, R9 ;  /* 0x0000000900067202 */ /* 0x001fc60000000f00 */
[----:B------:R-:W-:Y:S04]  /*680c0*/  STL.64 [R1+0xc8], R10 ;  /* 0x0000c80a01007387 */ /* 0x000fe80000100a00 */
[----:B------:R-:W0:Y:S04]  /*680d0*/  LDS.128 R8, [R22+0x1800] ;  /* 0x0018000016087984 */ /* 0x000e280000000c00 */
[----:B------:R-:W3:Y:S04]  /*680e0*/  LDL.LU R2, [R1+0xa18] ;  /* 0x000a180001027983 */ /* 0x000ee80000300800 */
[----:B------:R-:W3:Y:S04]  /*680f0*/  LDL.LU R24, [R1+0x42c] ;  /* 0x00042c0001187983 */ /* 0x000ee80000300800 */
[----:B------:R1:W-:Y:S04]  /*68100*/  STL [R1+0x1a60], R6 ;  /* 0x001a600601007387 */ /* 0x0003e80000100800 */
[----:B0-----:R-:W-:Y:S01]  /*68110*/  STL [R1+0xf4], R9 ;  /* 0x0000f40901007387 */ /* 0x001fe20000100800 */
[----:B-1----:R-:W-:-:S03]  /*68120*/  IMAD.MOV.U32 R6, RZ, RZ, R8 ;  /* 0x000000ffff067224 */ /* 0x002fc600078e0008 */
[----:B------:R-:W-:Y:S04]  /*68130*/  STL.64 [R1+0xf8], R10 ;  /* 0x0000f80a01007387 */ /* 0x000fe80000100a00 */
[----:B------:R-:W0:Y:S04]  /*68140*/  LDS.128 R8, [R21] ;  /* 0x0000000015087984 */ /* 0x000e280000000c00 */
[----:B------:R-:W4:Y:S04]  /*68150*/  LDL.LU R5, [R1+0xa24] ;  /* 0x000a240001057983 */ /* 0x000f280000300800 */
[----:B------:R-:W2:Y:S04]  /*68160*/  LDL.LU R29, [R1+0xa78] ;  /* 0x000a7800011d7983 */ /* 0x000ea80000300800 */
[----:B------:R-:W2:Y:S04]  /*68170*/  LDL.LU R25, [R1+0xa3c] ;  /* 0x000a3c0001197983 */ /* 0x000ea80000300800 */
[----:B------:R-:W2:Y:S04]  /*68180*/  LDL.LU R26, [R1+0x1454] ;  /* 0x00145400011a7983 */ /* 0x000ea80000300800 */
[----:B------:R-:W2:Y:S04]  /*68190*/  LDL.LU R23, [R1+0x1450] ;  /* 0x0014500001177983 */ /* 0x000ea80000300800 */
[----:B------:R1:W-:Y:S04]  /*681a0*/  STL [R1+0x1a8c], R6 ;  /* 0x001a8c0601007387 */ /* 0x0003e80000100800 */
[----:B-1----:R-:W2:Y:S04]  /*681b0*/  LDL.64 R6, [R1+0x418] ;  /* 0x0004180001067983 */ /* 0x002ea80000100a00 */
[----:B0-----:R0:W-:Y:S04]  /*681c0*/  STL.64 [R1+0x1ac0], R8 ;  /* 0x001ac00801007387 */ /* 0x0011e80000100a00 */
[----:B0-----:R-:W4:Y:S04]  /*681d0*/  LDL.LU R9, [R1+0xa28] ;  /* 0x000a280001097983 */ /* 0x001f280000300800 */
[----:B------:R0:W-:Y:S04]  /*681e0*/  STL.64 [R1+0x19f0], R10 ;  /* 0x0019f00a01007387 */ /* 0x0001e80000100a00 */
[----:B------:R1:W-:Y:S01]  /*681f0*/  STL.64 [R1+0x1aa8], R12 ;  /* 0x001aa80c01007387 */ /* 0x0003e20000100a00 */
[----:B0-----:R-:W-:-:S03]  /*68200*/  MOV R10, R17 ;  /* 0x00000011000a7202 */ /* 0x001fc60000000f00 */
[----:B-1----:R-:W2:Y:S04]  /*68210*/  LDL.LU R13, [R1+0xa1c] ;  /* 0x000a1c00010d7983 */ /* 0x002ea80000300800 */
[----:B------:R0:W-:Y:S04]  /*68220*/  STL.64 [R1+0x19f8], R14 ;  /* 0x0019f80e01007387 */ /* 0x0001e80000100a00 */
[----:B0-----:R-:W2:Y:S04]  /*68230*/  LDL.LU R15, [R1+0xa20] ;  /* 0x000a2000010f7983 */ /* 0x001ea80000300800 */
[----:B------:R-:W-:Y:S04]  /*68240*/  STL [R1+0xb0], R16 ;  /* 0x0000b01001007387 */ /* 0x000fe80000100800 */
[----:B------:R-:W-:Y:S04]  /*68250*/  STL.64 [R1+0xb8], R18 ;  /* 0x0000b81201007387 */ /* 0x000fe80000100a00 */
[----:B------:R-:W0:Y:S04]  /*68260*/  LDS.128 R16, [R21+0x1800] ;  /* 0x0018000015107984 */ /* 0x000e280000000c00 */
[----:B0-----:R-:W-:Y:S01]  /*68270*/  STL [R1+0x104], R17 ;  /* 0x0001041101007387 */ /* 0x001fe20000100800 */
[----:B------:R-:W-:-:S03]  /*68280*/  MOV R11, R16 ;  /* 0x00000010000b7202 */ /* 0x000fc60000000f00 */
[----:B------:R0:W-:Y:S04]  /*68290*/  STL.64 [R1+0x108], R18 ;  /* 0x0001081201007387 */ /* 0x0001e80000100a00 */
[----:B0-----:R-:W2:Y:S04]  /*682a0*/  LDL.LU.64 R18, [R1+0x2060] ;  /* 0x0020600001127983 */ /* 0x001ea80000300a00 */
[----:B------:R-:W2:Y:S04]  /*682b0*/  LDL.LU.64 R16, [R1+0x2058] ;  /* 0x0020580001107983 */ /* 0x000ea80000300a00 */
[----:B------:R-:W3:Y:S04]  /*682c0*/  LDL.LU R28, [R1+0x145c] ;  /* 0x00145c00011c7983 */ /* 0x000ee80000300800 */
[----:B------:R-:W3:Y:S04]  /*682d0*/  LDL.LU R21, [R1+0x1458] ;  /* 0x0014580001157983 */ /* 0x000ee80000300800 */
[----:B------:R-:W3:Y:S04]  /*682e0*/  LDL.LU R27, [R1+0x1464] ;  /* 0x00146400011b7983 */ /* 0x000ee80000300800 */
[----:B------:R-:W3:Y:S04]  /*682f0*/  LDL.LU R22, [R1+0x1460] ;  /* 0x0014600001167983 */ /* 0x000ee80000300800 */
[----:B------:R0:W-:Y:S04]  /*68300*/  STL.64 [R1+0x1a78], R10 ;  /* 0x001a780a01007387 */ /* 0x0001e80000100a00 */
[----:B------:R-:W-:Y:S06]  /*68310*/  BAR.SYNC.DEFER_BLOCKING 0x0 ;  /* 0x0000000000007b1d */ /* 0x000fec0000010000 */
[----:B0-----:R-:W4:Y:S01]  /*68320*/  LDL.64 R10, [R1+0x4b8] ;  /* 0x0004b800010a7983 */ /* 0x001f220000100a00 */
[----:B------:R-:W-:-:S02]  /*68330*/  IMAD R20, R0, 0x1c9, RZ ;  /* 0x000001c900147824 */ /* 0x000fc400078e02ff */
[C---:B------:R-:W-:Y:S01]  /*68340*/  IMAD R3, R0.reuse, 0x394, RZ ;  /* 0x0000039400037824 */ /* 0x040fe200078e02ff */
[----:B------:R-:W4:Y:S01]  /*68350*/  LDL.LU R12, [R1+0x146c] ;  /* 0x00146c00010c7983 */ /* 0x000f220000300800 */
[----:B------:R-:W-:-:S03]  /*68360*/  IMAD R8, R0, 0x1ca, RZ ;  /* 0x000001ca00087824 */ /* 0x000fc600078e02ff */
[----:B--2---:R3:W-:Y:S02]  /*68370*/  STS.128 [R4], R16 ;  /* 0x0000001004007388 */ /* 0x0047e40000000c00 */
[----:B---3--:R-:W-:Y:S02]  /*68380*/  F2FP.PACK_AB R16, R2, R24 ;  /* 0x000000180210723e */ /* 0x008fe400000000ff */
[----:B------:R-:W2:Y:S01]  /*68390*/  LDL.LU R24, [R1+0x1468] ;  /* 0x0014680001187983 */ /* 0x000ea20000300800 */
[----:B----4-:R-:W-:Y:S02]  /*683a0*/  F2FP.PACK_AB R18, R9, R5 ;  /* 0x000000050912723e */ /* 0x010fe400000000ff */
[----:B------:R-:W-:Y:S02]  /*683b0*/  LEA.HI.X.SX32 R11, R20, R7, 0x1, P5 ;  /* 0x00000007140b7211 */ /* 0x000fe400028f0eff */
[----:B------:R-:W-:-:S03]  /*683c0*/  IADD3 R10, P5, R3, R6, RZ ;  /* 0x00000006030a7210 */ /* 0x000fc60007fbe0ff */
[----:B------:R0:W-:Y:S02]  /*683d0*/  STL [R1+0x4bc], R11 ;  /* 0x0004bc0b01007387 */ /* 0x0001e40000100800 */
[----:B0-----:R-:W-:-:S05]  /*683e0*/  LEA.HI.X.SX32 R11, R8, R7, 0x1, P5 ;  /* 0x00000007080b7211 */ /* 0x001fca00028f0eff */
[----:B------:R0:W-:Y:S04]  /*683f0*/  STL.64 [R1+0x498], R10 ;  /* 0x0004980a01007387 */ /* 0x0001e80000100a00 */
[----:B------:R-:W3:Y:S04]  /*68400*/  LDL.LU R9, [R1+0x1498] ;  /* 0x0014980001097983 */ /* 0x000ee80000300800 */
[----:B------:R-:W3:Y:S01]  /*68410*/  LDL.LU R5, [R1+0x1490] ;  /* 0x0014900001057983 */ /* 0x000ee20000300800 */
[C---:B------:R-:W-:Y:S02]  /*68420*/  IMAD R2, R0.reuse, 0x396, RZ ;  /* 0x0000039600027824 */ /* 0x040fe400078e02ff */
[----:B------:R-:W-:-:S03]  /*68430*/  IMAD R20, R0, 0x1cb, RZ ;  /* 0x000001cb00147824 */ /* 0x000fc600078e02ff */
[----:B0-----:R-:W-:Y:S01]  /*68440*/  IADD3 R10, P5, R2, R6, RZ ;  /* 0x00000006020a7210 */ /* 0x001fe20007fbe0ff */
[----:B------:R-:W-:-:S03]  /*68450*/  IMAD R3, R0, 0x398, RZ ;  /* 0x0000039800037824 */ /* 0x000fc600078e02ff */
[----:B------:R-:W-:Y:S02]  /*68460*/  LEA.HI.X.SX32 R11, R20, R7, 0x1, P5 ;  /* 0x00000007140b7211 */ /* 0x000fe400028f0eff */
[----:B------:R-:W-:Y:S01]  /*68470*/  F2FP.PACK_AB R19, R29, R25 ;  /* 0x000000191d13723e */ /* 0x000fe200000000ff */
[----:B------:R-:W-:Y:S02]  /*68480*/  IMAD R25, R0, 0x1cc, RZ ;  /* 0x000001cc00197824 */ /* 0x000fe400078e02ff */
[----:B------:R0:W-:Y:S01]  /*68490*/  STL.64 [R1+0x490], R10 ;  /* 0x0004900a01007387 */ /* 0x0001e20000100a00 */
[----:B------:R-:W-:-:S03]  /*684a0*/  F2FP.PACK_AB R20, R26, R23 ;  /* 0x000000171a14723e */ /* 0x000fc600000000ff */
[----:B------:R-:W4:Y:S01]  /*684b0*/  LDL.LU R8, [R1+0x14a8] ;  /* 0x0014a80001087983 */ /* 0x000f220000300800 */
[----:B0-----:R-:W-:-:S04]  /*684c0*/  IADD3 R10, P5, R3, R6, RZ ;  /* 0x00000006030a7210 */ /* 0x001fc80007fbe0ff */
[----:B------:R-:W-:Y:S02]  /*684d0*/  LEA.HI.X.SX32 R11, R25, R7, 0x1, P5 ;  /* 0x00000007190b7211 */ /* 0x000fe400028f0eff */
[----:B------:R-:W4:Y:S01]  /*684e0*/  LDL.LU R25, [R1+0x14a4] ;  /* 0x0014a40001197983 */ /* 0x000f220000300800 */
[----:B------:R-:W-:-:S03]  /*684f0*/  F2FP.PACK_AB R21, R28, R21 ;  /* 0x000000151c15723e */ /* 0x000fc600000000ff */
[----:B------:R-:W4:Y:S01]  /*68500*/  LDL.LU R29, [R1+0x14b0] ;  /* 0x0014b000011d7983 */ /* 0x000f220000300800 */
[----:B------:R-:W-:-:S03]  /*68510*/  F2FP.PACK_AB R22, R27, R22 ;  /* 0x000000161b16723e */ /* 0x000fc600000000ff */
[----:B------:R0:W-:Y:S04]  /*68520*/  STL.64 [R1+0x488], R10 ;  /* 0x0004880a01007387 */ /* 0x0001e80000100a00 */
[----:B------:R-:W4:Y:S04]  /*68530*/  LDL.LU R26, [R1+0x14ac] ;  /* 0x0014ac00011a7983 */ /* 0x000f280000300800 */
[----:B------:R-:W4:Y:S04]  /*68540*/  LDL.LU R28, [R1+0x14b8] ;  /* 0x0014b800011c7983 */ /* 0x000f280000300800 */
[----:B------:R-:W4:Y:S01]  /*68550*/  LDL.LU R27, [R1+0x14b4] ;  /* 0x0014b400011b7983 */ /* 0x000f220000300800 */
[----:B------:R-:W-:-:S02]  /*68560*/  IMAD R2, R0, 0x39a, RZ ;  /* 0x0000039a00027824 */ /* 0x000fc400078e02ff */
[----:B------:R-:W-:-:S03]  /*68570*/  IMAD R23, R0, 0x1cd, RZ ;  /* 0x000001cd00177824 */ /* 0x000fc600078e02ff */
[----:B0-----:R-:W-:Y:S01]  /*68580*/  IADD3 R10, P5, R2, R6, RZ ;  /* 0x00000006020a7210 */ /* 0x001fe20007fbe0ff */
[----:B------:R-:W-:-:S03]  /*68590*/  IMAD R3, R0, 0x39c, RZ ;  /* 0x0000039c00037824 */ /* 0x000fc600078e02ff */
[----:B------:R-:W-:Y:S02]  /*685a0*/  LEA.HI.X.SX32 R11, R23, R7, 0x1, P5 ;  /* 0x00000007170b7211 */ /* 0x000fe400028f0eff */
[----:B------:R-:W-:Y:S01]  /*685b0*/  F2FP.PACK_AB R17, R15, R13 ;  /* 0x0000000d0f11723e */ /* 0x000fe200000000ff */
[C---:B------:R-:W-:Y:S02]  /*685c0*/  IMAD R13, R0.reuse, 0x1ce, RZ ;  /* 0x000001ce000d7824 */ /* 0x040fe400078e02ff */
[----:B------:R0:W-:Y:S01]  /*685d0*/  STL.64 [R1+0x480], R10 ;  /* 0x0004800a01007387 */ /* 0x0001e20000100a00 */
[----:B------:R-:W-:Y:S01]  /*685e0*/  IMAD R2, R0, 0x39e, RZ ;  /* 0x0000039e00027824 */ /* 0x000fe200078e02ff */
[----:B0-----:R-:W-:-:S04]  /*685f0*/  IADD3 R10, P5, R3, R6, RZ ;  /* 0x00000006030a7210 */ /* 0x001fc80007fbe0ff */
[----:B------:R-:W-:-:S05]  /*68600*/  LEA.HI.X.SX32 R11, R13, R7, 0x1, P5 ;  /* 0x000000070d0b7211 */ /* 0x000fca00028f0eff */
[----:B------:R0:W-:Y:S01]  /*68610*/  STL.64 [R1+0x478], R10 ;  /* 0x0004780a01007387 */ /* 0x0001e20000100a00 */
[----:B------:R-:W-:-:S03]  /*68620*/  IMAD R3, R0, 0x3a0, RZ ;  /* 0x000003a000037824 */ /* 0x000fc600078e02ff */
[----:B------:R1:W-:Y:S01]  /*68630*/  STS.128 [R4+0x80], R16 ;  /* 0x0000801004007388 */ /* 0x0003e20000000c00 */
[----:B0-----:R-:W-:Y:S01]  /*68640*/  IADD3 R10, P5, R2, R6, RZ ;  /* 0x00000006020a7210 */ /* 0x001fe20007fbe0ff */
[C---:B------:R-:W-:Y:S02]  /*68650*/  IMAD R2, R0.reuse, 0x3a2, RZ ;  /* 0x000003a200027824 */ /* 0x040fe400078e02ff */
[----:B-1----:R-:W-:Y:S01]  /*68660*/  IMAD R16, R0, 0x1d1, RZ ;  /* 0x000001d100107824 */ /* 0x002fe200078e02ff */
[----:B--2---:R-:W-:Y:S01]  /*68670*/  F2FP.PACK_AB R23, R12, R24 ;  /* 0x000000180c17723e */ /* 0x004fe200000000ff */
[----:B------:R-:W-:-:S05]  /*68680*/  IMAD R24, R0, 0x1cf, RZ ;  /* 0x000001cf00187824 */ /* 0x000fca00078e02ff */
[----:B------:R-:W-:Y:S01]  /*68690*/  LEA.HI.X.SX32 R11, R24, R7, 0x1, P5 ;  /* 0x00000007180b7211 */ /* 0x000fe200028f0eff */
[----:B------:R0:W-:Y:S04]  /*686a0*/  STS.128 [R4+0x100], R20 ;  /* 0x0001001404007388 */ /* 0x0001e80000000c00 */
[----:B0-----:R-:W2:Y:S04]  /*686b0*/  LDL.LU R21, [R1+0x14ec] ;  /* 0x0014ec0001157983 */ /* 0x001ea80000300800 */
[----:B------:R0:W-:Y:S04]  /*686c0*/  STL.64 [R1+0x470], R10 ;  /* 0x0004700a01007387 */ /* 0x0001e80000100a00 */
[----:B------:R-:W2:Y:S04]  /*686d0*/  LDL.LU R20, [R1+0x1544] ;  /* 0x0015440001147983 */ /* 0x000ea80000300800 */
[----:B------:R-:W2:Y:S01]  /*686e0*/  LDL.LU R18, [R1+0x1540] ;  /* 0x0015400001127983 */ /* 0x000ea20000300800 */
[----:B0-----:R-:W-:-:S03]  /*686f0*/  IADD3 R10, P5, R3, R6, RZ ;  /* 0x00000006030a7210 */ /* 0x001fc60007fbe0ff */
[----:B------:R-:W2:Y:S01]  /*68700*/  LDL.LU R22, [R1+0x1504] ;  /* 0x0015040001167983 */ /* 0x000ea20000300800 */
[----:B---3--:R-:W-:Y:S01]  /*68710*/  F2FP.PACK_AB R24, R9, R5 ;  /* 0x000000050918723e */ /* 0x008fe200000000ff */
[----:B------:R-:W-:Y:S02]  /*68720*/  IMAD R5, R0, 0x1d0, RZ ;  /* 0x000001d000057824 */ /* 0x000fe400078e02ff */
[----:B------:R-:W3:Y:S03]  /*68730*/  LDL.LU R13, [R1+0x1500] ;  /* 0x00150000010d7983 */ /* 0x000ee60000300800 */
[----:B------:R-:W-:Y:S01]  /*68740*/  LEA.HI.X.SX32 R11, R5, R7, 0x1, P5 ;  /* 0x00000007050b7211 */ /* 0x000fe200028f0eff */
[----:B------:R-:W3:Y:S04]  /*68750*/  LDL.LU R9, [R1+0x1554] ;  /* 0x0015540001097983 */ /* 0x000ee80000300800 */
[----:B------:R0:W-:Y:S04]  /*68760*/  STL.64 [R1+0x468], R10 ;  /* 0x0004680a01007387 */ /* 0x0001e80000100a00 */
[----:B------:R-:W3:Y:S01]  /*68770*/  LDL.LU R5, [R1+0x1550] ;  /* 0x0015500001057983 */ /* 0x000ee20000300800 */
[----:B0-----:R-:W-:-:S04]  /*68780*/  IADD3 R10, P5, R2, R6, RZ ;  /* 0x00000006020a7210 */ /* 0x001fc80007fbe0ff */
[----:B------:R-:W-:Y:S02]  /*68790*/  LEA.HI.X.SX32 R11, R16, R7, 0x1, P5 ;  /* 0x00000007100b7211 */ /* 0x000fe400028f0eff */
[----:B------:R-:W3:Y:S04]  /*687a0*/  LDL.LU R16, [R1+0x14f4] ;  /* 0x0014f40001107983 */ /* 0x000ee80000300800 */
[----:B------:R-:W3:Y:S01]  /*687b0*/  LDL.LU R23, [R1+0x1514] ;  /* 0x0015140001177983 */ /* 0x000ee20000300800 */
[----:B----4-:R-:W-:-:S03]  /*687c0*/  F2FP.PACK_AB R25, R8, R25 ;  /* 0x000000190819723e */ /* 0x010fc600000000ff */
[----:B------:R-:W4:Y:S04]  /*687d0*/  LDL.LU R19, [R1+0x150c] ;  /* 0x00150c0001137983 */ /* 0x000f280000300800 */
[----:B------:R0:W-:Y:S04]  /*687e0*/  STL.64 [R1+0x460], R10 ;  /* 0x0004600a01007387 */ /* 0x0001e80000100a00 */
[----:B------:R-:W4:Y:S01]  /*687f0*/  LDL.LU R8, [R1+0x155c] ;  /* 0x00155c0001087983 */ /* 0x000f220000300800 */
[----:B------:R-:W-:-:S03]  /*68800*/  F2FP.PACK_AB R27, R28, R27 ;  /* 0x0000001b1c1b723e */ /* 0x000fc600000000ff */
[----:B------:R-:W4:Y:S01]  /*68810*/  LDL.LU R28, [R1+0x1558] ;  /* 0x00155800011c7983 */ /* 0x000f220000300800 */
[C---:B------:R-:W-:Y:S01]  /*68820*/  IMAD R3, R0.reuse, 0x3a4, RZ ;  /* 0x000003a400037824 */ /* 0x040fe200078e02ff */
[----:B------:R-:W-:Y:S01]  /*68830*/  F2FP.PACK_AB R26, R29, R26 ;  /* 0x0000001a1d1a723e */ /* 0x000fe200000000ff */
[----:B------:R-:W-:Y:S01]  /*68840*/  IMAD R29, R0, 0x1d2, RZ ;  /* 0x000001d2001d7824 */ /* 0x000fe200078e02ff */
[----:B------:R-:W4:Y:S02]  /*68850*/  LDL.LU R14, [R1+0x1524] ;  /* 0x00152400010e7983 */ /* 0x000f240000300800 */
[----:B0-----:R-:W-:Y:S02]  /*68860*/  IADD3 R10, P5, R3, R6, RZ ;  /* 0x00000006030a7210 */ /* 0x001fe40007fbe0ff */
[----:B------:R-:W4:Y:S02]  /*68870*/  LDL.LU R15, [R1+0x151c] ;  /* 0x00151c00010f7983 */ /* 0x000f240000300800 */
[----:B------:R-:W-:-:S02]  /*68880*/  LEA.HI.X.SX32 R11, R29, R7, 0x1, P5 ;  /* 0x000000071d0b7211 */ /* 0x000fc400028f0eff */
[----:B------:R-:W4:Y:S04]  /*68890*/  LDL.LU R12, [R1+0x1564] ;  /* 0x00156400010c7983 */ /* 0x000f280000300800 */
[----:B------:R0:W-:Y:S04]  /*688a0*/  STL.64 [R1+0x458], R10 ;  /* 0x0004580a01007387 */ /* 0x0001e80000100a00 */
[----:B------:R-:W4:Y:S01]  /*688b0*/  LDL.LU R29, [R1+0x1560] ;  /* 0x00156000011d7983 */ /* 0x000f220000300800 */
[C---:B------:R-:W-:Y:S02]  /*688c0*/  IMAD R2, R0.reuse, 0x3a6, RZ ;  /* 0x000003a600027824 */ /* 0x040fe400078e02ff */
[----:B------:R-:W-:-:S03]  /*688d0*/  IMAD R17, R0, 0x1d3, RZ ;  /* 0x000001d300117824 */ /* 0x000fc600078e02ff */
[----:B0-----:R-:W-:Y:S01]  /*688e0*/  IADD3 R10, P5, R2, R6, RZ ;  /* 0x00000006020a7210 */ /* 0x001fe20007fbe0ff */
[----:B------:R-:W-:-:S03]  /*688f0*/  IMAD R3, R0, 0x3a8, RZ ;  /* 0x000003a800037824 */ /* 0x000fc600078e02ff */
[----:B------:R-:W-:-:S05]  /*68900*/  LEA.HI.X.SX32 R11, R17, R7, 0x1, P5 ;  /* 0x00000007110b7211 */ /* 0x000fca00028f0eff */
[----:B------:R0:W-:Y:S02]  /*68910*/  STL.64 [R1+0x450], R10 ;  /* 0x0004500a01007387 */ /* 0x0001e40000100a00 */
[----:B0-----:R-:W-:Y:S01]  /*68920*/  IADD3 R10, P5, R3, R6, RZ ;  /* 0x00000006030a7210 */ /* 0x001fe20007fbe0ff */
[C---:B------:R-:W-:Y:S02]  /*68930*/  IMAD R2, R0.reuse, 0x3aa, RZ ;  /* 0x000003aa00027824 */ /* 0x040fe400078e02ff */
[----:B------:R-:W-:Y:S01]  /*68940*/  IMAD R3, R0, 0x3ac, RZ ;  /* 0x000003ac00037824 */ /* 0x000fe200078e02ff */
[----:B------:R-:W-:Y:S01]  /*68950*/  STS.128 [R4+0x180], R24 ;  /* 0x0001801804007388 */ /* 0x000fe20000000c00 */
[----:B--2---:R-:W-:Y:S01]  /*68960*/  F2FP.PACK_AB R20, R20, R18 ;  /* 0x000000121414723e */ /* 0x004fe200000000ff */
[----:B------:R-:W-:Y:S01]  /*68970*/  IMAD R18, R0, 0x1d5, RZ ;  /* 0x000001d500127824 */ /* 0x000fe200078e02ff */
[----:B---3--:R-:W-:Y:S02]  /*68980*/  F2FP.PACK_AB R17, R22, R13 ;  /* 0x0000000d1611723e */ /* 0x008fe400000000ff */
[----:B------:R-:W-:Y:S01]  /*68990*/  F2FP.PACK_AB R16, R16, R21 ;  /* 0x000000151010723e */ /* 0x000fe200000000ff */
[----:B------:R-:W-:-:S05]  /*689a0*/  IMAD R21, R0, 0x1d4, RZ ;  /* 0x000001d400157824 */ /* 0x000fca00078e02ff */
[----:B------:R-:W-:Y:S02]  /*689b0*/  LEA.HI.X.SX32 R11, R21, R7, 0x1, P5 ;  /* 0x00000007150b7211 */ /* 0x000fe400028f0eff */
[----:B------:R-:W-:-:S03]  /*689c0*/  F2FP.PACK_AB R21, R9, R5 ;  /* 0x000000050915723e */ /* 0x000fc600000000ff */
[----:B------:R0:W-:Y:S04]  /*689d0*/  STL.64 [R1+0x448], R10 ;  /* 0x0004480a01007387 */ /* 0x0001e80000100a00 */
[----:B------:R-:W2:Y:S04]  /*689e0*/  LDL.LU R9, [R1+0x158c] ;  /* 0x00158c0001097983 */ /* 0x000ea80000300800 */
[----:B------:R-:W2:Y:S01]  /*689f0*/  LDL.LU R5, [R1+0x1588] ;  /* 0x0015880001057983 */ /* 0x000ea20000300800 */
[----:B0-----:R-:W-:-:S04]  /*68a00*/  IADD3 R10, P5, R2, R6, RZ ;  /* 0x00000006020a7210 */ /* 0x001fc80007fbe0ff */
[----:B------:R-:W-:Y:S01]  /*68a10*/  LEA.HI.X.SX32 R11, R18, R7, 0x1, P5 ;  /* 0x00000007120b7211 */ /* 0x000fe200028f0eff */
[----:B------:R-:W-:-:S04]  /*68a20*/  IMAD R13, R0, 0x1d6, RZ ;  /* 0x000001d6000d7824 */ /* 0x000fc800078e02ff */
[----:B------:R0:W-:Y:S01]  /*68a30*/  STL.64 [R1+0x440], R10 ;  /* 0x0004400a01007387 */ /* 0x0001e20000100a00 */
[----:B----4-:R-:W-:Y:S02]  /*68a40*/  F2FP.PACK_AB R22, R8, R28 ;  /* 0x0000001c0816723e */ /* 0x010fe400000000ff */
[----:B0-----:R-:W-:-:S04]  /*68a50*/  IADD3 R10, P5, R3, R6, RZ ;  /* 0x00000006030a7210 */ /* 0x001fc80007fbe0ff */
[----:B------:R-:W-:-:S05]  /*68a60*/  LEA.HI.X.SX32 R11, R13, R7, 0x1, P5 ;  /* 0x000000070d0b7211 */ /* 0x000fca00028f0eff */
[----:B------:R0:W-:Y:S04]  /*68a70*/  STL.64 [R1+0x438], R10 ;  /* 0x0004380a01007387 */ /* 0x0001e80000100a00 */
[----:B------:R-:W3:Y:S04]  /*68a80*/  LDL.LU R27, [R1+0x1594] ;  /* 0x00159400011b7983 */ /* 0x000ee80000300800 */
[----:B------:R-:W3:Y:S04]  /*68a90*/  LDL.LU R13, [R1+0x1590] ;  /* 0x00159000010d7983 */ /* 0x000ee80000300800 */
[----:B------:R-:W4:Y:S04]  /*68aa0*/  LDL.LU R8, [R1+0x159c] ;  /* 0x00159c0001087983 */ /* 0x000f280000300800 */
[----:B------:R-:W4:Y:S01]  /*68ab0*/  LDL.LU R28, [R1+0x1598] ;  /* 0x00159800011c7983 */ /* 0x000f220000300800 */
[C---:B------:R-:W-:Y:S01]  /*68ac0*/  IMAD R2, R0.reuse, 0x3ae, RZ ;  /* 0x000003ae00027824 */ /* 0x040fe200078e02ff */
[----:B------:R-:W-:Y:S01]  /*68ad0*/  F2FP.PACK_AB R18, R23, R19 ;  /* 0x000000131712723e */ /* 0x000fe200000000ff */
[----:B------:R-:W-:-:S03]  /*68ae0*/  IMAD R23, R0, 0x1d7, RZ ;  /* 0x000001d700177824 */ /* 0x000fc600078e02ff */
[----:B0-----:R-:W-:-:S04]  /*68af0*/  IADD3 R10, P5, R2, R6, RZ ;  /* 0x00000006020a7210 */ /* 0x001fc80007fbe0ff */
[----:B------:R-:W-:Y:S02]  /*68b00*/  LEA.HI.X.SX32 R11, R23, R7, 0x1, P5 ;  /* 0x00000007170b7211 */ /* 0x000fe400028f0eff */
[----:B------:R-:W-:Y:S02]  /*68b10*/  F2FP.PACK_AB R19, R14, R15 ;  /* 0x0000000f0e13723e */ /* 0x000fe400000000ff */
[----:B------:R-:W-:Y:S01]  /*68b20*/  F2FP.PACK_AB R23, R12, R29 ;  /* 0x0000001d0c17723e */ /* 0x000fe200000000ff */
[----:B------:R0:W-:Y:S04]  /*68b30*/  STL.64 [R1+0x430], R10 ;  /* 0x0004300a01007387 */ /* 0x0001e80000100a00 */
[----:B------:R-:W4:Y:S04]  /*68b40*/  LDL.LU R14, [R1+0x15a4] ;  /* 0x0015a400010e7983 */ /* 0x000f280000300800 */
[----:B------:R-:W4:Y:S01]  /*68b50*/  LDL.LU R29, [R1+0x15a0] ;  /* 0x0015a000011d7983 */ /* 0x000f220000300800 */
[----:B------:R-:W-:-:S02]  /*68b60*/  IMAD R3, R0, 0x3b0, RZ ;  /* 0x000003b000037824 */ /* 0x000fc400078e02ff */
[----:B------:R-:W-:-:S03]  /*68b70*/  IMAD R12, R0, 0x1d8, RZ ;  /* 0x000001d8000c7824 */ /* 0x000fc600078e02ff */
[----:B0-----:R-:W-:Y:S01]  /*68b80*/  IADD3 R10, P5, R3, R6, RZ ;  /* 0x00000006030a7210 */ /* 0x001fe20007fbe0ff */
[----:B------:R-:W-:-:S03]  /*68b90*/  IMAD R2, R0, 0x3b2, RZ ;  /* 0x000003b200027824 */ /* 0x000fc600078e02ff */
[----:B------:R-:W-:Y:S01]  /*68ba0*/  LEA.HI.X.SX32 R11, R12, R7, 0x1, P5 ;  /* 0x000000070c0b7211 */ /* 0x000fe200028f0eff */
[----:B------:R-:W-:-:S04]  /*68bb0*/  IMAD R24, R0, 0x1d9, RZ ;  /* 0x000001d900187824 */ /* 0x000fc800078e02ff */
[----:B------:R0:W-:Y:S01]  /*68bc0*/  STL.64 [R1+0x428], R10 ;  /* 0x0004280a01007387 */ /* 0x0001e20000100a00 */
[----:B------:R-:W-:-:S03]  /*68bd0*/  IMAD R3, R0, 0x3b4, RZ ;  /* 0x000003b400037824 */ /* 0x000fc600078e02ff */
[----:B------:R1:W-:Y:S01]  /*68be0*/  STS.128 [R4+0x200], R16 ;  /* 0x0002001004007388 */ /* 0x0003e20000000c00 */
[----:B0-----:R-:W-:-:S04]  /*68bf0*/  IADD3 R10, P5, R2, R6, RZ ;  /* 0x00000006020a7210 */ /* 0x001fc80007fbe0ff */
[----:B------:R-:W-:Y:S01]  /*68c00*/  LEA.HI.X.SX32 R11, R24, R7, 0x1, P5 ;  /* 0x00000007180b7211 */ /* 0x000fe200028f0eff */
[----:B-1----:R-:W4:Y:S04]  /*68c10*/  LDL.LU R18, [R1+0x15cc] ;  /* 0x0015cc0001127983 */ /* 0x002f280000300800 */
[----:B------:R-:W4:Y:S04]  /*68c20*/  LDL.LU R19, [R1+0x15c8] ;  /* 0x0015c80001137983 */ /* 0x000f280000300800 */
[----:B------:R0:W-:Y:S04]  /*68c30*/  STL.64 [R1+0x420], R10 ;  /* 0x0004200a01007387 */ /* 0x0001e80000100a00 */
[----:B------:R1:W-:Y:S01]  /*68c40*/  STS.128 [R4+0x280], R20 ;  /* 0x0002801404007388 */ /* 0x0003e20000000c00 */
[----:B0-----:R-:W-:-:S03]  /*68c50*/  IADD3 R10, P5, R3, R6, RZ ;  /* 0x00000006030a7210 */ /* 0x001fc60007fbe0ff */
[----:B-1----:R-:W4:Y:S04]  /*68c60*/  LDL.LU R22, [R1+0x15d4] ;  /* 0x0015d40001167983 */ /* 0x002f280000300800 */
[----:B------:R-:W4:Y:S04]  /*68c70*/  LDL.LU R23, [R1+0x15d0] ;  /* 0x0015d00001177983 */ /* 0x000f280000300800 */
[----:B------:R-:W4:Y:S04]  /*68c80*/  LDL.LU R15, [R1+0x15dc] ;  /* 0x0015dc00010f7983 */ /* 0x000f280000300800 */
[----:B------:R-:W4:Y:S01]  /*68c90*/  LDL.LU R12, [R1+0x15d8] ;  /* 0x0015d800010c7983 */ /* 0x000f220000300800 */
[----:B------:R-:W-:-:S02]  /*68ca0*/  IMAD R2, R0, 0x3b6, RZ ;  /* 0x000003b600027824 */ /* 0x000fc400078e02ff */
[C---:B------:R-:W-:Y:S02]  /*68cb0*/  IMAD R16, R0.reuse, 0x1db, RZ ;  /* 0x000001db00107824 */ /* 0x040fe400078e02ff */
[C---:B------:R-:W-:Y:S01]  /*68cc0*/  IMAD R3, R0.reuse, 0x3b8, RZ ;  /* 0x000003b800037824 */ /* 0x040fe200078e02ff */
[----:B--2---:R-:W-:Y:S01]  /*68cd0*/  F2FP.PACK_AB R24, R9, R5 ;  /* 0x000000050918723e */ /* 0x004fe200000000ff */
[----:B------:R-:W-:Y:S01]  /*68ce0*/  IMAD R5, R0, 0x1da, RZ ;  /* 0x000001da00057824 */ /* 0x000fe200078e02ff */
[----:B------:R-:W2:Y:S04]  /*68cf0*/  LDL.LU R9, [R1+0x15e4] ;  /* 0x0015e40001097983 */ /* 0x000ea80000300800 */
[----:B------:R-:W-:-:S05]  /*68d00*/  LEA.HI.X.SX32 R11, R5, R7, 0x1, P5 ;  /* 0x00000007050b7211 */ /* 0x000fca00028f0eff */
[----:B------:R0:W-:Y:S04]  /*68d10*/  STL.64 [R1+0x400], R10 ;  /* 0x0004000a01007387 */ /* 0x0001e80000100a00 */
[----:B------:R-:W2:Y:S01]  /*68d20*/  LDL.LU R5, [R1+0x15e0] ;  /* 0x0015e00001057983 */ /* 0x000ea20000300800 */
[----:B---3--:R-:W-:-:S03]  /*68d30*/  F2FP.PACK_AB R25, R27, R13 ;  /* 0x0000000d1b19723e */ /* 0x008fc600000000ff */
[----:B------:R-:W3:Y:S01]  /*68d40*/  LDL.LU R13, [R1+0x160c] ;  /* 0x00160c00010d7983 */ /* 0x000ee20000300800 */
[----:B----4-:R-:W-:-:S03]  /*68d50*/  F2FP.PACK_AB R26, R8, R28 ;  /* 0x0000001c081a723e */ /* 0x010fc600000000ff */
[----:B------:R-:W3:Y:S01]  /*68d60*/  LDL.LU R8, [R1+0x1608] ;  /* 0x0016080001087983 */ /* 0x000ee20000300800 */
[----:B0-----:R-:W-:-:S04]  /*68d70*/  IADD3 R10, P5, R2, R6, RZ ;  /* 0x00000006020a7210 */ /* 0x001fc80007fbe0ff */
[----:B------:R-:W-:Y:S01]  /*68d80*/  LEA.HI.X.SX32 R11, R16, R7, 0x1, P5 ;  /* 0x00000007100b7211 */ /* 0x000fe200028f0eff */
[----:B------:R-:W-:-:S04]  /*68d90*/  IMAD R28, R0, 0x1dc, RZ ;  /* 0x000001dc001c7824 */ /* 0x000fc800078e02ff */
[----:B------:R0:W-:Y:S02]  /*68da0*/  STL.64 [R1+0x3f8], R10 ;  /* 0x0003f80a01007387 */ /* 0x0001e40000100a00 */
[----:B0-----:R-:W-:Y:S02]  /*68db0*/  IADD3 R10, P5, R3, R6, RZ ;  /* 0x00000006030a7210 */ /* 0x001fe40007fbe0ff */
[----:B------:R-:W-:Y:S02]  /*68dc0*/  F2FP.PACK_AB R27, R14, R29 ;  /* 0x0000001d0e1b723e */ /* 0x000fe400000000ff */
[----:B------:R-:W4:Y:S01]  /*68dd0*/  LDL.LU R14, [R1+0x1610] ;  /* 0x00161000010e7983 */ /* 0x000f220000300800 */
[----:B------:R-:W-:-:S03]  /*68de0*/  LEA.HI.X.SX32 R11, R28, R7, 0x1, P5 ;  /* 0x000000071c0b7211 */ /* 0x000fc600028f0eff */
[----:B------:R-:W4:Y:S04]  /*68df0*/  LDL.LU R29, [R1+0x161c] ;  /* 0x00161c00011d7983 */ /* 0x000f280000300800 */
[----:B------:R-:W4:Y:S01]  /*68e00*/  LDL.LU R28, [R1+0x1618] ;  /* 0x00161800011c7983 */ /* 0x000f220000300800 */
[----:B------:R-:W-:-:S03]  /*68e10*/  IMAD R2, R0, 0x3ba, RZ ;  /* 0x000003ba00027824 */ /* 0x000fc600078e02ff */
[----:B------:R0:W-:Y:S01]  /*68e20*/  STL.64 [R1+0x3f0], R10 ;  /* 0x0003f00a01007387 */ /* 0x0001e20000100a00 */
[----:B------:R-:W-:-:S03]  /*68e30*/  IMAD R17, R0, 0x1dd, RZ ;  /* 0x000001dd00117824 */ /* 0x000fc600078e02ff */
[----:B------:R1:W-:Y:S01]  /*68e40*/  STS.128 [R4+0x300], R24 ;  /* 0x0003001804007388 */ /* 0x0003e20000000c00 */
[----:B------:R-:W-:Y:S01]  /*68e50*/  IMAD R3, R0, 0x3bc, RZ ;  /* 0x000003bc00037824 */ /* 0x000fe200078e02ff */
[-C--:B0-----:R-:W-:Y:S02]  /*68e60*/  IADD3 R10, P5, R2, R6.reuse, RZ ;  /* 0x00000006020a7210 */ /* 0x081fe40007fbe0ff */
[----:B-1----:R-:W4:Y:S02]  /*68e70*/  LDL.LU R27, [R1+0x1614] ;  /* 0x00161400011b7983 */ /* 0x002f240000300800 */
[----:B------:R-:W-:Y:S02]  /*68e80*/  LEA.HI.X.SX32 R11, R17, R7, 0x1, P5 ;  /* 0x00000007110b7211 */ /* 0x000fe400028f0eff */
[----:B------:R-:W-:Y:S01]  /*68e90*/  F2FP.PACK_AB R16, R18, R19 ;  /* 0x000000131210723e */ /* 0x000fe200000000ff */
[C---:B------:R-:W-:Y:S01]  /*68ea0*/  IMAD R19, R0.reuse, 0x1de, RZ ;  /* 0x000001de00137824 */ /* 0x040fe200078e02ff */
[----:B------:R-:W-:Y:S01]  /*68eb0*/  IADD3 R2, P5, R3, R6, RZ ;  /* 0x0000000603027210 */ /* 0x000fe20007fbe0ff */
[----:B------:R-:W-:Y:S01]  /*68ec0*/  IMAD R18, R0, 0x3be, RZ ;  /* 0x000003be00127824 */ /* 0x000fe200078e02ff */
[----:B------:R0:W-:Y:S02]  /*68ed0*/  STL.64 [R1+0x3e8], R10 ;  /* 0x0003e80a01007387 */ /* 0x0001e40000100a00 */
[----:B------:R-:W-:-:S02]  /*68ee0*/  LEA.HI.X.SX32 R3, R19, R7, 0x1, P5 ;  /* 0x0000000713037211 */ /* 0x000fc400028f0eff */
[----:B------:R-:W-:Y:S01]  /*68ef0*/  IADD3 R24, P5, R18, R6, RZ ;  /* 0x0000000612187210 */ /* 0x000fe20007fbe0ff */
[----:B0-----:R-:W4:Y:S04]  /*68f00*/  LDL.LU R10, [R1+0x1624] ;  /* 0x00162400010a7983 */ /* 0x001f280000300800 */
[----:B------:R-:W4:Y:S04]  /*68f10*/  LDL.LU R11, [R1+0x1620] ;  /* 0x00162000010b7983 */ /* 0x000f280000300800 */
[----:B------:R0:W-:Y:S01]  /*68f20*/  STL.64 [R1+0x1818], R2 ;  /* 0x0018180201007387 */ /* 0x0001e20000100a00 */
[----:B------:R-:W-:-:S02]  /*68f30*/  F2FP.PACK_AB R17, R22, R23 ;  /* 0x000000171611723e */ /* 0x000fc400000000ff */
[----:B------:R-:W-:Y:S02]  /*68f40*/  F2FP.PACK_AB R18, R15, R12 ;  /* 0x0000000c0f12723e */ /* 0x000fe400000000ff */
[----:B------:R-:W4:Y:S01]  /*68f50*/  LDL.LU R15, [R1+0x1648] ;  /* 0x00164800010f7983 */ /* 0x000f220000300800 */
[C---:B------:R-:W-:Y:S02]  /*68f60*/  IMAD R22, R0.reuse, 0x1df, RZ ;  /* 0x000001df00167824 */ /* 0x040fe400078e02ff */
[----:B------:R-:W-:-:S03]  /*68f70*/  IMAD R20, R0, 0x3c0, RZ ;  /* 0x000003c000147824 */ /* 0x000fc600078e02ff */
[----:B------:R-:W-:Y:S02]  /*68f80*/  LEA.HI.X.SX32 R25, R22, R7, 0x1, P5 ;  /* 0x0000000716197211 */ /* 0x000fe400028f0eff */
[----:B0-----:R-:W-:Y:S02]  /*68f90*/  IADD3 R2, P5, R20, R6, RZ ;  /* 0x0000000614027210 */ /* 0x001fe40007fbe0ff */
[----:B--2---:R-:W-:Y:S02]  /*68fa0*/  F2FP.PACK_AB R19, R9, R5 ;  /* 0x000000050913723e */ /* 0x004fe400000000ff */
[----:B------:R-:W2:Y:S04]  /*68fb0*/  LDL.LU R5, [R1+0x1640] ;  /* 0x0016400001057983 */ /* 0x000ea80000300800 */
[----:B------:R0:W-:Y:S04]  /*68fc0*/  STL.64 [R1+0x3e0], R24 ;  /* 0x0003e01801007387 */ /* 0x0001e80000100a00 */
[----:B------:R-:W2:Y:S01]  /*68fd0*/  LDL.LU R12, [R1+0x1654] ;  /* 0x00165400010c7983 */ /* 0x000ea20000300800 */
[----:B---3--:R-:W-:-:S03]  /*68fe0*/  F2FP.PACK_AB R20, R13, R8 ;  /* 0x000000080d14723e */ /* 0x008fc600000000ff */
[----:B------:R-:W3:Y:S01]  /*68ff0*/  LDL.LU R13, [R1+0x1650] ;  /* 0x00165000010d7983 */ /* 0x000ee20000300800 */
[----:B------:R-:W-:-:S03]  /*69000*/  IMAD R9, R0, 0x1e0, RZ ;  /* 0x000001e000097824 */ /* 0x000fc600078e02ff */
[----:B------:R-:W3:Y:S02]  /*69010*/  LDL.LU R8, [R1+0x165c] ;  /* 0x00165c0001087983 */ /* 0x000ee40000300800 */
[----:B------:R-:W-:-:S05]  /*69020*/  LEA.HI.X.SX32 R3, R9, R7, 0x1, P5 ;  /* 0x0000000709037211 */ /* 0x000fca00028f0eff */
[----:B------:R1:W-:Y:S04]  /*69030*/  STL.64 [R1+0x3d8], R2 ;  /* 0x0003d80201007387 */ /* 0x0003e80000100a00 */
[----:B------:R-:W3:Y:S01]  /*69040*/  LDL.LU R9, [R1+0x1658] ;  /* 0x0016580001097983 */ /* 0x000ee20000300800 */
[----:B----4-:R-:W-:-:S03]  /*69050*/  F2FP.PACK_AB R22, R29, R28 ;  /* 0x0000001c1d16723e */ /* 0x010fc600000000ff */
[----:B------:R-:W4:Y:S04]  /*69060*/  LDL.LU R29, [R1+0x1664] ;  /* 0x00166400011d7983 */ /* 0x000f280000300800 */
[----:B------:R-:W4:Y:S01]  /*69070*/  LDL.LU R28, [R1+0x1660] ;  /* 0x00166000011c7983 */ /* 0x000f220000300800 */
[C---:B------:R-:W-:Y:S02]  /*69080*/  IMAD R21, R0.reuse, 0x3c2, RZ ;  /* 0x000003c200157824 */ /* 0x040fe400078e02ff */
[----:B0-----:R-:W-:-:S03]  /*69090*/  IMAD R25, R0, 0x1e1, RZ ;  /* 0x000001e100197824 */ /* 0x001fc600078e02ff */
[----:B-1----:R-:W-:Y:S01]  /*690a0*/  IADD3 R2, P5, R21, R6, RZ ;  /* 0x0000000615027210 */ /* 0x002fe20007fbe0ff */
[----:B------:R-:W-:-:S03]  /*690b0*/  IMAD R23, R0, 0x3c4, RZ ;  /* 0x000003c400177824 */ /* 0x000fc600078e02ff */
[----:B------:R-:W-:-:S05]  /*690c0*/  LEA.HI.X.SX32 R3, R25, R7, 0x1, P5 ;  /* 0x0000000719037211 */ /* 0x000fca00028f0eff */
[----:B------:R0:W-:Y:S01]  /*690d0*/  STL.64 [R1+0x3d0], R2 ;  /* 0x0003d00201007387 */ /* 0x0001e20000100a00 */
[----:B------:R-:W-:Y:S01]  /*690e0*/  F2FP.PACK_AB R21, R27, R14 ;  /* 0x0000000e1b15723e */ /* 0x000fe200000000ff */
[C---:B------:R-:W-:Y:S02]  /*690f0*/  IMAD R14, R0.reuse, 0x1e2, RZ ;  /* 0x000001e2000e7824 */ /* 0x040fe400078e02ff */
[----:B------:R-:W-:Y:S01]  /*69100*/  IMAD R24, R0, 0x3c6, RZ ;  /* 0x000003c600187824 */ /* 0x000fe200078e02ff */
[----:B0-----:R-:W-:-:S04]  /*69110*/  IADD3 R2, P5, R23, R6, RZ ;  /* 0x0000000617027210 */ /* 0x001fc80007fbe0ff */
[----:B------:R-:W-:Y:S01]  /*69120*/  LEA.HI.X.SX32 R3, R14, R7, 0x1, P5 ;  /* 0x000000070e037211 */ /* 0x000fe200028f0eff */
[----:B------:R-:W-:-:S04]  /*69130*/  IMAD R26, R0, 0x1e3, RZ ;  /* 0x000001e3001a7824 */ /* 0x000fc800078e02ff */
[----:B------:R0:W-:Y:S01]  /*69140*/  STL.64 [R1+0x408], R2 ;  /* 0x0004080201007387 */ /* 0x0001e20000100a00 */
[----:B------:R-:W-:Y:S01]  /*69150*/  IMAD R25, R0, 0x3c8, RZ ;  /* 0x000003c800197824 */ /* 0x000fe200078e02ff */
[----:B------:R-:W-:Y:S02]  /*69160*/  F2FP.PACK_AB R23, R10, R11 ;  /* 0x0000000b0a17723e */ /* 0x000fe400000000ff */
[----:B------:R1:W-:Y:S01]  /*69170*/  STS.128 [R4+0x380], R16 ;  /* 0x0003801004007388 */ /* 0x0003e20000000c00 */
[----:B0-----:R-:W-:-:S03]  /*69180*/  IADD3 R2, P5, R24, R6, RZ ;  /* 0x0000000618027210 */ /* 0x001fc60007fbe0ff */
[----:B------:R0:W-:Y:S01]  /*69190*/  STS.128 [R4+0x400], R20 ;  /* 0x0004001404007388 */ /* 0x0001e20000000c00 */
[----:B------:R-:W-:Y:S01]  /*691a0*/  LEA.HI.X.SX32 R3, R26, R7, 0x1, P5 ;  /* 0x000000071a037211 */ /* 0x000fe200028f0eff */
[----:B-1----:R-:W-:Y:S02]  /*691b0*/  IMAD R16, R0, 0x3ca, RZ ;  /* 0x000003ca00107824 */ /* 0x002fe400078e02ff */
[----:B0-----:R-:W4:Y:S04]  /*691c0*/  LDL.LU R21, [R1+0x1688] ;  /* 0x0016880001157983 */ /* 0x001f280000300800 */
[----:B------:R0:W-:Y:S04]  /*691d0*/  STL.64 [R1+0x410], R2 ;  /* 0x0004100201007387 */ /* 0x0001e80000100a00 */
[----:B------:R-:W4:Y:S04]  /*691e0*/  LDL.LU R20, [R1+0x16ac] ;  /* 0x0016ac0001147983 */ /* 0x000f280000300800 */
[----:B------:R-:W4:Y:S01]  /*691f0*/  LDL.LU R22, [R1+0x16a8] ;  /* 0x0016a80001167983 */ /* 0x000f220000300800 */
[----:B0-----:R-:W-:-:S03]  /*69200*/  IADD3 R2, P5, R25, R6, RZ ;  /* 0x0000000619027210 */ /* 0x001fc60007fbe0ff */
[----:B------:R-:W4:Y:S01]  /*69210*/  LDL.LU R23, [R1+0x1694] ;  /* 0x0016940001177983 */ /* 0x000f220000300800 */
[----:B------:R-:W-:-:S03]  /*69220*/  IMAD R18, R0, 0x1e5, RZ ;  /* 0x000001e500127824 */ /* 0x000fc600078e02ff */
[----:B------:R-:W4:Y:S04]  /*69230*/  LDL.LU R10, [R1+0x1690] ;  /* 0x00169000010a7983 */ /* 0x000f280000300800 */
[----:B------:R-:W4:Y:S01]  /*69240*/  LDL.LU R11, [R1+0x16b4] ;  /* 0x0016b400010b7983 */ /* 0x000f220000300800 */
[C---:B------:R-:W-:Y:S01]  /*69250*/  IMAD R17, R0.reuse, 0x3cc, RZ ;  /* 0x000003cc00117824 */ /* 0x040fe200078e02ff */
[----:B--2---:R-:W-:Y:S01]  /*69260*/  F2FP.PACK_AB R24, R15, R5 ;  /* 0x000000050f18723e */ /* 0x004fe200000000ff */
[----:B------:R-:W-:-:S05]  /*69270*/  IMAD R5, R0, 0x1e4, RZ ;  /* 0x000001e400057824 */ /* 0x000fca00078e02ff */
[----:B------:R-:W-:-:S05]  /*69280*/  LEA.HI.X.SX32 R3, R5, R7, 0x1, P5 ;  /* 0x0000000705037211 */ /* 0x000fca00028f0eff */
[----:B------:R0:W-:Y:S04]  /*69290*/  STL.64 [R1+0x398], R2 ;  /* 0x0003980201007387 */ /* 0x0001e80000100a00 */
[----:B------:R-:W2:Y:S01]  /*692a0*/  LDL.LU R5, [R1+0x16b0] ;  /* 0x0016b00001057983 */ /* 0x000ea20000300800 */
[----:B0-----:R-:W-:-:S04]  /*692b0*/  IADD3 R2, P5, R16, R6, RZ ;  /* 0x0000000610027210 */ /* 0x001fc80007fbe0ff */
[----:B------:R-:W-:Y:S02]  /*692c0*/  LEA.HI.X.SX32 R3, R18, R7, 0x1, P5 ;  /* 0x0000000712037211 */ /* 0x000fe400028f0eff */
[----:B---3--:R-:W-:Y:S02]  /*692d0*/  F2FP.PACK_AB R25, R12, R13 ;  /* 0x0000000d0c19723e */ /* 0x008fe400000000ff */
[----:B------:R-:W3:Y:S04]  /*692e0*/  LDL.LU R12, [R1+0x169c] ;  /* 0x00169c00010c7983 */ /* 0x000ee80000300800 */
[----:B------:R-:W3:Y:S04]  /*692f0*/  LDL.LU R13, [R1+0x1698] ;  /* 0x00169800010d7983 */ /* 0x000ee80000300800 */
[----:B------:R0:W-:Y:S02]  /*69300*/  STL.64 [R1+0x390], R2 ;  /* 0x0003900201007387 */ /* 0x0001e40000100a00 */
[----:B0-----:R-:W-:-:S02]  /*69310*/  IADD3 R2, P5, R17, R6, RZ ;  /* 0x0000000611027210 */ /* 0x001fc40007fbe0ff */
[----:B------:R-:W2:Y:S01]  /*69320*/  LDL.LU R17, [R1+0x168c] ;  /* 0x00168c0001117983 */ /* 0x000ea20000300800 */
[----:B------:R-:W-:-:S03]  /*69330*/  F2FP.PACK_AB R26, R8, R9 ;  /* 0x00000009081a723e */ /* 0x000fc600000000ff */
[----:B------:R-:W3:Y:S04]  /*69340*/  LDL.LU R14, [R1+0x16bc] ;  /* 0x0016bc00010e7983 */ /* 0x000ee80000300800 */
[----:B------:R-:W3:Y:S04]  /*69350*/  LDL.LU R15, [R1+0x16b8] ;  /* 0x0016b800010f7983 */ /* 0x000ee80000300800 */
[----:B------:R-:W3:Y:S01]  /*69360*/  LDL.LU R8, [R1+0x16a4] ;  /* 0x0016a40001087983 */ /* 0x000ee20000300800 */
[----:B----4-:R-:W-:Y:S01]  /*69370*/  F2FP.PACK_AB R27, R29, R28 ;  /* 0x0000001c1d1b723e */ /* 0x010fe200000000ff */
[----:B------:R-:W-:-:S02]  /*69380*/  IMAD R28, R0, 0x1e6, RZ ;  /* 0x000001e6001c7824 */ /* 0x000fc400078e02ff */
[----:B------:R-:W4:Y:S03]  /*69390*/  LDL.LU R9, [R1+0x16a0] ;  /* 0x0016a00001097983 */ /* 0x000f260000300800 */
[----:B------:R-:W-:Y:S01]  /*693a0*/  LEA.HI.X.SX32 R3, R28, R7, 0x1, P5 ;  /* 0x000000071c037211 */ /* 0x000fe200028f0eff */
[----:B------:R-:W3:Y:S04]  /*693b0*/  LDL.LU R29, [R1+0x16c4] ;  /* 0x0016c400011d7983 */ /* 0x000ee80000300800 */
[----:B------:R-:W3:Y:S01]  /*693c0*/  LDL.LU R28, [R1+0x16c0] ;  /* 0x0016c000011c7983 */ /* 0x000ee20000300800 */
[C---:B------:R-:W-:Y:S02]  /*693d0*/  IMAD R16, R0.reuse, 0x3ce, RZ ;  /* 0x000003ce00107824 */ /* 0x040fe400078e02ff */
[C---:B------:R-:W-:Y:S01]  /*693e0*/  IMAD R19, R0.reuse, 0x1e7, RZ ;  /* 0x000001e700137824 */ /* 0x040fe200078e02ff */
[----:B------:R0:W-:Y:S01]  /*693f0*/  STL.64 [R1+0x3a8], R2 ;  /* 0x0003a80201007387 */ /* 0x0001e20000100a00 */
[----:B------:R-:W-:Y:S01]  /*69400*/  IMAD R18, R0, 0x3d0, RZ ;  /* 0x000003d000127824 */ /* 0x000fe200078e02ff */
[----:B0-----:R-:W-:-:S04]  /*69410*/  IADD3 R2, P5, R16, R6, RZ ;  /* 0x0000000610027210 */ /* 0x001fc80007fbe0ff */
[----:B------:R-:W-:-:S05]  /*69420*/  LEA.HI.X.SX32 R3, R19, R7, 0x1, P5 ;  /* 0x0000000713037211 */ /* 0x000fca00028f0eff */
[----:B------:R0:W-:Y:S02]  /*69430*/  STL.64 [R1+0x3c8], R2 ;  /* 0x0003c80201007387 */ /* 0x0001e40000100a00 */
[----:B0-----:R-:W-:Y:S01]  /*69440*/  IADD3 R2, P5, R18, R6, RZ ;  /* 0x0000000612027210 */ /* 0x001fe20007fbe0ff */
[C---:B------:R-:W-:Y:S01]  /*69450*/  IMAD R18, R0.reuse, 0x3d4, RZ ;  /* 0x000003d400127824 */ /* 0x040fe200078e02ff */
[----:B------:R0:W-:Y:S01]  /*69460*/  STS.128 [R4+0x480], R24 ;  /* 0x0004801804007388 */ /* 0x0001e20000000c00 */
[----:B------:R-:W-:Y:S01]  /*69470*/  IMAD R19, R0, 0x3d6, RZ ;  /* 0x000003d600137824 */ /* 0x000fe200078e02ff */
[----:B------:R-:W-:Y:S01]  /*69480*/  F2FP.PACK_AB R20, R20, R22 ;  /* 0x000000161414723e */ /* 0x000fe200000000ff */
[C---:B------:R-:W-:Y:S02]  /*69490*/  IMAD R22, R0.reuse, 0x1e9, RZ ;  /* 0x000001e900167824 */ /* 0x040fe400078e02ff */
[C---:B0-----:R-:W-:Y:S01]  /*694a0*/  IMAD R25, R0.reuse, 0x1eb, RZ ;  /* 0x000001eb00197824 */ /* 0x041fe200078e02ff */
[----:B--2---:R-:W-:Y:S01]  /*694b0*/  F2FP.PACK_AB R16, R17, R21 ;  /* 0x000000151110723e */ /* 0x004fe200000000ff */
[----:B------:R-:W-:-:S02]  /*694c0*/  IMAD R21, R0, 0x1e8, RZ ;  /* 0x000001e800157824 */ /* 0x000fc400078e02ff */
[----:B------:R-:W-:-:S03]  /*694d0*/  IMAD R17, R0, 0x3d2, RZ ;  /* 0x000003d200117824 */ /* 0x000fc600078e02ff */
[----:B------:R-:W-:-:S05]  /*694e0*/  LEA.HI.X.SX32 R3, R21, R7, 0x1, P5 ;  /* 0x0000000715037211 */ /* 0x000fca00028f0eff */
[----:B------:R0:W-:Y:S01]  /*694f0*/  STL.64 [R1+0x388], R2 ;  /* 0x0003880201007387 */ /* 0x0001e20000100a00 */
[----:B------:R-:W-:Y:S01]  /*69500*/  F2FP.PACK_AB R21, R11, R5 ;  /* 0x000000050b15723e */ /* 0x000fe200000000ff */
[----:B------:R-:W-:Y:S01]  /*69510*/  IMAD R5, R0, 0x1ea, RZ ;  /* 0x000001ea00057824 */ /* 0x000fe200078e02ff */
[----:B0-----:R-:W-:-:S04]  /*69520*/  IADD3 R2, P5, R17, R6, RZ ;  /* 0x0000000611027210 */ /* 0x001fc80007fbe0ff */
[----:B------:R-:W-:-:S05]  /*69530*/  LEA.HI.X.SX32 R3, R22, R7, 0x1, P5 ;  /* 0x0000000716037211 */ /* 0x000fca00028f0eff */
[----:B------:R0:W-:Y:S04]  /*69540*/  STL.64 [R1+0x380], R2 ;  /* 0x0003800201007387 */ /* 0x0001e80000100a00 */
[----:B------:R-:W2:Y:S01]  /*69550*/  LDL.LU R27, [R1+0x16cc] ;  /* 0x0016cc00011b7983 */ /* 0x000ea20000300800 */
[----:B0-----:R-:W-:Y:S02]  /*69560*/  IADD3 R2, P5, R18, R6, RZ ;  /* 0x0000000612027210 */ /* 0x001fe40007fbe0ff */
[----:B---3--:R-:W-:Y:S02]  /*69570*/  F2FP.PACK_AB R18, R12, R13 ;  /* 0x0000000d0c12723e */ /* 0x008fe400000000ff */
[----:B------:R-:W-:Y:S01]  /*69580*/  LEA.HI.X.SX32 R3, R5, R7, 0x1, P5 ;  /* 0x0000000705037211 */ /* 0x000fe200028f0eff */
[----:B------:R-:W2:Y:S04]  /*69590*/  LDL.LU R12, [R1+0x16c8] ;  /* 0x0016c800010c7983 */ /* 0x000ea80000300800 */
[----:B------:R-:W3:Y:S04]  /*695a0*/  LDL.LU R13, [R1+0x16d4] ;  /* 0x0016d400010d7983 */ /* 0x000ee80000300800 */
[----:B------:R0:W-:Y:S01]  /*695b0*/  STL.64 [R1+0x3a0], R2 ;  /* 0x0003a00201007387 */ /* 0x0001e20000100a00 */
[----:B------:R-:W-:Y:S01]  /*695c0*/  F2FP.PACK_AB R17, R23, R10 ;  /* 0x0000000a1711723e */ /* 0x000fe200000000ff */
[----:B------:R-:W-:-:S02]  /*695d0*/  IMAD R23, R0, 0x3d8, RZ ;  /* 0x000003d800177824 */ /* 0x000fc400078e02ff */
[----:B------:R-:W3:Y:S01]  /*695e0*/  LDL.LU R5, [R1+0x16d0] ;  /* 0x0016d00001057983 */ /* 0x000ee20000300800 */
[----:B0-----:R-:W-:-:S04]  /*695f0*/  IADD3 R2, P5, R19, R6, RZ ;  /* 0x0000000613027210 */ /* 0x001fc80007fbe0ff */
[----:B------:R-:W-:-:S05]  /*69600*/  LEA.HI.X.SX32 R3, R25, R7, 0x1, P5 ;  /* 0x0000000719037211 */ /* 0x000fca00028f0eff */
[----:B------:R0:W-:Y:S01]  /*69610*/  STL.64 [R1+0x3c0], R2 ;  /* 0x0003c00201007387 */ /* 0x0001e20000100a00 */
[----:B------:R-:W-:Y:S02]  /*69620*/  F2FP.PACK_AB R22, R14, R15 ;  /* 0x0000000f0e16723e */ /* 0x000fe400000000ff */
[----:B----4-:R-:W-:Y:S01]  /*69630*/  F2FP.PACK_AB R19, R8, R9 ;  /* 0x000000090813723e */ /* 0x010fe200000000ff */
[----:B------:R-:W4:Y:S04]  /*69640*/  LDL.LU R10, [R1+0x914] ;  /* 0x00091400010a7983 */ /* 0x000f280000300800 */
[----:B------:R-:W4:Y:S01]  /*69650*/  LDL.LU R11, [R1+0x1748] ;  /* 0x00174800010b7983 */ /* 0x000f220000300800 */
[----:B0-----:R-:W-:-:S03]  /*69660*/  IADD3 R2, P5, R23, R6, RZ ;  /* 0x0000000617027210 */ /* 0x001fc60007fbe0ff */
[----:B------:R-:W2:Y:S01]  /*69670*/  LDL.LU R14, [R1+0x16dc] ;  /* 0x0016dc00010e7983 */ /* 0x000ea20000300800 */
[----:B------:R-:W-:Y:S01]  /*69680*/  F2FP.PACK_AB R23, R29, R28 ;  /* 0x0000001c1d17723e */ /* 0x000fe200000000ff */
[----:B------:R-:W-:Y:S02]  /*69690*/  IMAD R28, R0, 0x1ec, RZ ;  /* 0x000001ec001c7824 */ /* 0x000fe400078e02ff */
[----:B------:R-:W2:Y:S03]  /*696a0*/  LDL.LU R15, [R1+0x16d8] ;  /* 0x0016d800010f7983 */ /* 0x000ea60000300800 */
[----:B------:R-:W-:Y:S01]  /*696b0*/  LEA.HI.X.SX32 R3, R28, R7, 0x1, P5 ;  /* 0x000000071c037211 */ /* 0x000fe200028f0eff */
[----:B------:R-:W2:Y:S04]  /*696c0*/  LDL.LU R8, [R1+0x16e4] ;  /* 0x0016e40001087983 */ /* 0x000ea80000300800 */
[----:B------:R-:W-:Y:S04]  /*696d0*/  STL.64 [R1+0x3b8], R2 ;  /* 0x0003b80201007387 */ /* 0x000fe80000100a00 */
[----:B------:R-:W2:Y:S04]  /*696e0*/  LDL.LU R9, [R1+0x16e0] ;  /* 0x0016e00001097983 */ /* 0x000ea80000300800 */
[----:B------:R0:W-:Y:S04]  /*696f0*/  STS.128 [R4+0x500], R16 ;  /* 0x0005001004007388 */ /* 0x0001e80000000c00 */
[----:B0-----:R-:W2:Y:S04]  /*69700*/  LDL.LU R18, [R1+0x918] ;  /* 0x0009180001127983 */ /* 0x001ea80000300800 */
[----:B------:R-:W2:Y:S01]  /*69710*/  LDL.LU R19, [R1+0x1750] ;  /* 0x0017500001137983 */ /* 0x000ea20000300800 */
[----:B------:R-:W-:-:S02]  /*69720*/  IMAD R24, R0, 0x3da, RZ ;  /* 0x000003da00187824 */ /* 0x000fc400078e02ff */
[----:B------:R-:W-:Y:S01]  /*69730*/  IMAD R26, R0, 0x1ed, RZ ;  /* 0x000001ed001a7824 */ /* 0x000fe200078e02ff */
[----:B------:R-:W4:Y:S02]  /*69740*/  LDL.LU R29, [R1+0x910] ;  /* 0x00091000011d7983 */ /* 0x000f240000300800 */
[----:B------:R-:W-:Y:S02]  /*69750*/  IADD3 R2, P5, R24, R6, RZ ;  /* 0x0000000618027210 */ /* 0x000fe40007fbe0ff */
[----:B------:R-:W4:Y:S02]  /*69760*/  LDL.LU R28, [R1+0x1758] ;  /* 0x00175800011c7983 */ /* 0x000f240000300800 */
[----:B------:R-:W-:Y:S01]  /*69770*/  LEA.HI.X.SX32 R3, R26, R7, 0x1, P5 ;  /* 0x000000071a037211 */ /* 0x000fe200028f0eff */
[C---:B------:R-:W-:Y:S02]  /*69780*/  IMAD R25, R0.reuse, 0x3dc, RZ ;  /* 0x000003dc00197824 */ /* 0x040fe400078e02ff */
[----:B------:R-:W-:-:S02]  /*69790*/  IMAD R24, R0, 0x1ee, RZ ;  /* 0x000001ee00187824 */ /* 0x000fc400078e02ff */
[----:B------:R0:W-:Y:S02]  /*697a0*/  STL.64 [R1+0x3b0], R2 ;  /* 0x0003b00201007387 */ /* 0x0001e40000100a00 */
[----:B0-----:R-:W-:Y:S02]  /*697b0*/  IADD3 R2, P5, R25, R6, RZ ;  /* 0x0000000619027210 */ /* 0x001fe40007fbe0ff */
[----:B------:R-:W-:Y:S01]  /*697c0*/  STS.128 [R4+0x580], R20 ;  /* 0x0005801404007388 */ /* 0x000fe20000000c00 */
[----:B---3--:R-:W-:Y:S01]  /*697d0*/  F2FP.PACK_AB R17, R13, R5 ;  /* 0x000000050d11723e */ /* 0x008fe200000000ff */
[----:B--2---:R-:W-:-:S05]  /*697e0*/  FFMA R3, R19, 0.69314718246459960938, R18 ;  /* 0x3f31721813037823 */ /* 0x004fca0000000012 */
[----:B------:R0:W-:Y:S02]  /*697f0*/  STL [R1+0x2f0], R3 ;  /* 0x0002f00301007387 */ /* 0x0001e40000100800 */
[----:B0-----:R-:W-:-:S05]  /*69800*/  LEA.HI.X.SX32 R3, R24, R7, 0x1, P5 ;  /* 0x0000000718037211 */ /* 0x001fca00028f0eff */
[----:B------:R0:W-:Y:S04]  /*69810*/  STL.64 [R1+0x378], R2 ;  /* 0x0003780201007387 */ /* 0x0001e80000100a00 */
[----:B------:R-:W2:Y:S04]  /*69820*/  LDL.LU R23, [R1+0x16ec] ;  /* 0x0016ec0001177983 */ /* 0x000ea80000300800 */
[----:B------:R-:W2:Y:S04]  /*69830*/  LDL.LU R24, [R1+0x16e8] ;  /* 0x0016e80001187983 */ /* 0x000ea80000300800 */
[----:B------:R-:W3:Y:S04]  /*69840*/  LDL.LU R13, [R1+0x90c] ;  /* 0x00090c00010d7983 */ /* 0x000ee80000300800 */
[----:B------:R-:W3:Y:S01]  /*69850*/  LDL.LU R5, [R1+0x175c] ;  /* 0x00175c0001057983 */ /* 0x000ee20000300800 */
        /* <DEDUP_REMOVED lines=8> */
[----:B------:R-:W-:Y:S02]  /*698e0*/  IMAD R18, R0, 0x3e2, RZ ;  /* 0x000003e200127824 */ /* 0x000fe400078e02ff */
[----:B----4-:R-:W-:Y:S01]  /*698f0*/  FFMA R3, R11, 0.69314718246459960938, R10 ;  /* 0x3f3172180b037823 */ /* 0x010fe2000000000a */
[----:B------:R-:W-:-:S04]  /*69900*/  IADD3 R2, P5, R19, R6, RZ ;  /* 0x0000000613027210 */ /* 0x000fc80007fbe0ff */
[----:B------:R0:W-:Y:S01]  /*69910*/  STL [R1+0x2f4], R3 ;  /* 0x0002f40301007387 */ /* 0x0001e20000100800 */
[----:B------:R-:W-:-:S03]  /*69920*/  IMAD R22, R0, 0x1f1, RZ ;  /* 0x000001f100167824 */ /* 0x000fc600078e02ff */
[----:B------:R-:W4:Y:S04]  /*69930*/  LDL.LU R27, [R1+0x16f4] ;  /* 0x0016f400011b7983 */ /* 0x000f280000300800 */
[----:B------:R-:W4:Y:S01]  /*69940*/  LDL.LU R10, [R1+0x16f0] ;  /* 0x0016f000010a7983 */ /* 0x000f220000300800 */
[----:B0-----:R-:W-:-:S03]  /*69950*/  LEA.HI.X.SX32 R3, R12, R7, 0x1, P5 ;  /* 0x000000070c037211 */ /* 0x001fc600028f0eff */
[----:B------:R-:W4:Y:S04]  /*69960*/  LDL.LU R11, [R1+0x16fc] ;  /* 0x0016fc00010b7983 */ /* 0x000f280000300800 */
[----:B------:R0:W-:Y:S01]  /*69970*/  STL.64 [R1+0x368], R2 ;  /* 0x0003680201007387 */ /* 0x0001e20000100a00 */
[----:B------:R-:W-:-:S03]  /*69980*/  IMAD R21, R0, 0x3e4, RZ ;  /* 0x000003e400157824 */ /* 0x000fc600078e02ff */
[----:B------:R-:W4:Y:S01]  /*69990*/  LDL.LU R12, [R1+0x16f8] ;  /* 0x0016f800010c7983 */ /* 0x000f220000300800 */
[----:B0-----:R-:W-:Y:S02]  /*699a0*/  IADD3 R2, P5, R18, R6, RZ ;  /* 0x0000000612027210 */ /* 0x001fe40007fbe0ff */
[----:B------:R-:W-:Y:S02]  /*699b0*/  F2FP.PACK_AB R18, R14, R15 ;  /* 0x0000000f0e12723e */ /* 0x000fe400000000ff */
[----:B------:R-:W-:Y:S01]  /*699c0*/  LEA.HI.X.SX32 R3, R22, R7, 0x1, P5 ;  /* 0x0000000716037211 */ /* 0x000fe200028f0eff */
[----:B------:R-:W4:Y:S01]  /*699d0*/  LDL.LU R14, [R1+0x908] ;  /* 0x00090800010e7983 */ /* 0x000f220000300800 */
[----:B------:R-:W-:-:S03]  /*699e0*/  IMAD R26, R0, 0x1f2, RZ ;  /* 0x000001f2001a7824 */ /* 0x000fc600078e02ff */
[----:B------:R-:W4:Y:S01]  /*699f0*/  LDL.LU R15, [R1+0x1764] ;  /* 0x00176400010f7983 */ /* 0x000f220000300800 */
[----:B------:R-:W-:-:S03]  /*69a00*/  F2FP.PACK_AB R19, R8, R9 ;  /* 0x000000090813723e */ /* 0x000fc600000000ff */
[----:B------:R0:W-:Y:S04]  /*69a10*/  STL.64 [R1+0x350], R2 ;  /* 0x0003500201007387 */ /* 0x0001e80000100a00 */
[----:B------:R-:W4:Y:S01]  /*69a20*/  LDL.LU R8, [R1+0x1704] ;  /* 0x0017040001087983 */ /* 0x000f220000300800 */
[----:B------:R-:W-:-:S03]  /*69a30*/  IMAD R20, R0, 0x3e6, RZ ;  /* 0x000003e600147824 */ /* 0x000fc600078e02ff */
[----:B------:R-:W4:Y:S01]  /*69a40*/  LDL.LU R9, [R1+0x1700] ;  /* 0x0017000001097983 */ /* 0x000f220000300800 */
[----:B0-----:R-:W-:Y:S01]  /*69a50*/  FFMA R3, R28, 0.69314718246459960938, R29 ;  /* 0x3f3172181c037823 */ /* 0x001fe2000000001d */
[----:B------:R-:W-:-:S04]  /*69a60*/  IADD3 R2, P5, R21, R6, RZ ;  /* 0x0000000615027210 */ /* 0x000fc80007fbe0ff */
[----:B------:R0:W-:Y:S01]  /*69a70*/  STL [R1+0x2f8], R3 ;  /* 0x0002f80301007387 */ /* 0x0001e20000100800 */
[----:B------:R-:W-:-:S03]  /*69a80*/  IMAD R22, R0, 0x1f3, RZ ;  /* 0x000001f300167824 */ /* 0x000fc600078e02ff */
[----:B------:R-:W4:Y:S04]  /*69a90*/  LDL.LU R29, [R1+0x170c] ;  /* 0x00170c00011d7983 */ /* 0x000f280000300800 */
[----:B------:R-:W4:Y:S01]  /*69aa0*/  LDL.LU R28, [R1+0x1708] ;  /* 0x00170800011c7983 */ /* 0x000f220000300800 */
[----:B0-----:R-:W-:-:S05]  /*69ab0*/  LEA.HI.X.SX32 R3, R26, R7, 0x1, P5 ;  /* 0x000000071a037211 */ /* 0x001fca00028f0eff */
[----:B------:R0:W-:Y:S02]  /*69ac0*/  STL.64 [R1+0x360], R2 ;  /* 0x0003600201007387 */ /* 0x0001e40000100a00 */
[----:B0-----:R-:W-:-:S04]  /*69ad0*/  IADD3 R2, P5, R20, R6, RZ ;  /* 0x0000000614027210 */ /* 0x001fc80007fbe0ff */
[----:B------:R-:W-:-:S05]  /*69ae0*/  LEA.HI.X.SX32 R3, R22, R7, 0x1, P5 ;  /* 0x0000000716037211 */ /* 0x000fca00028f0eff */
[----:B------:R3:W-:Y:S02]  /*69af0*/  STL.64 [R1+0x358], R2 ;  /* 0x0003580201007387 */ /* 0x0007e40000100a00 */
[----:B---3--:R-:W-:Y:S02]  /*69b00*/  FFMA R3, R5, 0.69314718246459960938, R13 ;  /* 0x3f31721805037823 */ /* 0x008fe4000000000d */
[----:B------:R-:W3:Y:S04]  /*69b10*/  LDL.LU R13, [R1+0x904] ;  /* 0x00090400010d7983 */ /* 0x000ee80000300800 */
[----:B------:R-:W-:Y:S04]  /*69b20*/  STL [R1+0x2fc], R3 ;  /* 0x0002fc0301007387 */ /* 0x000fe80000100800 */
[----:B------:R-:W3:Y:S01]  /*69b30*/  LDL.LU R5, [R1+0x174c] ;  /* 0x00174c0001057983 */ /* 0x000ee20000300800 */
[----:B------:R-:W-:-:S03]  /*69b40*/  IMAD R21, R0, 0x3e8, RZ ;  /* 0x000003e800157824 */ /* 0x000fc600078e02ff */
[----:B------:R2:W-:Y:S02]  /*69b50*/  STS.128 [R4+0x600], R16 ;  /* 0x0006001004007388 */ /* 0x0005e40000000c00 */
[----:B------:R-:W-:Y:S01]  /*69b60*/  IADD3 R2, P5, R21, R6, RZ ;  /* 0x0000000615027210 */ /* 0x000fe20007fbe0ff */
[C---:B------:R-:W-:Y:S01]  /*69b70*/  IMAD R21, R0.reuse, 0x1f5, RZ ;  /* 0x000001f500157824 */ /* 0x040fe200078e02ff */
[----:B--2---:R-:W-:Y:S01]  /*69b80*/  F2FP.PACK_AB R16, R23, R24 ;  /* 0x000000181710723e */ /* 0x004fe200000000ff */
[C---:B------:R-:W-:Y:S02]  /*69b90*/  IMAD R24, R0.reuse, 0x1f4, RZ ;  /* 0x000001f400187824 */ /* 0x040fe400078e02ff */
[----:B------:R-:W-:-:S03]  /*69ba0*/  IMAD R17, R0, 0x3ea, RZ ;  /* 0x000003ea00117824 */ /* 0x000fc600078e02ff */
[----:B------:R-:W-:-:S05]  /*69bb0*/  LEA.HI.X.SX32 R3, R24, R7, 0x1, P5 ;  /* 0x0000000718037211 */ /* 0x000fca00028f0eff */
[----:B------:R0:W-:Y:S01]  /*69bc0*/  STL.64 [R1+0x348], R2 ;  /* 0x0003480201007387 */ /* 0x0001e20000100a00 */
[----:B------:R-:W-:-:S03]  /*69bd0*/  IMAD R20, R0, 0x3ec, RZ ;  /* 0x000003ec00147824 */ /* 0x000fc600078e02ff */
[----:B------:R-:W2:Y:S01]  /*69be0*/  LDL.LU R24, [R1+0x1728] ;  /* 0x0017280001187983 */ /* 0x000ea20000300800 */
[----:B0-----:R-:W-:-:S04]  /*69bf0*/  IADD3 R2, P5, R17, R6, RZ ;  /* 0x0000000611027210 */ /* 0x001fc80007fbe0ff */
[----:B------:R-:W-:Y:S02]  /*69c00*/  LEA.HI.X.SX32 R3, R21, R7, 0x1, P5 ;  /* 0x0000000715037211 */ /* 0x000fe400028f0eff */
[----:B----4-:R-:W-:Y:S01]  /*69c10*/  F2FP.PACK_AB R18, R11, R12 ;  /* 0x0000000c0b12723e */ /* 0x010fe200000000ff */
[C---:B------:R-:W-:Y:S02]  /*69c20*/  IMAD R12, R0.reuse, 0x1f6, RZ ;  /* 0x000001f6000c7824 */ /* 0x040fe400078e02ff */
[----:B------:R0:W-:Y:S01]  /*69c30*/  STL.64 [R1+0x318], R2 ;  /* 0x0003180201007387 */ /* 0x0001e20000100a00 */
[----:B------:R-:W-:Y:S01]  /*69c40*/  IMAD R19, R0, 0x3ee, RZ ;  /* 0x000003ee00137824 */ /* 0x000fe200078e02ff */
[----:B------:R-:W-:Y:S01]  /*69c50*/  F2FP.PACK_AB R17, R27, R10 ;  /* 0x0000000a1b11723e */ /* 0x000fe200000000ff */
[----:B0-----:R-:W-:Y:S01]  /*69c60*/  FFMA R3, R15, 0.69314718246459960938, R14 ;  /* 0x3f3172180f037823 */ /* 0x001fe2000000000e */
[----:B------:R-:W-:-:S04]  /*69c70*/  IADD3 R2, P5, R20, R6, RZ ;  /* 0x0000000614027210 */ /* 0x000fc80007fbe0ff */
[----:B------:R0:W-:Y:S01]  /*69c80*/  STL [R1+0x2e0], R3 ;  /* 0x0002e00301007387 */ /* 0x0001e20000100800 */
[----:B------:R-:W-:-:S03]  /*69c90*/  IMAD R23, R0, 0x1f7, RZ ;  /* 0x000001f700177824 */ /* 0x000fc600078e02ff */
[----:B------:R-:W4:Y:S04]  /*69ca0*/  LDL.LU R26, [R1+0x900] ;  /* 0x00090000011a7983 */ /* 0x000f280000300800 */
[----:B------:R-:W4:Y:S01]  /*69cb0*/  LDL.LU R27, [R1+0x1754] ;  /* 0x00175400011b7983 */ /* 0x000f220000300800 */
[----:B0-----:R-:W-:-:S05]  /*69cc0*/  LEA.HI.X.SX32 R3, R12, R7, 0x1, P5 ;  /* 0x000000070c037211 */ /* 0x001fca00028f0eff */
[----:B------:R0:W-:Y:S01]  /*69cd0*/  STL.64 [R1+0x340], R2 ;  /* 0x0003400201007387 */ /* 0x0001e20000100a00 */
[----:B------:R-:W-:-:S03]  /*69ce0*/  IMAD R22, R0, 0x3f0, RZ ;  /* 0x000003f000167824 */ /* 0x000fc600078e02ff */
[----:B------:R-:W2:Y:S01]  /*69cf0*/  LDL.LU R11, [R1+0x1718] ;  /* 0x00171800010b7983 */ /* 0x000ea20000300800 */
[----:B------:R-:W-:-:S03]  /*69d00*/  F2FP.PACK_AB R20, R29, R28 ;  /* 0x0000001c1d14723e */ /* 0x000fc600000000ff */
[----:B------:R-:W2:Y:S01]  /*69d10*/  LDL.LU R10, [R1+0x8fc] ;  /* 0x0008fc00010a7983 */ /* 0x000ea20000300800 */
[----:B0-----:R-:W-:-:S03]  /*69d20*/  IADD3 R2, P5, R19, R6, RZ ;  /* 0x0000000613027210 */ /* 0x001fc60007fbe0ff */
[----:B------:R-:W2:Y:S01]  /*69d30*/  LDL.LU R29, [R1+0x1760] ;  /* 0x00176000011d7983 */ /* 0x000ea20000300800 */
[----:B------:R-:W-:-:S03]  /*69d40*/  LEA.HI.X.SX32 R3, R23, R7, 0x1, P5 ;  /* 0x0000000717037211 */ /* 0x000fc600028f0eff */
[----:B------:R-:W2:Y:S01]  /*69d50*/  LDL.LU R14, [R1+0x173c] ;  /* 0x00173c00010e7983 */ /* 0x000ea20000300800 */
[----:B------:R-:W-:-:S03]  /*69d60*/  F2FP.PACK_AB R19, R8, R9 ;  /* 0x000000090813723e */ /* 0x000fc600000000ff */
[----:B------:R0:W-:Y:S04]  /*69d70*/  STL.64 [R1+0x338], R2 ;  /* 0x0003380201007387 */ /* 0x0001e80000100a00 */
[----:B------:R-:W2:Y:S04]  /*69d80*/  LDL.LU R8, [R1+0x1738] ;  /* 0x0017380001087983 */ /* 0x000ea80000300800 */
[----:B------:R-:W2:Y:S04]  /*69d90*/  LDL.LU R9, [R1+0x1724] ;  /* 0x0017240001097983 */ /* 0x000ea80000300800 */
[----:B------:R-:W2:Y:S01]  /*69da0*/  LDL.LU R28, [R1+0x1720] ;  /* 0x00172000011c7983 */ /* 0x000ea20000300800 */
[----:B0-----:R-:W-:-:S03]  /*69db0*/  IADD3 R2, P5, R22, R6, RZ ;  /* 0x0000000616027210 */ /* 0x001fc60007fbe0ff */
[----:B------:R-:W2:Y:S04]  /*69dc0*/  LDL.LU R22, [R1+0x1710] ;  /* 0x0017100001167983 */ /* 0x000ea80000300800 */
[----:B------:R-:W2:Y:S01]  /*69dd0*/  LDL.LU R15, [R1+0x1744] ;  /* 0x00174400010f7983 */ /* 0x000ea20000300800 */
[C---:B------:R-:W-:Y:S02]  /*69de0*/  IMAD R21, R0.reuse, 0x3f2, RZ ;  /* 0x000003f200157824 */ /* 0x040fe400078e02ff */
[----:B---3--:R-:W-:Y:S02]  /*69df0*/  FFMA R3, R5, 0.69314718246459960938, R13 ;  /* 0x3f31721805037823 */ /* 0x008fe4000000000d */
[----:B------:R-:W3:Y:S04]  /*69e00*/  LDL.LU R5, [R1+0x1740] ;  /* 0x0017400001057983 */ /* 0x000ee80000300800 */
[----:B------:R0:W-:Y:S04]  /*69e10*/  STL [R1+0x2e4], R3 ;  /* 0x0002e40301007387 */ /* 0x0001e80000100800 */
[----:B------:R-:W2:Y:S04]  /*69e20*/  LDL.LU R12, [R1+0x8f8] ;  /* 0x0008f800010c7983 */ /* 0x000ea80000300800 */
[----:B------:R-:W2:Y:S01]  /*69e30*/  LDL.LU R13, [R1+0x1768] ;  /* 0x00176800010d7983 */ /* 0x000ea20000300800 */
[----:B0-----:R-:W-:-:S05]  /*69e40*/  IMAD R3, R0, 0x1f8, RZ ;  /* 0x000001f800037824 */ /* 0x001fca00078e02ff */
[----:B------:R-:W-:-:S05]  /*69e50*/  LEA.HI.X.SX32 R3, R3, R7, 0x1, P5 ;  /* 0x0000000703037211 */ /* 0x000fca00028f0eff */
[----:B------:R0:W-:Y:S04]  /*69e60*/  STL.64 [R1+0x330], R2 ;  /* 0x0003300201007387 */ /* 0x0001e80000100a00 */
[----:B0-----:R-:W2:Y:S01]  /*69e70*/  LDL.LU R3, [R1+0x172c] ;  /* 0x00172c0001037983 */ /* 0x001ea20000300800 */
[----:B------:R-:W-:-:S03]  /*69e80*/  IADD3 R2, P5, R21, R6, RZ ;  /* 0x0000000615027210 */ /* 0x000fc60007fbe0ff */
[----:B------:R-:W3:Y:S01]  /*69e90*/  LDL.LU R21, [R1+0x1714] ;  /* 0x0017140001157983 */ /* 0x000ee20000300800 */
[C---:B------:R-:W-:Y:S02]  /*69ea0*/  IMAD R25, R0.reuse, 0x1f9, RZ ;  /* 0x000001f900197824 */ /* 0x040fe400078e02ff */
[C---:B------:R-:W-:Y:S02]  /*69eb0*/  IMAD R23, R0.reuse, 0x3f4, RZ ;  /* 0x000003f400177824 */ /* 0x040fe400078e02ff */
[----:B----4-:R-:W-:Y:S01]  /*69ec0*/  FFMA R26, R27, 0.69314718246459960938, R26 ;  /* 0x3f3172181b1a7823 */ /* 0x010fe2000000001a */
[----:B--2---:R-:W-:Y:S02]  /*69ed0*/  F2FP.PACK_AB R24, R3, R24 ;  /* 0x000000180318723e */ /* 0x004fe400000000ff */
[----:B------:R-:W-:Y:S02]  /*69ee0*/  LEA.HI.X.SX32 R3, R25, R7, 0x1, P5 ;  /* 0x0000000719037211 */ /* 0x000fe400028f0eff */
[----:B------:R-:W2:Y:S04]  /*69ef0*/  LDL.LU R25, [R1+0x1730] ;  /* 0x0017300001197983 */ /* 0x000ea80000300800 */
[----:B------:R0:W-:Y:S01]  /*69f00*/  STL.64 [R1+0x310], R2 ;  /* 0x0003100201007387 */ /* 0x0001e20000100a00 */
[----:B---3--:R-:W-:Y:S01]  /*69f10*/  F2FP.PACK_AB R21, R21, R22 ;  /* 0x000000161515723e */ /* 0x008fe200000000ff */
[----:B------:R-:W-:-:S02]  /*69f20*/  IMAD R22, R0, 0x3f6, RZ ;  /* 0x000003f600167824 */ /* 0x000fc400078e02ff */
[----:B0-----:R-:W-:Y:S01]  /*69f30*/  IMAD R3, R0, 0x1fa, RZ ;  /* 0x000001fa00037824 */ /* 0x001fe200078e02ff */
[-C--:B------:R-:W-:Y:S02]  /*69f40*/  IADD3 R2, P5, R23, R6.reuse, RZ ;  /* 0x0000000617027210 */ /* 0x080fe40007fbe0ff */
[----:B------:R-:W3:Y:S02]  /*69f50*/  LDL.LU R23, [R1+0x171c] ;  /* 0x00171c0001177983 */ /* 0x000ee40000300800 */
[----:B------:R-:W-:Y:S02]  /*69f60*/  LEA.HI.X.SX32 R3, R3, R7, 0x1, P5 ;  /* 0x0000000703037211 */ /* 0x000fe400028f0eff */
[----:B------:R-:W-:Y:S04]  /*69f70*/  STL [R1+0x2e8], R26 ;  /* 0x0002e81a01007387 */ /* 0x000fe80000100800 */
[----:B------:R0:W-:Y:S02]  /*69f80*/  STL.64 [R1+0x328], R2 ;  /* 0x0003280201007387 */ /* 0x0001e40000100a00 */
[----:B0-----:R-:W-:-:S02]  /*69f90*/  IADD3 R2, P5, R22, R6, RZ ;  /* 0x0000000616027210 */ /* 0x001fc40007fbe0ff */
[----:B------:R-:W2:Y:S01]  /*69fa0*/  LDL.LU R22, [R1+0x1734] ;  /* 0x0017340001167983 */ /* 0x000ea20000300800 */
[C---:B------:R-:W-:Y:S02]  /*69fb0*/  IMAD R27, R0.reuse, 0x1fb, RZ ;  /* 0x000001fb001b7824 */ /* 0x040fe400078e02ff */
[----:B------:R-:W-:-:S03]  /*69fc0*/  IMAD R26, R0, 0x3f8, RZ ;  /* 0x000003f8001a7824 */ /* 0x000fc600078e02ff */
[----:B------:R-:W-:-:S05]  /*69fd0*/  LEA.HI.X.SX32 R3, R27, R7, 0x1, P5 ;  /* 0x000000071b037211 */ /* 0x000fca00028f0eff */
[----:B------:R0:W-:Y:S02]  /*69fe0*/  STL.64 [R1+0x320], R2 ;  /* 0x0003200201007387 */ /* 0x0001e40000100a00 */
[----:B0-----:R-:W-:Y:S01]  /*69ff0*/  FFMA R3, R29, 0.69314718246459960938, R10 ;  /* 0x3f3172181d037823 */ /* 0x001fe2000000000a */
[----:B------:R-:W-:-:S04]  /*6a000*/  IADD3 R2, P5, R26, R6, RZ ;  /* 0x000000061a027210 */ /* 0x000fc80007fbe0ff */
[----:B------:R0:W-:Y:S01]  /*6a010*/  STL [R1+0x2ec], R3 ;  /* 0x0002ec0301007387 */ /* 0x0001e20000100800 */
[C---:B------:R-:W-:Y:S02]  /*6a020*/  IMAD R29, R0.reuse, 0x1fd, RZ ;  /* 0x000001fd001d7824 */ /* 0x040fe400078e02ff */
[----:B------:R-:W-:Y:S01]  /*6a030*/  IMAD R27, R0, 0x3fc, RZ ;  /* 0x000003fc001b7824 */ /* 0x000fe200078e02ff */
[----:B------:R-:W-:Y:S01]  /*6a040*/  F2FP.PACK_AB R26, R14, R8 ;  /* 0x000000080e1a723e */ /* 0x000fe200000000ff */
[----:B------:R-:W-:Y:S01]  /*6a050*/  STS.128 [R4+0x680], R16 ;  /* 0x0006801004007388 */ /* 0x000fe20000000c00 */
[----:B--2---:R-:W-:Y:S02]  /*6a060*/  F2FP.PACK_AB R25, R22, R25 ;  /* 0x000000191619723e */ /* 0x004fe400000000ff */
[----:B---3--:R-:W-:Y:S01]  /*6a070*/  F2FP.PACK_AB R22, R23, R11 ;  /* 0x0000000b1716723e */ /* 0x008fe200000000ff */
[C---:B------:R-:W-:Y:S02]  /*6a080*/  IMAD R11, R0.reuse, 0x1fc, RZ ;  /* 0x000001fc000b7824 */ /* 0x040fe400078e02ff */
[----:B------:R-:W-:-:S03]  /*6a090*/  IMAD R23, R0, 0x3fa, RZ ;  /* 0x000003fa00177824 */ /* 0x000fc600078e02ff */
[----:B0-----:R-:W-:-:S05]  /*6a0a0*/  LEA.HI.X.SX32 R3, R11, R7, 0x1, P5 ;  /* 0x000000070b037211 */ /* 0x001fca00028f0eff */
[----:B------:R0:W-:Y:S02]  /*6a0b0*/  STL.64 [R1+0x308], R2 ;  /* 0x0003080201007387 */ /* 0x0001e40000100a00 */
[----:B0-----:R-:W-:-:S04]  /*6a0c0*/  IADD3 R2, P5, R23, R6, RZ ;  /* 0x0000000617027210 */ /* 0x001fc80007fbe0ff */
[----:B------:R-:W-:Y:S02]  /*6a0d0*/  LEA.HI.X.SX32 R3, R29, R7, 0x1, P5 ;  /* 0x000000071d037211 */ /* 0x000fe400028f0eff */
[----:B------:R-:W-:Y:S02]  /*6a0e0*/  IADD3 R8, P5, R27, R6, RZ ;  /* 0x000000061b087210 */ /* 0x000fe40007fbe0ff */
[----:B------:R-:W-:Y:S01]  /*6a0f0*/  F2FP.PACK_AB R27, R15, R5 ;  /* 0x000000050f1b723e */ /* 0x000fe200000000ff */
[----:B------:R-:W-:Y:S01]  /*6a100*/  IMAD R5, R0, 0x1fe, RZ ;  /* 0x000001fe00057824 */ /* 0x000fe200078e02ff */
[----:B------:R0:W-:Y:S01]  /*6a110*/  STL.64 [R1+0x300], R2 ;  /* 0x0003000201007387 */ /* 0x0001e20000100a00 */
[----:B------:R-:W-:-:S03]  /*6a120*/  F2FP.PACK_AB R23, R9, R28 ;  /* 0x0000001c0917723e */ /* 0x000fc600000000ff */
[----:B------:R-:W-:Y:S01]  /*6a130*/  LEA.HI.X.SX32 R9, R5, R7, 0x1, P5 ;  /* 0x0000000705097211 */ /* 0x000fe200028f0eff */
[----:B0-----:R-:W-:Y:S01]  /*6a140*/  FFMA R3, R13, 0.69314718246459960938, R12 ;  /* 0x3f3172180d037823 */ /* 0x001fe2000000000c */
[----:B------:R-:W-:Y:S04]  /*6a150*/  STS.128 [R4+0x700], R20 ;  /* 0x0007001404007388 */ /* 0x000fe80000000c00 */
[----:B------:R-:W-:Y:S04]  /*6a160*/  STL [R1+0x1858], R3 ;  /* 0x0018580301007387 */ /* 0x000fe80000100800 */
[----:B------:R0:W-:Y:S04]  /*6a170*/  STL [R1+0x2048], R16 ;  /* 0x0020481001007387 */ /* 0x0001e80000100800 */
[----:B------:R-:W-:Y:S04]  /*6a180*/  STL.64 [R1+0x2d8], R8 ;  /* 0x0002d80801007387 */ /* 0x000fe80000100a00 */
[----:B------:R1:W-:Y:S04]  /*6a190*/  STS.128 [R4+0x780], R24 ;  /* 0x0007801804007388 */ /* 0x0003e80000000c00 */
[----:B0-----:R-:W2:Y:S04]  /*6a1a0*/  LDL.LU R16, [R1+0x2c0] ;  /* 0x0002c00001107983 */ /* 0x001ea80000300800 */
[----:B-1----:R-:W3:Y:S01]  /*6a1b0*/  LDL.LU.64 R24, [R1+0xf68] ;  /* 0x000f680001187983 */ /* 0x002ee20000300a00 */
[----:B------:R-:W-:-:S03]  /*6a1c0*/  IMAD R28, R0, 0x3fe, RZ ;  /* 0x000003fe001c7824 */ /* 0x000fc600078e02ff */
[----:B------:R-:W-:Y:S06]  /*6a1d0*/  BAR.SYNC.DEFER_BLOCKING 0x0 ;  /* 0x0000000000007b1d */ /* 0x000fec0000010000 */
        /* <DEDUP_REMOVED lines=8> */
[----:B---3--:R0:W-:Y:S04]  /*6a260*/  STL [R1+0x2000], R25 ;  /* 0x0020001901007387 */ /* 0x0081e80000100800 */
[----:B0-----:R-:W3:Y:S04]  /*6a270*/  LDL.LU R25, [R1+0x200] ;  /* 0x0002000001197983 */ /* 0x001ee80000300800 */
[----:B---3--:R0:W-:Y:S04]  /*6a280*/  STL.64 [R1+0x2010], R24 ;  /* 0x0020101801007387 */ /* 0x0081e80000100a00 */
[----:B0-----:R-:W3:Y:S04]  /*6a290*/  LDL.LU.64 R24, [R1+0xf88] ;  /* 0x000f880001187983 */ /* 0x001ee80000300a00 */
[----:B---3--:R0:W-:Y:S04]  /*6a2a0*/  STL [R1+0x2030], R24 ;  /* 0x0020301801007387 */ /* 0x0081e80000100800 */
[----:B0-----:R-:W3:Y:S04]  /*6a2b0*/  LDL.LU R24, [R1+0x280] ;  /* 0x0002800001187983 */ /* 0x001ee80000300800 */
[----:B------:R0:W-:Y:S04]  /*6a2c0*/  STL [R1+0x2018], R25 ;  /* 0x0020181901007387 */ /* 0x0001e80000100800 */
[----:B0-----:R-:W3:Y:S04]  /*6a2d0*/  LDL.LU R25, [R1+0x240] ;  /* 0x0002400001197983 */ /* 0x001ee80000300800 */
[----:B---3--:R0:W-:Y:S04]  /*6a2e0*/  STL.64 [R1+0x2040], R24 ;  /* 0x0020401801007387 */ /* 0x0081e80000100a00 */
[----:B0-----:R-:W3:Y:S04]  /*6a2f0*/  LDL.LU.64 R24, [R1+0x9d8] ;  /* 0x0009d80001187983 */ /* 0x001ee80000300a00 */
[----:B---3--:R0:W-:Y:S04]  /*6a300*/  STL.64 [R1+0x2050], R24 ;  /* 0x0020501801007387 */ /* 0x0081e80000100a00 */
[----:B0-----:R-:W3:Y:S04]  /*6a310*/  LDL.LU.64 R24, [R1+0x418] ;  /* 0x0004180001187983 */ /* 0x001ee80000300a00 */
[----:B------:R-:W4:Y:S04]  /*6a320*/  LDL.LU.64 R26, [R1+0xf60] ;  /* 0x000f6000011a7983 */ /* 0x000f280000300a00 */
[----:B----4-:R0:W-:Y:S04]  /*6a330*/  STL.64 [R1+0x2008], R26 ;  /* 0x0020081a01007387 */ /* 0x0101e80000100a00 */
[----:B0-----:R-:W4:Y:S04]  /*6a340*/  LDL.LU.64 R26, [R1+0xf80] ;  /* 0x000f8000011a7983 */ /* 0x001f280000300a00 */
[----:B----4-:R0:W-:Y:S04]  /*6a350*/  STL.64 [R1+0x2020], R26 ;  /* 0x0020201a01007387 */ /* 0x0101e80000100a00 */
[----:B0-----:R-:W4:Y:S04]  /*6a360*/  LDL.LU.64 R26, [R1+0x9c8] ;  /* 0x0009c800011a7983 */ /* 0x001f280000300a00 */
[----:B----4-:R0:W-:Y:S04]  /*6a370*/  STL.64 [R1+0x2028], R26 ;  /* 0x0020281a01007387 */ /* 0x0101e80000100a00 */
[----:B0-----:R-:W4:Y:S01]  /*6a380*/  LDL.LU.64 R26, [R1+0xf90] ;  /* 0x000f9000011a7983 */ /* 0x001f220000300a00 */
[----:B------:R-:W-:Y:S01]  /*6a390*/  IMAD R0, R0, 0x1ff, RZ ;  /* 0x000001ff00007824 */ /* 0x000fe200078e02ff */
[----:B------:R-:W-:-:S04]  /*6a3a0*/  IADD3 R28, P5, R28, R6, RZ ;  /* 0x000000061c1c7210 */ /* 0x000fc80007fbe0ff */
[----:B---3--:R-:W-:Y:S01]  /*6a3b0*/  LEA.HI.X.SX32 R29, R0, R25, 0x1, P5 ;  /* 0x00000019001d7211 */ /* 0x008fe200028f0eff */
[----:B--2---:R-:W-:Y:S04]  /*6a3c0*/  STG.E.U16 [R24.64], R16 ;  /* 0x0000001018007986 */ /* 0x004fe8000c101504 */
[----:B----4-:R0:W-:Y:S04]  /*6a3d0*/  STL.64 [R1+0x2038], R26 ;  /* 0x0020381a01007387 */ /* 0x0101e80000100a00 */
[----:B0-----:R-:W2:Y:S04]  /*6a3e0*/  LDL.LU.64 R26, [R1+0x9d0] ;  /* 0x0009d000011a7983 */ /* 0x001ea80000300a00 */
[----:B------:R-:W3:Y:S04]  /*6a3f0*/  LDL.LU R17, [R1+0x230] ;  /* 0x0002300001117983 */ /* 0x000ee80000300800 */
[----:B------:R-:W4:Y:S04]  /*6a400*/  LDL.LU.64 R20, [R1+0x9b0] ;  /* 0x0009b00001147983 */ /* 0x000f280000300a00 */
[----:B------:R-:W2:Y:S04]  /*6a410*/  LDL.LU.64 R22, [R1+0x9a8] ;  /* 0x0009a80001167983 */ /* 0x000ea80000300a00 */
[----:B------:R-:W2:Y:S04]  /*6a420*/  LDL.LU R10, [R1+0x1f0] ;  /* 0x0001f000010a7983 */ /* 0x000ea80000300800 */
[----:B------:R-:W2:Y:S04]  /*6a430*/  LDL.LU.64 R18, [R1+0x9a0] ;  /* 0x0009a00001127983 */ /* 0x000ea80000300a00 */
        /* <DEDUP_REMOVED lines=8> */
[----:B------:R0:W-:Y:S04]  /*6a4c0*/  STL.64 [R1+0x1778], R28 ;  /* 0x0017781c01007387 */ /* 0x0001e80000100a00 */
[----:B0-----:R-:W2:Y:S04]  /*6a4d0*/  LDL.LU R28, [R1+0x2b0] ;  /* 0x0002b000011c7983 */ /* 0x001ea80000300800 */
[----:B------:R-:W2:Y:S04]  /*6a4e0*/  LDL.LU R29, [R1+0x270] ;  /* 0x00027000011d7983 */ /* 0x000ea80000300800 */
[----:B------:R-:W2:Y:S01]  /*6a4f0*/  LDL.LU.64 R24, [R1+0x2050] ;  /* 0x0020500001187983 */ /* 0x000ea20000300a00 */
[----:B------:R-:W-:-:S03]  /*6a500*/  PRMT R0, R16, 0x7632, R0 ;  /* 0x0000763210007816 */ /* 0x000fc60000000000 */
[----:B------:R-:W3:Y:S04]  /*6a510*/  LDL.LU R16, [R1+0x2048] ;  /* 0x0020480001107983 */ /* 0x000ee80000300800 */
[----:B--2---:R0:W-:Y:S04]  /*6a520*/  STG.E.U16 [R24.64], R0 ;  /* 0x0000000018007986 */ /* 0x0041e8000c101504 */
[----:B0-----:R-:W2:Y:S04]  /*6a530*/  LDL.LU.64 R24, [R1+0x2040] ;  /* 0x0020400001187983 */ /* 0x001ea80000300a00 */
[----:B--2---:R0:W-:Y:S04]  /*6a540*/  STG.E.U16 [R26.64], R24 ;  /* 0x000000181a007986 */ /* 0x0041e8000c101504 */
[----:B0-----:R-:W2:Y:S01]  /*6a550*/  LDL.LU.64 R26, [R1+0x2038] ;  /* 0x00203800011a7983 */ /* 0x001ea20000300a00 */
[----:B---3--:R-:W-:-:S03]  /*6a560*/  PRMT R16, R24, 0x7632, R16 ;  /* 0x0000763218107816 */ /* 0x008fc60000000010 */
[----:B------:R-:W3:Y:S04]  /*6a570*/  LDL.LU R24, [R1+0x2030] ;  /* 0x0020300001187983 */ /* 0x000ee80000300800 */
[----:B--2---:R0:W-:Y:S04]  /*6a580*/  STG.E.U16 [R26.64], R16 ;  /* 0x000000101a007986 */ /* 0x0041e8000c101504 */
[----:B0-----:R-:W2:Y:S01]  /*6a590*/  LDL.LU.64 R26, [R1+0x2028] ;  /* 0x00202800011a7983 */ /* 0x001ea20000300a00 */
[----:B------:R-:W-:-:S03]  /*6a5a0*/  PRMT R0, R25, 0x7632, R0 ;  /* 0x0000763219007816 */ /* 0x000fc60000000000 */
[----:B--2---:R0:W-:Y:S04]  /*6a5b0*/  STG.E.U16 [R26.64], R25 ;  /* 0x000000191a007986 */ /* 0x0041e8000c101504 */
[----:B0-----:R-:W2:Y:S04]  /*6a5c0*/  LDL.LU.64 R26, [R1+0x2020] ;  /* 0x00202000011a7983 */ /* 0x001ea80000300a00 */
[----:B------:R-:W3:Y:S04]  /*6a5d0*/  LDL.LU R25, [R1+0x2018] ;  /* 0x0020180001197983 */ /* 0x000ee80000300800 */
[----:B---3--:R0:W-:Y:S04]  /*6a5e0*/  STG.E.U16 [R24.64], R0 ;  /* 0x0000000018007986 */ /* 0x0081e8000c101504 */
[----:B0-----:R-:W2:Y:S04]  /*6a5f0*/  LDL.LU.64 R24, [R1+0x2010] ;  /* 0x0020100001187983 */ /* 0x001ea80000300a00 */
[----:B--2---:R0:W-:Y:S01]  /*6a600*/  STG.E.U16 [R26.64], R25 ;  /* 0x000000191a007986 */ /* 0x0041e2000c101504 */
[----:B------:R-:W-:-:S03]  /*6a610*/  PRMT R16, R25, 0x7632, R16 ;  /* 0x0000763219107816 */ /* 0x000fc60000000010 */
[----:B0-----:R-:W2:Y:S04]  /*6a620*/  LDL.LU.64 R26, [R1+0x2008] ;  /* 0x00200800011a7983 */ /* 0x001ea80000300a00 */
[----:B------:R-:W3:Y:S04]  /*6a630*/  LDL.LU R25, [R1+0x2000] ;  /* 0x0020000001197983 */ /* 0x000ee80000300800 */
[----:B---3--:R0:W-:Y:S04]  /*6a640*/  STG.E.U16 [R24.64], R16 ;  /* 0x0000001018007986 */ /* 0x0081e8000c101504 */
[----:B0-----:R-:W3:Y:S01]  /*6a650*/  LDL.LU.64 R24, [R1+0x1ff8] ;  /* 0x001ff80001187983 */ /* 0x001ee20000300a00 */
[----:B------:R-:W-:-:S03]  /*6a660*/  PRMT R0, R28, 0x7632, R0 ;  /* 0x000076321c007816 */ /* 0x000fc60000000000 */
[----:B---3--:R0:W-:Y:S04]  /*6a670*/  STG.E.U16 [R24.64], R28 ;  /* 0x0000001c18007986 */ /* 0x0081e8000c101504 */
[----:B0-----:R-:W3:Y:S04]  /*6a680*/  LDL.LU.64 R24, [R1+0x1ff0] ;  /* 0x001ff00001187983 */ /* 0x001ee80000300a00 */
[----:B---3--:R0:W-:Y:S04]  /*6a690*/  STG.E.U16 [R24.64], R0 ;  /* 0x0000000018007986 */ /* 0x0081e8000c101504 */
[----:B0-----:R-:W3:Y:S01]  /*6a6a0*/  LDL.LU.64 R24, [R1+0x1fe8] ;  /* 0x001fe80001187983 */ /* 0x001ee20000300a00 */
[----:B------:R-:W-:-:S03]  /*6a6b0*/  PRMT R16, R29, 0x7632, R16 ;  /* 0x000076321d107816 */ /* 0x000fc60000000010 */
[----:B---3--:R0:W-:Y:S04]  /*6a6c0*/  STG.E.U16 [R24.64], R29 ;  /* 0x0000001d18007986 */ /* 0x0081e8000c101504 */
[----:B0-----:R-:W3:Y:S01]  /*6a6d0*/  LDL.LU.64 R24, [R1+0x1fe0] ;  /* 0x001fe00001187983 */ /* 0x001ee20000300a00 */
[----:B------:R-:W-:-:S03]  /*6a6e0*/  PRMT R0, R17, 0x7632, R0 ;  /* 0x0000763211007816 */ /* 0x000fc60000000000 */
[----:B---3--:R0:W-:Y:S04]  /*6a6f0*/  STG.E.U16 [R24.64], R16 ;  /* 0x0000001018007986 */ /* 0x0081e8000c101504 */
[----:B--2---:R-:W-:Y:S04]  /*6a700*/  STG.E.U16 [R26.64], R17 ;  /* 0x000000111a007986 */ /* 0x004fe8000c101504 */
[----:B----4-:R1:W-:Y:S01]  /*6a710*/  STG.E.U16 [R20.64], R0 ;  /* 0x0000000014007986 */ /* 0x0103e2000c101504 */
[----:B0-----:R-:W-:-:S03]  /*6a720*/  PRMT R16, R10, 0x7632, R16 ;  /* 0x000076320a107816 */ /* 0x001fc60000000010 */
[----:B------:R-:W-:Y:S04]  /*6a730*/  STG.E.U16 [R22.64], R10 ;  /* 0x0000000a16007986 */ /* 0x000fe8000c101504 */
[----:B------:R0:W-:Y:S01]  /*6a740*/  STG.E.U16 [R18.64], R16 ;  /* 0x0000001012007986 */ /* 0x0001e2000c101504 */
[----:B-1----:R-:W-:-:S03]  /*6a750*/  PRMT R0, R11, 0x7632, R0 ;  /* 0x000076320b007816 */ /* 0x002fc60000000000 */
[----:B------:R-:W-:Y:S04]  /*6a760*/  STG.E.U16 [R2.64], R11 ;  /* 0x0000000b02007986 */ /* 0x000fe8000c101504 */
[----:B------:R-:W-:Y:S01]  /*6a770*/  STG.E.U16 [R14.64], R0 ;  /* 0x000000000e007986 */ /* 0x000fe2000c101504 */
[----:B0-----:R-:W-:-:S03]  /*6a780*/  PRMT R16, R5, 0x7632, R16 ;  /* 0x0000763205107816 */ /* 0x001fc60000000010 */
[----:B------:R-:W-:Y:S04]  /*6a790*/  STG.E.U16 [R12.64], R5 ;  /* 0x000000050c007986 */ /* 0x000fe8000c101504 */
[----:B------:R-:W-:Y:S04]  /*6a7a0*/  STG.E.U16 [R8.64], R16 ;  /* 0x0000001008007986 */ /* 0x000fe8000c101504 */
[----:B------:R0:W-:Y:S04]  /*6a7b0*/  STG.E.U16 [R6.64], R4 ;  /* 0x0000000406007986 */ /* 0x0001e8000c101504 */
[----:B0-----:R-:W2:Y:S04]  /*6a7c0*/  LDL.LU.64 R6, [R1+0xf38] ;  /* 0x000f380001067983 */ /* 0x001ea80000300a00 */
[----:B------:R-:W3:Y:S04]  /*6a7d0*/  LDL.LU R28, [R1+0x1d0] ;  /* 0x0001d000011c7983 */ /* 0x000ee80000300800 */
[----:B------:R-:W3:Y:S04]  /*6a7e0*/  LDL.LU R29, [R1+0x2c4] ;  /* 0x0002c400011d7983 */ /* 0x000ee80000300800 */
        /* <DEDUP_REMOVED lines=8> */
[----:B---3--:R0:W-:Y:S04]  /*6a870*/  STL [R1+0x1fd0], R28 ;  /* 0x001fd01c01007387 */ /* 0x0081e80000100800 */
[----:B0-----:R-:W3:Y:S04]  /*6a880*/  LDL.LU R28, [R1+0x1e0] ;  /* 0x0001e000011c7983 */ /* 0x001ee80000300800 */
[----:B------:R0:W-:Y:S04]  /*6a890*/  STL [R1+0x1fb8], R29 ;  /* 0x001fb81d01007387 */ /* 0x0001e80000100800 */
[----:B0-----:R-:W4:Y:S04]  /*6a8a0*/  LDL.LU R29, [R1+0x290] ;  /* 0x00029000011d7983 */ /* 0x001f280000300800 */
[----:B------:R-:W2:Y:S04]  /*6a8b0*/  LDL.LU.64 R24, [R1+0xf18] ;  /* 0x000f180001187983 */ /* 0x000ea80000300a00 */
        /* <DEDUP_REMOVED lines=16> */
[----:B------:R-:W-:-:S03]  /*6a9c0*/  PRMT R0, R4, 0x7632, R0 ;  /* 0x0000763204007816 */ /* 0x000fc60000000000 */
[----:B--2---:R0:W-:Y:S04]  /*6a9d0*/  STL.64 [R1+0x1fd8], R24 ;  /* 0x001fd81801007387 */ /* 0x0041e80000100a00 */
[----:B0-----:R-:W3:Y:S04]  /*6a9e0*/  LDL.LU.64 R24, [R1+0xf30] ;  /* 0x000f300001187983 */ /* 0x001ee80000300a00 */
[----:B------:R-:W2:Y:S04]  /*6a9f0*/  LDL.LU.64 R26, [R1+0xf10] ;  /* 0x000f1000011a7983 */ /* 0x000ea80000300a00 */
[----:B------:R-:W2:Y:S04]  /*6aa00*/  LDL.LU R17, [R1+0x284] ;  /* 0x0002840001117983 */ /* 0x000ea80000300800 */
[----:B------:R-:W2:Y:S04]  /*6aa10*/  LDL.LU.64 R20, [R1+0xf08] ;  /* 0x000f080001147983 */ /* 0x000ea80000300a00 */
[----:B------:R-:W2:Y:S04]  /*6aa20*/  LDL.LU.64 R22, [R1+0xf00] ;  /* 0x000f000001167983 */ /* 0x000ea80000300a00 */
[----:B------:R-:W2:Y:S04]  /*6aa30*/  LDL.LU R10, [R1+0x244] ;  /* 0x00024400010a7983 */ /* 0x000ea80000300800 */
[----:B------:R-:W2:Y:S04]  /*6aa40*/  LDL.LU.64 R18, [R1+0xef8] ;  /* 0x000ef80001127983 */ /* 0x000ea80000300a00 */
[----:B------:R-:W2:Y:S04]  /*6aa50*/  LDL.LU R11, [R1+0x204] ;  /* 0x00020400010b7983 */ /* 0x000ea80000300800 */
[----:B------:R-:W2:Y:S04]  /*6aa60*/  LDL.LU R5, [R1+0x2b4] ;  /* 0x0002b40001057983 */ /* 0x000ea80000300800 */
[----:B------:R-:W2:Y:S04]  /*6aa70*/  LDL.LU.64 R2, [R1+0xef0] ;  /* 0x000ef00001027983 */ /* 0x000ea80000300a00 */
[----:B------:R-:W2:Y:S04]  /*6aa80*/  LDL.LU.64 R14, [R1+0xee8] ;  /* 0x000ee800010e7983 */ /* 0x000ea80000300a00 */
[----:B------:R-:W2:Y:S04]  /*6aa90*/  LDL.LU.64 R12, [R1+0xee0] ;  /* 0x000ee000010c7983 */ /* 0x000ea80000300a00 */
[----:B------:R0:W-:Y:S04]  /*6aaa0*/  STG.E.U16 [R6.64], R0 ;  /* 0x0000000006007986 */ /* 0x0001e8000c101504 */
[----:B------:R-:W2:Y:S04]  /*6aab0*/  LDL.LU.64 R8, [R1+0xed8] ;  /* 0x000ed80001087983 */ /* 0x000ea80000300a00 */
[----:B0-----:R-:W2:Y:S04]  /*6aac0*/  LDL.LU.64 R6, [R1+0xed0] ;  /* 0x000ed00001067983 */ /* 0x001ea80000300a00 */
[----:B------:R-:W2:Y:S04]  /*6aad0*/  LDL.LU R4, [R1+0x274] ;  /* 0x0002740001047983 */ /* 0x000ea80000300800 */
[----:B---3--:R0:W-:Y:S04]  /*6aae0*/  STG.E.U16 [R24.64], R28 ;  /* 0x0000001c18007986 */ /* 0x0081e8000c101504 */
[----:B0-----:R-:W3:Y:S01]  /*6aaf0*/  LDL.LU.64 R24, [R1+0x1fd8] ;  /* 0x001fd80001187983 */ /* 0x001ee20000300a00 */
[----:B------:R-:W-:-:S03]  /*6ab00*/  PRMT R16, R28, 0x7632, R16 ;  /* 0x000076321c107816 */ /* 0x000fc60000000010 */
[----:B------:R-:W2:Y:S04]  /*6ab10*/  LDL.LU R28, [R1+0x1fd0] ;  /* 0x001fd000011c7983 */ /* 0x000ea80000300800 */
[----:B---3--:R0:W-:Y:S04]  /*6ab20*/  STG.E.U16 [R24.64], R16 ;  /* 0x0000001018007986 */ /* 0x0081e8000c101504 */
[----:B0-----:R-:W3:Y:S01]  /*6ab30*/  LDL.LU.64 R24, [R1+0x1fc8] ;  /* 0x001fc80001187983 */ /* 0x001ee20000300a00 */
[----:B----4-:R-:W-:-:S03]  /*6ab40*/  PRMT R0, R29, 0x7632, R0 ;  /* 0x000076321d007816 */ /* 0x010fc60000000000 */
[----:B---3--:R0:W-:Y:S04]  /*6ab50*/  STG.E.U16 [R24.64], R29 ;  /* 0x0000001d18007986 */ /* 0x0081e8000c101504 */
[----:B0-----:R-:W3:Y:S04]  /*6ab60*/  LDL.LU.64 R24, [R1+0x1fc0] ;  /* 0x001fc00001187983 */ /* 0x001ee80000300a00 */
[----:B------:R-:W2:Y:S04]  /*6ab70*/  LDL.LU R29, [R1+0x1fb8] ;  /* 0x001fb800011d7983 */ /* 0x000ea80000300800 */
[----:B--2---:R0:W-:Y:S04]  /*6ab80*/  STG.E.U16 [R28.64], R0 ;  /* 0x000000001c007986 */ /* 0x0041e8000c101504 */
[----:B0-----:R-:W3:Y:S04]  /*6ab90*/  LDL.LU.64 R28, [R1+0x1fb0] ;  /* 0x001fb000011c7983 */ /* 0x001ee80000300a00 */
[----:B---3--:R0:W-:Y:S04]  /*6aba0*/  STG.E.U16 [R24.64], R28 ;  /* 0x0000001c18007986 */ /* 0x0081e8000c101504 */
[----:B0-----:R-:W2:Y:S01]  /*6abb0*/  LDL.LU.64 R24, [R1+0x1fa8] ;  /* 0x001fa80001187983 */ /* 0x001ea20000300a00 */
[----:B------:R-:W-:-:S03]  /*6abc0*/  PRMT R16, R28, 0x7632, R16 ;  /* 0x000076321c107816 */ /* 0x000fc60000000010 */
        /* <DEDUP_REMOVED lines=9> */
[----:B--2---:R0:W-:Y:S04]  /*6ac60*/  STG.E.U16 [R24.64], R28 ;  /* 0x0000001c18007986 */ /* 0x0041e8000c101504 */
[----:B0-----:R-:W2:Y:S01]  /*6ac70*/  LDL.LU.64 R24, [R1+0x1f78] ;  /* 0x001f780001187983 */ /* 0x001ea20000300a00 */
[----:B------:R-:W-:-:S05]  /*6ac80*/  PRMT R16, R28, 0x7632, R16 ;  /* 0x000076321c107816 */ /* 0x000fca0000000010 */
[----:B--2---:R0:W-:Y:S04]  /*6ac90*/  STG.E.U16 [R24.64], R16 ;  /* 0x0000001018007986 */ /* 0x0041e8000c101504 */
[----:B0-----:R-:W2:Y:S01]  /*6aca0*/  LDL.LU.64 R24, [R1+0x1f70] ;  /* 0x001f700001187983 */ /* 0x001ea20000300a00 */
[----:B------:R-:W-:-:S03]  /*6acb0*/  PRMT R0, R29, 0x7632, R0 ;  /* 0x000076321d007816 */ /* 0x000fc60000000000 */
[----:B--2---:R0:W-:Y:S04]  /*6acc0*/  STG.E.U16 [R24.64], R29 ;  /* 0x0000001d18007986 */ /* 0x0041e8000c101504 */
[----:B0-----:R-:W2:Y:S01]  /*6acd0*/  LDL.LU.64 R24, [R1+0x1f68] ;  /* 0x001f680001187983 */ /* 0x001ea20000300a00 */
[----:B------:R-:W-:-:S03]  /*6ace0*/  PRMT R16, R17, 0x7632, R16 ;  /* 0x0000763211107816 */ /* 0x000fc60000000010 */
[----:B--2---:R0:W-:Y:S04]  /*6acf0*/  STG.E.U16 [R24.64], R0 ;  /* 0x0000000018007986 */ /* 0x0041e8000c101504 */
[----:B------:R-:W-:Y:S04]  /*6ad00*/  STG.E.U16 [R26.64], R17 ;  /* 0x000000111a007986 */ /* 0x000fe8000c101504 */
[----:B------:R1:W-:Y:S01]  /*6ad10*/  STG.E.U16 [R20.64], R16 ;  /* 0x0000001014007986 */ /* 0x0003e2000c101504 */
        /* <DEDUP_REMOVED lines=12> */
[----:B---3--:R0:W-:Y:S04]  /*6ade0*/  STL [R1+0x1ef8], R29 ;  /* 0x001ef81d01007387 */ /* 0x0081e80000100800 */
        /* <DEDUP_REMOVED lines=15> */
[----:B------:R-:W4:Y:S04]  /*6aee0*/  LDL.LU.64 R24, [R1+0x938] ;  /* 0x0009380001187983 */ /* 0x000f280000300a00 */
        /* <DEDUP_REMOVED lines=13> */
[----:B0-----:R-:W4:Y:S01]  /*6afc0*/  LDL.LU.64 R24, [R1+0xeb0] ;  /* 0x000eb00001187983 */ /* 0x001f220000300a00 */
[----:B------:R-:W-:-:S03]  /*6afd0*/  PRMT R16, R4, 0x7632, R16 ;  /* 0x0000763204107816 */ /* 0x000fc60000000010 */
[----:B----4-:R0:W-:Y:S04]  /*6afe0*/  STL.64 [R1+0x1f60], R24 ;  /* 0x001f601801007387 */ /* 0x0101e80000100a00 */
[----:B0-----:R-:W4:Y:S04]  /*6aff0*/  LDL.LU.64 R24, [R1+0xec0] ;  /* 0x000ec00001187983 */ /* 0x001f280000300a00 */
[----:B------:R-:W4:Y:S04]  /*6b000*/  LDL.LU.64 R26, [R1+0x8f0] ;  /* 0x0008f000011a7983 */ /* 0x000f280000300a00 */
[----:B------:R-:W4:Y:S04]  /*6b010*/  LDL.LU R17, [R1+0x294] ;  /* 0x0002940001117983 */ /* 0x000f280000300800 */
[----:B------:R-:W4:Y:S04]  /*6b020*/  LDL.LU.64 R20, [R1+0x8e8] ;  /* 0x0008e80001147983 */ /* 0x000f280000300a00 */
[----:B------:R-:W4:Y:S04]  /*6b030*/  LDL.LU.64 R22, [R1+0x8e0] ;  /* 0x0008e00001167983 */ /* 0x000f280000300a00 */
[----:B------:R-:W4:Y:S04]  /*6b040*/  LDL.LU R10, [R1+0x254] ;  /* 0x00025400010a7983 */ /* 0x000f280000300800 */
[----:B------:R-:W4:Y:S04]  /*6b050*/  LDL.LU.64 R18, [R1+0x8d8] ;  /* 0x0008d80001127983 */ /* 0x000f280000300a00 */
[----:B------:R-:W4:Y:S04]  /*6b060*/  LDL.LU.64 R2, [R1+0x8d0] ;  /* 0x0008d00001027983 */ /* 0x000f280000300a00 */
[----:B------:R-:W4:Y:S04]  /*6b070*/  LDL.LU R11, [R1+0x214] ;  /* 0x00021400010b7983 */ /* 0x000f280000300800 */
[----:B------:R-:W4:Y:S04]  /*6b080*/  LDL.LU.64 R14, [R1+0x8c8] ;  /* 0x0008c800010e7983 */ /* 0x000f280000300a00 */
[----:B------:R-:W4:Y:S04]  /*6b090*/  LDL.LU.64 R12, [R1+0x8c0] ;  /* 0x0008c000010c7983 */ /* 0x000f280000300a00 */
[----:B------:R-:W4:Y:S01]  /*6b0a0*/  LDL.LU R5, [R1+0x1d4] ;  /* 0x0001d40001057983 */ /* 0x000f220000300800 */
[----:B---3--:R-:W-:-:S03]  /*6b0b0*/  PRMT R0, R29, 0x7632, R0 ;  /* 0x000076321d007816 */ /* 0x008fc60000000000 */
[----:B------:R-:W3:Y:S04]  /*6b0c0*/  LDL.LU R4, [R1+0x2c8] ;  /* 0x0002c80001047983 */ /* 0x000ee80000300800 */
[----:B--2---:R0:W-:Y:S04]  /*6b0d0*/  STG.E.U16 [R6.64], R16 ;  /* 0x0000001006007986 */ /* 0x0041e8000c101504 */
[----:B------:R-:W2:Y:S04]  /*6b0e0*/  LDL.LU.64 R8, [R1+0x8b8] ;  /* 0x0008b80001087983 */ /* 0x000ea80000300a00 */
[----:B0-----:R-:W3:Y:S04]  /*6b0f0*/  LDL.LU.64 R6, [R1+0x8b0] ;  /* 0x0008b00001067983 */ /* 0x001ee80000300a00 */
[----:B----4-:R0:W-:Y:S04]  /*6b100*/  STG.E.U16 [R24.64], R29 ;  /* 0x0000001d18007986 */ /* 0x0101e8000c101504 */
[----:B0-----:R-:W4:Y:S04]  /*6b110*/  LDL.LU.64 R24, [R1+0x1f60] ;  /* 0x001f600001187983 */ /* 0x001f280000300a00 */
[----:B------:R-:W2:Y:S04]  /*6b120*/  LDL.LU R29, [R1+0x1f58] ;  /* 0x001f5800011d7983 */ /* 0x000ea80000300800 */
[----:B--2---:R0:W-:Y:S04]  /*6b130*/  STG.E.U16 [R28.64], R0 ;  /* 0x000000001c007986 */ /* 0x0041e8000c101504 */
[----:B0-----:R-:W4:Y:S04]  /*6b140*/  LDL.LU.64 R28, [R1+0x1f50] ;  /* 0x001f5000011c7983 */ /* 0x001f280000300a00 */
[----:B----4-:R0:W-:Y:S04]  /*6b150*/  STG.E.U16 [R24.64], R28 ;  /* 0x0000001c18007986 */ /* 0x0101e8000c101504 */
[----:B0-----:R-:W2:Y:S01]  /*6b160*/  LDL.LU.64 R24, [R1+0x1f48] ;  /* 0x001f480001187983 */ /* 0x001ea20000300a00 */
[----:B------:R-:W-:-:S03]  /*6b170*/  PRMT R16, R28, 0x7632, R16 ;  /* 0x000076321c107816 */ /* 0x000fc60000000010 */
[----:B------:R-:W4:Y:S04]  /*6b180*/  LDL.LU R28, [R1+0x1f40] ;  /* 0x001f4000011c7983 */ /* 0x000f280000300800 */
[----:B--2---:R0:W-:Y:S04]  /*6b190*/  STG.E.U16 [R24.64], R16 ;  /* 0x0000001018007986 */ /* 0x0041e8000c101504 */
[----:B0-----:R-:W2:Y:S01]  /*6b1a0*/  LDL.LU.64 R24, [R1+0x1f38] ;  /* 0x001f380001187983 */ /* 0x001ea20000300a00 */
[----:B------:R-:W-:-:S03]  /*6b1b0*/  PRMT R0, R29, 0x7632, R0 ;  /* 0x000076321d007816 */ /* 0x000fc60000000000 */
[----:B--2---:R0:W-:Y:S04]  /*6b1c0*/  STG.E.U16 [R24.64], R29 ;  /* 0x0000001d18007986 */ /* 0x0041e8000c101504 */
[----:B0-----:R-:W2:Y:S04]  /*6b1d0*/  LDL.LU.64 R24, [R1+0x1f30] ;  /* 0x001f300001187983 */ /* 0x001ea80000300a00 */
[----:B------:R-:W4:Y:S04]  /*6b1e0*/  LDL.LU R29, [R1+0x1f28] ;  /* 0x001f2800011d7983 */ /* 0x000f280000300800 */
[----:B----4-:R0:W-:Y:S04]  /*6b1f0*/  STG.E.U16 [R28.64], R0 ;  /* 0x000000001c007986 */ /* 0x0101e8000c101504 */
[----:B0-----:R-:W2:Y:S04]  /*6b200*/  LDL.LU.64 R28, [R1+0x1f20] ;  /* 0x001f2000011c7983 */ /* 0x001ea80000300a00 */
[----:B--2---:R0:W-:Y:S04]  /*6b210*/  STG.E.U16 [R24.64], R28 ;  /* 0x0000001c18007986 */ /* 0x0041e8000c101504 */
        /* <DEDUP_REMOVED lines=10> */
[----:B0-----:R-:W2:Y:S04]  /*6b2c0*/  LDL.LU R29, [R1+0x1ef8] ;  /* 0x001ef800011d7983 */ /* 0x001ea80000300800 */
[----:B--2---:R0:W-:Y:S04]  /*6b2d0*/  STG.E.U16 [R24.64], R29 ;  /* 0x0000001d18007986 */ /* 0x0041e8000c101504 */
[----:B0-----:R-:W2:Y:S01]  /*6b2e0*/  LDL.LU.64 R24, [R1+0x1ef0] ;  /* 0x001ef00001187983 */ /* 0x001ea20000300a00 */
[----:B------:R-:W-:-:S02]  /*6b2f0*/  PRMT R16, R29, 0x7632, R16 ;  /* 0x000076321d107816 */ /* 0x000fc40000000010 */
        /* <DEDUP_REMOVED lines=13> */
[----:B---3--:R0:W-:Y:S04]  /*6b3d0*/  STG.E.U16 [R6.64], R4 ;  /* 0x0000000406007986 */ /* 0x0081e8000c101504 */
        /* <DEDUP_REMOVED lines=640> */
[----:B0-----:R-:W3:Y:S01]  /*6dbe0*/  LDL.LU.64 R24, [R1+0x1c00] ;  /* 0x001c000001187983 */ /* 0x001ee20000300a00 */
[----:B------:R-:W2:Y:S03]  /*6dbf0*/  LDL.LU R29, [R1+0x1bf8] ;  /* 0x001bf800011d7983 */ /* 0x000ea60000300800 */
[----:B--2---:R0:W-:Y:S04]  /*6dc00*/  STG.E.U16 [R28.64], R0 ;  /* 0x000000001c007986 */ /* 0x0041e8000c101504 */
[----:B0-----:R-:W3:Y:S04]  /*6dc10*/  LDL.LU.64 R28, [R1+0x1bf0] ;  /* 0x001bf000011c7983 */ /* 0x001ee80000300a00 */
[----:B---3--:R0:W-:Y:S04]  /*6dc20*/  STG.E.U16 [R24.64], R28 ;  /* 0x0000001c18007986 */ /* 0x0081e8000c101504 */
[----:B0-----:R-:W2:Y:S01]  /*6dc30*/  LDL.LU.64 R24, [R1+0x1be8] ;  /* 0x001be80001187983 */ /* 0x001ea20000300a00 */
[----:B------:R-:W-:-:S02]  /*6dc40*/  PRMT R16, R28, 0x7632, R16 ;  /* 0x000076321c107816 */ /* 0x000fc40000000010 */
[----:B------:R-:W3:Y:S03]  /*6dc50*/  LDL.LU R28, [R1+0x1be0] ;  /* 0x001be000011c7983 */ /* 0x000ee60000300800 */
[----:B--2---:R0:W-:Y:S04]  /*6dc60*/  STG.E.U16 [R24.64], R16 ;  /* 0x0000001018007986 */ /* 0x0041e8000c101504 */
[----:B0-----:R-:W2:Y:S01]  /*6dc70*/  LDL.LU.64 R24, [R1+0x1bd8] ;  /* 0x001bd80001187983 */ /* 0x001ea20000300a00 */
[----:B------:R-:W-:-:S03]  /*6dc80*/  PRMT R0, R29, 0x7632, R0 ;  /* 0x000076321d007816 */ /* 0x000fc60000000000 */
[----:B--2---:R0:W-:Y:S04]  /*6dc90*/  STG.E.U16 [R24.64], R29 ;  /* 0x0000001d18007986 */ /* 0x0041e8000c101504 */
[----:B0-----:R-:W2:Y:S01]  /*6dca0*/  LDL.LU.64 R24, [R1+0x1bd0] ;  /* 0x001bd00001187983 */ /* 0x001ea20000300a00 */
[----:B------:R-:W3:Y:S03]  /*6dcb0*/  LDL.LU R29, [R1+0x1bc8] ;  /* 0x001bc800011d7983 */ /* 0x000ee60000300800 */
        /* <DEDUP_REMOVED lines=11> */
[----:B--2---:R0:W-:Y:S01]  /*6dd70*/  STG.E.U16 [R24.64], R0 ;  /* 0x0000000018007986 */ /* 0x0041e2000c101504 */
[----:B------:R-:W-:Y:S02]  /*6dd80*/  STG.E.U16 [R26.64], R17 ;  /* 0x000000111a007986 */ /* 0x000fe4000c101504 */
[----:B------:R1:W-:Y:S02]  /*6dd90*/  STG.E.U16 [R20.64], R16 ;  /* 0x0000001014007986 */ /* 0x0003e4000c101504 */
[----:B------:R-:W-:Y:S01]  /*6dda0*/  STG.E.U16 [R22.64], R10 ;  /* 0x0000000a16007986 */ /* 0x000fe2000c101504 */
[----:B0-----:R-:W-:Y:S02]  /*6ddb0*/  PRMT R0, R10, 0x7632, R0 ;  /* 0x000076320a007816 */ /* 0x001fe40000000000 */
[----:B-1----:R-:W-:-:S03]  /*6ddc0*/  PRMT R16, R11, 0x7632, R16 ;  /* 0x000076320b107816 */ /* 0x002fc60000000010 */
[----:B------:R0:W-:Y:S01]  /*6ddd0*/  STG.E.U16 [R18.64], R0 ;  /* 0x0000000012007986 */ /* 0x0001e2000c101504 */
[----:B------:R-:W-:Y:S02]  /*6dde0*/  STG.E.U16 [R2.64], R11 ;  /* 0x0000000b02007986 */ /* 0x000fe4000c101504 */
[----:B------:R1:W-:Y:S02]  /*6ddf0*/  STG.E.U16 [R14.64], R16 ;  /* 0x000000100e007986 */ /* 0x0003e4000c101504 */
[----:B------:R2:W-:Y:S01]  /*6de00*/  STG.E.U16 [R12.64], R5 ;  /* 0x000000050c007986 */ /* 0x0005e2000c101504 */
[----:B0-----:R-:W-:Y:S02]  /*6de10*/  PRMT R0, R5, 0x7632, R0 ;  /* 0x0000763205007816 */ /* 0x001fe40000000000 */
[----:B-1----:R-:W-:Y:S01]  /*6de20*/  PRMT R16, R4, 0x7632, R16 ;  /* 0x0000763204107816 */ /* 0x002fe20000000010 */
[----:B--2---:R-:W2:Y:S04]  /*6de30*/  LDL.LU.64 R12, [R1+0x708] ;  /* 0x00070800010c7983 */ /* 0x004ea80000300a00 */
[----:B------:R0:W-:Y:S01]  /*6de40*/  STG.E.U16 [R8.64], R0 ;  /* 0x0000000008007986 */ /* 0x0001e2000c101504 */
[----:B------:R1:W-:Y:S03]  /*6de50*/  STG.E.U16 [R6.64], R4 ;  /* 0x0000000406007986 */ /* 0x0003e6000c101504 */
[----:B0-----:R-:W3:Y:S01]  /*6de60*/  LDL.LU.64 R8, [R1+0x6d0] ;  /* 0x0006d00001087983 */ /* 0x001ee20000300a00 */
[----:B-1----:R-:W4:Y:S02]  /*6de70*/  LDL.LU R4, [R1+0x118] ;  /* 0x0001180001047983 */ /* 0x002f240000300800 */
[----:B------:R-:W2:Y:S02]  /*6de80*/  LDL.LU.64 R28, [R1+0x628] ;  /* 0x00062800011c7983 */ /* 0x000ea40000300a00 */
[----:B--2---:R0:W-:Y:S04]  /*6de90*/  STL [R1+0x1b30], R29 ;  /* 0x001b301d01007387 */ /* 0x0041e80000100800 */
[----:B0-----:R-:W2:Y:S04]  /*6dea0*/  LDL.LU R29, [R1+0x9c] ;  /* 0x00009c00011d7983 */ /* 0x001ea80000300800 */
[----:B--2---:R0:W-:Y:S04]  /*6deb0*/  STL.64 [R1+0x1b40], R28 ;  /* 0x001b401c01007387 */ /* 0x0041e80000100a00 */
[----:B0-----:R-:W2:Y:S04]  /*6dec0*/  LDL.LU.64 R28, [R1+0x668] ;  /* 0x00066800011c7983 */ /* 0x001ea80000300a00 */
[----:B--2---:R0:W-:Y:S04]  /*6ded0*/  STL [R1+0x1b60], R28 ;  /* 0x001b601c01007387 */ /* 0x0041e80000100800 */
[----:B0-----:R-:W2:Y:S01]  /*6dee0*/  LDL.LU R28, [R1+0x18c] ;  /* 0x00018c00011c7983 */ /* 0x001ea20000300800 */
[----:B------:R0:W-:Y:S03]  /*6def0*/  STL [R1+0x1b48], R29 ;  /* 0x001b481d01007387 */ /* 0x0001e60000100800 */
        /* <DEDUP_REMOVED lines=8> */
[----:B0-----:R-:W2:Y:S01]  /*6df80*/  LDL.LU.64 R28, [R1+0x6c8] ;  /* 0x0006c800011c7983 */ /* 0x001ea20000300a00 */
[----:B------:R-:W2:Y:S03]  /*6df90*/  LDL.LU.64 R24, [R1+0x620] ;  /* 0x0006200001187983 */ /* 0x000ea60000300a00 */
        /* <DEDUP_REMOVED lines=12> */
[----:B----4-:R-:W-:-:S03]  /*6e060*/  PRMT R0, R4, 0x7632, R0 ;  /* 0x0000763204007816 */ /* 0x010fc60000000000 */
[----:B------:R-:W-:Y:S01]  /*6e070*/  STG.E.U16 [R12.64], R16 ;  /* 0x000000100c007986 */ /* 0x000fe2000c101504 */
[----:B---3--:R-:W-:Y:S03]  /*6e080*/  STG.E.U16 [R8.64], R4 ;  /* 0x0000000408007986 */ /* 0x008fe6000c101504 */
[----:B------:R-:W-:Y:S04]  /*6e090*/  STG.E.U16 [R28.64], R0 ;  /* 0x000000001c007986 */ /* 0x000fe8000c101504 */
[----:B--2---:R0:W-:Y:S04]  /*6e0a0*/  STL.64 [R1+0x1b98], R24 ;  /* 0x001b981801007387 */ /* 0x0041e80000100a00 */
[----:B0-----:R-:W2:Y:S01]  /*6e0b0*/  LDL.LU.64 R24, [R1+0x6c0] ;  /* 0x0006c00001187983 */ /* 0x001ea20000300a00 */
[----:B------:R-:W3:Y:S02]  /*6e0c0*/  LDL.LU R17, [R1+0x1bc] ;  /* 0x0001bc0001117983 */ /* 0x000ee40000300800 */
[----:B------:R-:W4:Y:S02]  /*6e0d0*/  LDL.LU.64 R26, [R1+0x618] ;  /* 0x00061800011a7983 */ /* 0x000f240000300a00 */
[----:B------:R-:W2:Y:S01]  /*6e0e0*/  LDL.LU.64 R20, [R1+0x5f0] ;  /* 0x0005f00001147983 */ /* 0x000ea20000300a00 */
[----:B------:R-:W2:Y:S01]  /*6e0f0*/  LDL.LU R3, [R1+0x17c] ;  /* 0x00017c0001037983 */ /* 0x000ea20000300800 */
[----:B------:R-:W2:Y:S02]  /*6e100*/  LDL.LU.64 R22, [R1+0x5e8] ;  /* 0x0005e80001167983 */ /* 0x000ea40000300a00 */
[----:B------:R-:W2:Y:S02]  /*6e110*/  LDL.LU.64 R18, [R1+0x5e0] ;  /* 0x0005e00001127983 */ /* 0x000ea40000300a00 */
[----:B------:R-:W2:Y:S01]  /*6e120*/  LDL.LU R2, [R1+0x13c] ;  /* 0x00013c0001027983 */ /* 0x000ea20000300800 */
[----:B------:R-:W2:Y:S01]  /*6e130*/  LDL.LU.64 R10, [R1+0x5d8] ;  /* 0x0005d800010a7983 */ /* 0x000ea20000300a00 */
[----:B------:R-:W2:Y:S02]  /*6e140*/  LDL.LU R6, [R1+0x8c] ;  /* 0x00008c0001067983 */ /* 0x000ea40000300800 */
[----:B------:R-:W2:Y:S02]  /*6e150*/  LDL.LU R7, [R1+0x1ac] ;  /* 0x0001ac0001077983 */ /* 0x000ea40000300800 */
[----:B------:R-:W2:Y:S01]  /*6e160*/  LDL.LU.64 R14, [R1+0x5d0] ;  /* 0x0005d000010e7983 */ /* 0x000ea20000300a00 */
[----:B------:R-:W2:Y:S01]  /*6e170*/  LDL.LU.64 R12, [R1+0x5c8] ;  /* 0x0005c800010c7983 */ /* 0x000ea20000300a00 */
[----:B------:R-:W2:Y:S02]  /*6e180*/  LDL.LU.64 R8, [R1+0x590] ;  /* 0x0005900001087983 */ /* 0x000ea40000300a00 */
[----:B------:R-:W2:Y:S02]  /*6e190*/  LDL.LU.64 R4, [R1+0x588] ;  /* 0x0005880001047983 */ /* 0x000ea40000300a00 */
[----:B------:R-:W2:Y:S02]  /*6e1a0*/  LDL.LU.64 R28, [R1+0x1ba0] ;  /* 0x001ba000011c7983 */ /* 0x000ea40000300a00 */
[----:B--2---:R0:W-:Y:S04]  /*6e1b0*/  STG.E.U16 [R24.64], R28 ;  /* 0x0000001c18007986 */ /* 0x0041e8000c101504 */
        /* <DEDUP_REMOVED lines=22> */
[----:B0-----:R-:W2:Y:S01]  /*6e320*/  LDL.LU.64 R28, [R1+0x1b40] ;  /* 0x001b4000011c7983 */ /* 0x001ea20000300a00 */
[----:B------:R-:W-:-:S03]  /*6e330*/  PRMT R0, R17, 0x7632, R0 ;  /* 0x0000763211007816 */ /* 0x000fc60000000000 */
[----:B--2---:R0:W-:Y:S01]  /*6e340*/  STG.E.U16 [R24.64], R29 ;  /* 0x0000001d18007986 */ /* 0x0041e2000c101504 */
[----:B------:R-:W-:-:S03]  /*6e350*/  PRMT R16, R29, 0x7632, R16 ;  /* 0x000076321d107816 */ /* 0x000fc60000000010 */
[----:B0-----:R-:W2:Y:S01]  /*6e360*/  LDL.LU.64 R24, [R1+0x1b38] ;  /* 0x001b380001187983 */ /* 0x001ea20000300a00 */
[----:B------:R-:W3:Y:S03]  /*6e370*/  LDL.LU R29, [R1+0x1b30] ;  /* 0x001b3000011d7983 */ /* 0x000ee60000300800 */
[----:B---3--:R0:W-:Y:S01]  /*6e380*/  STG.E.U16 [R28.64], R16 ;  /* 0x000000101c007986 */ /* 0x0081e2000c101504 */
[----:B--2---:R-:W-:Y:S02]  /*6e390*/  STG.E.U16 [R24.64], R17 ;  /* 0x0000001118007986 */ /* 0x004fe4000c101504 */
[----:B----4-:R1:W-:Y:S02]  /*6e3a0*/  STG.E.U16 [R26.64], R0 ;  /* 0x000000001a007986 */ /* 0x0103e4000c101504 */
[----:B------:R-:W-:Y:S01]  /*6e3b0*/  STG.E.U16 [R20.64], R3 ;  /* 0x0000000314007986 */ /* 0x000fe2000c101504 */
[----:B0-----:R-:W-:-:S02]  /*6e3c0*/  PRMT R16, R3, 0x7632, R16 ;  /* 0x0000763203107816 */ /* 0x001fc40000000010 */
        /* <DEDUP_REMOVED lines=8> */
[----:B------:R-:W-:Y:S01]  /*6e450*/  STG.E.U16 [R12.64], R16 ;  /* 0x000000100c007986 */ /* 0x000fe2000c101504 */
[----:B------:R-:W-:Y:S02]  /*6e460*/  STG.E.U16 [R8.64], R7 ;  /* 0x0000000708007986 */ /* 0x000fe4000c101504 */
[----:B------:R0:W-:Y:S02]  /*6e470*/  STG.E.U16 [R4.64], R0 ;  /* 0x0000000004007986 */ /* 0x0001e4000c101504 */
[----:B0-----:R-:W3:Y:S01]  /*6e480*/  LDL.LU R5, [R1+0x16c] ;  /* 0x00016c0001057983 */ /* 0x001ee20000300800 */
[----:B------:R-:W4:Y:S02]  /*6e490*/  LDL.LU.64 R12, [R1+0x578] ;  /* 0x00057800010c7983 */ /* 0x000f240000300a00 */
[----:B------:R-:W2:Y:S02]  /*6e4a0*/  LDL.LU.64 R6, [R1+0x548] ;  /* 0x0005480001067983 */ /* 0x000ea40000300a00 */
[----:B--2---:R0:W-:Y:S04]  /*6e4b0*/  STL [R1+0x1b20], R7 ;  /* 0x001b200701007387 */ /* 0x0041e80000100800 */
[----:B0-----:R-:W2:Y:S01]  /*6e4c0*/  LDL.LU R7, [R1+0x12c] ;  /* 0x00012c0001077983 */ /* 0x001ea20000300800 */
[----:B------:R-:W2:Y:S03]  /*6e4d0*/  LDL.LU R4, [R1+0x15c] ;  /* 0x00015c0001047983 */ /* 0x000ea60000300800 */
[----:B--2---:R0:W-:Y:S04]  /*6e4e0*/  STL [R1+0x1af8], R4 ;  /* 0x001af80401007387 */ /* 0x0041e80000100800 */
[----:B0-----:R-:W2:Y:S04]  /*6e4f0*/  LDL.LU R4, [R1+0x19c] ;  /* 0x00019c0001047983 */ /* 0x001ea80000300800 */
[----:B--2---:R0:W-:Y:S04]  /*6e500*/  STL [R1+0x1b10], R4 ;  /* 0x001b100401007387 */ /* 0x0041e80000100800 */
[----:B0-----:R-:W2:Y:S01]  /*6e510*/  LDL.LU R4, [R1+0x7c] ;  /* 0x00007c0001047983 */ /* 0x001ea20000300800 */
[----:B------:R-:W2:Y:S02]  /*6e520*/  LDL.LU R28, [R1+0x11c] ;  /* 0x00011c00011c7983 */ /* 0x000ea40000300800 */
[----:B------:R-:W2:Y:S02]  /*6e530*/  LDL.LU.64 R8, [R1+0x4b0] ;  /* 0x0004b00001087983 */ /* 0x000ea40000300a00 */
        /* <DEDUP_REMOVED lines=16> */
[----:B---3--:R-:W-:-:S03]  /*6e640*/  PRMT R16, R5, 0x7632, R16 ;  /* 0x0000763205107816 */ /* 0x008fc60000000010 */
[----:B------:R-:W-:Y:S04]  /*6e650*/  STG.E.U16 [R14.64], R5 ;  /* 0x000000050e007986 */ /* 0x000fe8000c101504 */
[----:B--2---:R0:W-:Y:S04]  /*6e660*/  STL.64 [R1+0x1b28], R8 ;  /* 0x001b280801007387 */ /* 0x0041e80000100a00 */
[----:B0-----:R-:W2:Y:S01]  /*6e670*/  LDL.LU.64 R8, [R1+0x550] ;  /* 0x0005500001087983 */ /* 0x001ea20000300a00 */
[----:B------:R-:W3:Y:S02]  /*6e680*/  LDL.LU R29, [R1+0x6c] ;  /* 0x00006c00011d7983 */ /* 0x000ee40000300800 */
[----:B------:R-:W3:Y:S02]  /*6e690*/  LDL.LU.64 R24, [R1+0x4a8] ;  /* 0x0004a80001187983 */ /* 0x000ee40000300a00 */
[----:B------:R-:W3:Y:S01]  /*6e6a0*/  LDL.LU.64 R26, [R1+0x4a0] ;  /* 0x0004a000011a7983 */ /* 0x000ee20000300a00 */
[----:B------:R-:W3:Y:S01]  /*6e6b0*/  LDL.LU R17, [R1+0x50] ;  /* 0x0000500001117983 */ /* 0x000ee20000300800 */
[----:B------:R-:W3:Y:S02]  /*6e6c0*/  LDL.LU.64 R20, [R1+0xfe0] ;  /* 0x000fe00001147983 */ /* 0x000ee40000300a00 */
[----:B------:R-:W3:Y:S02]  /*6e6d0*/  LDL.LU.64 R22, [R1+0xfe8] ;  /* 0x000fe80001167983 */ /* 0x000ee40000300a00 */
[----:B------:R-:W3:Y:S01]  /*6e6e0*/  LDL.LU R10, [R1+0x20] ;  /* 0x00002000010a7983 */ /* 0x000ee20000300800 */
[----:B------:R-:W3:Y:S01]  /*6e6f0*/  LDL.LU R11, [R1] ;  /* 0x00000000010b7983 */ /* 0x000ee20000300800 */
[----:B------:R-:W3:Y:S02]  /*6e700*/  LDL.LU.64 R18, [R1+0x1000] ;  /* 0x0010000001127983 */ /* 0x000ee40000300a00 */
[----:B------:R-:W3:Y:S01]  /*6e710*/  LDL.LU.64 R2, [R1+0xff8] ;  /* 0x000ff80001027983 */ /* 0x000ee20000300a00 */
[----:B----4-:R0:W-:Y:S01]  /*6e720*/  STG.E.U16 [R12.64], R16 ;  /* 0x000000100c007986 */ /* 0x0101e2000c101504 */
[----:B------:R-:W2:Y:S01]  /*6e730*/  LDL.LU.64 R14, [R1+0xff0] ;  /* 0x000ff000010e7983 */ /* 0x000ea20000300a00 */
[----:B------:R-:W-:-:S02]  /*6e740*/  PRMT R0, R7, 0x7632, R0 ;  /* 0x0000763207007816 */ /* 0x000fc40000000000 */
[----:B0-----:R-:W3:Y:S01]  /*6e750*/  LDL.LU.64 R12, [R1+0x1008] ;  /* 0x00100800010c7983 */ /* 0x001ee20000300a00 */
[----:B------:R-:W3:Y:S03]  /*6e760*/  LDL.LU R5, [R1+0x40] ;  /* 0x0000400001057983 */ /* 0x000ee60000300800 */
[----:B--2---:R0:W-:Y:S04]  /*6e770*/  STG.E.U16 [R8.64], R7 ;  /* 0x0000000708007986 */ /* 0x0041e8000c101504 */
[----:B0-----:R-:W2:Y:S01]  /*6e780*/  LDL.LU.64 R8, [R1+0x1b28] ;  /* 0x001b280001087983 */ /* 0x001ea20000300a00 */
[----:B------:R-:W2:Y:S01]  /*6e790*/  LDL.LU R7, [R1+0x1b20] ;  /* 0x001b200001077983 */ /* 0x000ea20000300800 */
[----:B------:R-:W-:-:S02]  /*6e7a0*/  PRMT R16, R4, 0x7632, R16 ;  /* 0x0000763204107816 */ /* 0x000fc40000000010 */
[----:B--2---:R0:W-:Y:S01]  /*6e7b0*/  STG.E.U16 [R6.64], R0 ;  /* 0x0000000006007986 */ /* 0x0041e2000c101504 */
[----:B------:R1:W-:Y:S03]  /*6e7c0*/  STG.E.U16 [R8.64], R4 ;  /* 0x0000000408007986 */ /* 0x0003e6000c101504 */
[----:B0-----:R-:W2:Y:S01]  /*6e7d0*/  LDL.LU.64 R6, [R1+0x1020] ;  /* 0x0010200001067983 */ /* 0x001ea20000300a00 */
[----:B-1----:R-:W2:Y:S02]  /*6e7e0*/  LDL.LU.64 R8, [R1+0x1b18] ;  /* 0x001b180001087983 */ /* 0x002ea40000300a00 */
[----:B------:R-:W3:Y:S01]  /*6e7f0*/  LDL.LU R4, [R1+0x1b10] ;  /* 0x001b100001047983 */ /* 0x000ee20000300800 */
[----:B--2---:R0:W-:Y:S04]  /*6e800*/  STG.E.U16 [R8.64], R16 ;  /* 0x0000001008007986 */ /* 0x0041e8000c101504 */
[----:B0-----:R-:W2:Y:S01]  /*6e810*/  LDL.LU.64 R8, [R1+0x1b08] ;  /* 0x001b080001087983 */ /* 0x001ea20000300a00 */
[----:B---3--:R-:W-:-:S03]  /*6e820*/  PRMT R0, R4, 0x7632, R0 ;  /* 0x0000763204007816 */ /* 0x008fc60000000000 */
[----:B--2---:R0:W-:Y:S04]  /*6e830*/  STG.E.U16 [R8.64], R4 ;  /* 0x0000000408007986 */ /* 0x0041e8000c101504 */
[----:B0-----:R-:W2:Y:S01]  /*6e840*/  LDL.LU.64 R8, [R1+0x1b00] ;  /* 0x001b000001087983 */ /* 0x001ea20000300a00 */
[----:B------:R-:W3:Y:S03]  /*6e850*/  LDL.LU R4, [R1+0x1af8] ;  /* 0x001af80001047983 */ /* 0x000ee60000300800 */
        /* <DEDUP_REMOVED lines=8> */
[----:B------:R-:W-:-:S03]  /*6e8e0*/  PRMT R0, R28, 0x7632, R0 ;  /* 0x000076321c007816 */ /* 0x000fc60000000000 */
[----:B--2---:R0:W-:Y:S04]  /*6e8f0*/  STG.E.U16 [R8.64], R28 ;  /* 0x0000001c08007986 */ /* 0x0041e8000c101504 */
[----:B0-----:R-:W2:Y:S01]  /*6e900*/  LDL.LU.64 R8, [R1+0x1ad0] ;  /* 0x001ad00001087983 */ /* 0x001ea20000300a00 */
[----:B------:R-:W-:-:S03]  /*6e910*/  PRMT R16, R29, 0x7632, R16 ;  /* 0x000076321d107816 */ /* 0x000fc60000000010 */
[----:B--2---:R0:W-:Y:S04]  /*6e920*/  STG.E.U16 [R8.64], R0 ;  /* 0x0000000008007986 */ /* 0x0041e8000c101504 */
[----:B0-----:R-:W2:Y:S01]  /*6e930*/  LDL.LU.64 R8, [R1+0x1ac8] ;  /* 0x001ac80001087983 */ /* 0x001ea20000300a00 */
[----:B------:R-:W-:-:S03]  /*6e940*/  PRMT R0, R17, 0x7632, R0 ;  /* 0x0000763211007816 */ /* 0x000fc60000000000 */
[----:B--2---:R0:W-:Y:S01]  /*6e950*/  STG.E.U16 [R8.64], R29 ;  /* 0x0000001d08007986 */ /* 0x0041e2000c101504 */
[----:B------:R1:W-:Y:S02]  /*6e960*/  STG.E.U16 [R24.64], R16 ;  /* 0x0000001018007986 */ /* 0x0003e4000c101504 */
[----:B------:R-:W-:Y:S02]  /*6e970*/  STG.E.U16 [R26.64], R17 ;  /* 0x000000111a007986 */ /* 0x000fe4000c101504 */
[----:B------:R2:W-:Y:S01]  /*6e980*/  STG.E.U16 [R20.64], R0 ;  /* 0x0000000014007986 */ /* 0x0005e2000c101504 */
[----:B------:R3:W-:Y:S04]  /*6e990*/  STG.E.U16 [R22.64], R10 ;  /* 0x0000000a16007986 */ /* 0x0007e8000c101504 */
[----:B0-----:R-:W4:Y:S01]  /*6e9a0*/  LDL.LU.64 R8, [R1+0x1ac0] ;  /* 0x001ac00001087983 */ /* 0x001f220000300a00 */
[----:B-1----:R-:W-:-:S02]  /*6e9b0*/  PRMT R16, R10, 0x7632, R16 ;  /* 0x000076320a107816 */ /* 0x002fc40000000010 */
[----:B--2---:R-:W-:Y:S01]  /*6e9c0*/  PRMT R0, R11, 0x7632, R0 ;  /* 0x000076320b007816 */ /* 0x004fe20000000000 */
[----:B---3--:R-:W2:Y:S04]  /*6e9d0*/  LDL.LU.64 R22, [R1+0x1018] ;  /* 0x0010180001167983 */ /* 0x008ea80000300a00 */
[----:B------:R0:W-:Y:S01]  /*6e9e0*/  STG.E.U16 [R18.64], R16 ;  /* 0x0000001012007986 */ /* 0x0001e2000c101504 */
[----:B------:R1:W-:Y:S02]  /*6e9f0*/  STG.E.U16 [R2.64], R11 ;  /* 0x0000000b02007986 */ /* 0x0003e4000c101504 */
[----:B------:R3:W-:Y:S01]  /*6ea00*/  STG.E.U16 [R14.64], R0 ;  /* 0x000000000e007986 */ /* 0x0007e2000c101504 */
[----:B0-----:R-:W2:Y:S01]  /*6ea10*/  LDL.LU.64 R18, [R1+0x1010] ;  /* 0x0010100001127983 */ /* 0x001ea20000300a00 */
[----:B-1----:R-:W2:Y:S02]  /*6ea20*/  LDL.LU R2, [R1+0x10] ;  /* 0x0000100001027983 */ /* 0x002ea40000300800 */
[----:B---3--:R-:W3:Y:S01]  /*6ea30*/  LDL.LU.64 R14, [R1+0x1040] ;  /* 0x00104000010e7983 */ /* 0x008ee20000300a00 */
[----:B----4-:R-:W-:Y:S04]  /*6ea40*/  STG.E.U16 [R12.64], R8 ;  /* 0x000000080c007986 */ /* 0x010fe8000c101504 */
[----:B---3--:R0:W-:Y:S04]  /*6ea50*/  STL.64 [R1+0x1ab8], R14 ;  /* 0x001ab80e01007387 */ /* 0x0081e80000100a00 */
[----:B0-----:R-:W3:Y:S01]  /*6ea60*/  LDL.LU.64 R14, [R1+0x1028] ;  /* 0x00102800010e7983 */ /* 0x001ee20000300a00 */
[----:B------:R-:W4:Y:S01]  /*6ea70*/  LDL.LU.64 R12, [R1+0x1030] ;  /* 0x00103000010c7983 */ /* 0x000f220000300a00 */
[----:B------:R-:W-:-:S05]  /*6ea80*/  PRMT R16, R8, 0x7632, R16 ;  /* 0x0000763208107816 */ /* 0x000fca0000000010 */
[----:B------:R-:W-:Y:S04]  /*6ea90*/  STG.E.U16 [R6.64], R16 ;  /* 0x0000001006007986 */ /* 0x000fe8000c101504 */
[----:B----4-:R0:W-:Y:S04]  /*6eaa0*/  STL.64 [R1+0x1ab0], R12 ;  /* 0x001ab00c01007387 */ /* 0x0101e80000100a00 */
[----:B0-----:R-:W4:Y:S01]  /*6eab0*/  LDL.LU.64 R12, [R1+0x1038] ;  /* 0x00103800010c7983 */ /* 0x001f220000300a00 */
[----:B------:R-:W2:Y:S02]  /*6eac0*/  LDL.LU R6, [R1+0x30] ;  /* 0x0000300001067983 */ /* 0x000ea40000300800 */
[----:B------:R-:W2:Y:S02]  /*6ead0*/  LDL.LU R21, [R1+0xa0] ;  /* 0x0000a00001157983 */ /* 0x000ea40000300800 */
[----:B--2---:R0:W-:Y:S04]  /*6eae0*/  STL [R1+0x1a88], R21 ;  /* 0x001a881501007387 */ /* 0x0041e80000100800 */
[----:B0-----:R-:W2:Y:S04]  /*6eaf0*/  LDL.LU.64 R20, [R1+0x1050] ;  /* 0x0010500001147983 */ /* 0x001ea80000300a00 */
[----:B--2---:R0:W-:Y:S04]  /*6eb00*/  STL.64 [R1+0x1a90], R20 ;  /* 0x001a901401007387 */ /* 0x0041e80000100a00 */
[----:B0-----:R-:W2:Y:S04]  /*6eb10*/  LDL.LU.64 R20, [R1+0x1058] ;  /* 0x0010580001147983 */ /* 0x001ea80000300a00 */
[----:B--2---:R0:W-:Y:S04]  /*6eb20*/  STL.64 [R1+0x1a98], R20 ;  /* 0x001a981401007387 */ /* 0x0041e80000100a00 */
[----:B0-----:R-:W2:Y:S04]  /*6eb30*/  LDL.LU.64 R20, [R1+0x1060] ;  /* 0x0010600001147983 */ /* 0x001ea80000300a00 */
[----:B--2---:R0:W-:Y:S04]  /*6eb40*/  STL.64 [R1+0x1aa0], R20 ;  /* 0x001aa01401007387 */ /* 0x0041e80000100a00 */
[----:B0-----:R-:W2:Y:S01]  /*6eb50*/  LDL.LU.64 R20, [R1+0x1048] ;  /* 0x0010480001147983 */ /* 0x001ea20000300a00 */
[----:B------:R-:W2:Y:S01]  /*6eb60*/  LDL.LU.64 R10, [R1+0x1080] ;  /* 0x00108000010a7983 */ /* 0x000ea20000300a00 */
[----:B------:R-:W-:Y:S01]  /*6eb70*/  PRMT R0, R5, 0x7632, R0 ;  /* 0x0000763205007816 */ /* 0x000fe20000000000 */
[----:B------:R-:W-:Y:S04]  /*6eb80*/  STG.E.U16 [R22.64], R5 ;  /* 0x0000000516007986 */ /* 0x000fe8000c101504 */
[----:B------:R-:W-:Y:S01]  /*6eb90*/  STG.E.U16 [R18.64], R0 ;  /* 0x0000000012007986 */ /* 0x000fe2000c101504 */
[----:B---3--:R-:W-:Y:S03]  /*6eba0*/  STG.E.U16 [R14.64], R2 ;  /* 0x000000020e007986 */ /* 0x008fe6000c101504 */
[----:B--2---:R0:W-:Y:S04]  /*6ebb0*/  STL.64 [R1+0x1a80], R10 ;  /* 0x001a800a01007387 */ /* 0x0041e80000100a00 */
[----:B0-----:R-:W2:Y:S01]  /*6ebc0*/  LDL.LU.64 R10, [R1+0x1068] ;  /* 0x00106800010a7983 */ /* 0x001ea20000300a00 */
[----:B------:R-:W3:Y:S02]  /*6ebd0*/  LDL.LU R16, [R1+0xc0] ;  /* 0x0000c00001107983 */ /* 0x000ee40000300800 */
[----:B------:R-:W2:Y:S02]  /*6ebe0*/  LDL.LU R17, [R1+0xb0] ;  /* 0x0000b00001117983 */ /* 0x000ea40000300800 */
[----:B------:R-:W2:Y:S01]  /*6ebf0*/  LDL.LU R7, [R1+0xe0] ;  /* 0x0000e00001077983 */ /* 0x000ea20000300800 */
[----:B------:R-:W2:Y:S01]  /*6ec00*/  LDL.LU.64 R28, [R1+0x1088] ;  /* 0x00108800011c7983 */ /* 0x000ea20000300a00 */
[----:B------:R-:W2:Y:S02]  /*6ec10*/  LDL.LU.64 R24, [R1+0x10a0] ;  /* 0x0010a00001187983 */ /* 0x000ea40000300a00 */
[----:B------:R-:W2:Y:S02]  /*6ec20*/  LDL.LU.64 R22, [R1+0x1098] ;  /* 0x0010980001167983 */ /* 0x000ea40000300a00 */
[----:B------:R-:W2:Y:S01]  /*6ec30*/  LDL.LU.64 R26, [R1+0x1090] ;  /* 0x00109000011a7983 */ /* 0x000ea20000300a00 */
[----:B------:R-:W2:Y:S01]  /*6ec40*/  LDL.LU.64 R18, [R1+0x10a8] ;  /* 0x0010a80001127983 */ /* 0x000ea20000300a00 */
[----:B------:R-:W2:Y:S02]  /*6ec50*/  LDL.LU R5, [R1+0xd0] ;  /* 0x0000d00001057983 */ /* 0x000ea40000300800 */
[----:B------:R-:W2:Y:S01]  /*6ec60*/  LDL.LU.64 R14, [R1+0x1ab8] ;  /* 0x001ab800010e7983 */ /* 0x000ea20000300a00 */
[----:B------:R-:W-:-:S02]  /*6ec70*/  PRMT R8, R2, 0x7632, R8 ;  /* 0x0000763202087816 */ /* 0x000fc40000000008 */
[----:B------:R-:W3:Y:S04]  /*6ec80*/  LDL.LU.64 R2, [R1+0x10c0] ;  /* 0x0010c00001027983 */ /* 0x000ee80000300a00 */
[----:B--2---:R0:W-:Y:S01]  /*6ec90*/  STG.E.U16 [R14.64], R8 ;  /* 0x000000080e007986 */ /* 0x0041e2000c101504 */
[----:B----4-:R-:W-:Y:S03]  /*6eca0*/  STG.E.U16 [R12.64], R4 ;  /* 0x000000040c007986 */ /* 0x010fe6000c101504 */
[----:B0-----:R-:W2:Y:S01]  /*6ecb0*/  LDL.LU.64 R14, [R1+0x10b8] ;  /* 0x0010b800010e7983 */ /* 0x001ea20000300a00 */
[----:B------:R0:W-:Y:S03]  /*6ecc0*/  STL [R1+0x1a48], R9 ;  /* 0x001a480901007387 */ /* 0x0001e60000100800 */
[----:B0-----:R-:W4:Y:S01]  /*6ecd0*/  LDL.LU.64 R8, [R1+0x1070] ;  /* 0x0010700001087983 */ /* 0x001f220000300a00 */
[----:B------:R-:W2:Y:S01]  /*6ece0*/  LDL.LU.64 R12, [R1+0x1ab0] ;  /* 0x001ab000010c7983 */ /* 0x000ea20000300a00 */
[----:B------:R-:W-:-:S05]  /*6ecf0*/  PRMT R0, R4, 0x7632, R0 ;  /* 0x0000763204007816 */ /* 0x000fca0000000000 */
[----:B--2---:R0:W-:Y:S04]  /*6ed00*/  STG.E.U16 [R12.64], R0 ;  /* 0x000000000c007986 */ /* 0x0041e8000c101504 */
[----:B0-----:R-:W2:Y:S04]  /*6ed10*/  LDL.LU.64 R12, [R1+0x1aa8] ;  /* 0x001aa800010c7983 */ /* 0x001ea80000300a00 */
[----:B--2---:R0:W-:Y:S04]  /*6ed20*/  STG.E.U16 [R20.64], R12 ;  /* 0x0000000c14007986 */ /* 0x0041e8000c101504 */
[----:B0-----:R-:W2:Y:S01]  /*6ed30*/  LDL.LU.64 R20, [R1+0x1aa0] ;  /* 0x001aa00001147983 */ /* 0x001ea20000300a00 */
[----:B------:R-:W-:Y:S01]  /*6ed40*/  PRMT R4, R12, 0x7632, R4 ;  /* 0x000076320c047816 */ /* 0x000fe20000000004 */
[----:B------:R0:W-:Y:S02]  /*6ed50*/  STL [R1+0x1a28], R13 ;  /* 0x001a280d01007387 */ /* 0x0001e40000100800 */
[----:B0-----:R-:W3:Y:S04]  /*6ed60*/  LDL.LU.64 R12, [R1+0x1078] ;  /* 0x00107800010c7983 */ /* 0x001ee80000300a00 */
[----:B--2---:R0:W-:Y:S04]  /*6ed70*/  STG.E.U16 [R20.64], R4 ;  /* 0x0000000414007986 */ /* 0x0041e8000c101504 */
[----:B0-----:R-:W2:Y:S01]  /*6ed80*/  LDL.LU.64 R20, [R1+0x1a98] ;  /* 0x001a980001147983 */ /* 0x001ea20000300a00 */
[----:B------:R-:W-:-:S03]  /*6ed90*/  PRMT R0, R6, 0x7632, R0 ;  /* 0x0000763206007816 */ /* 0x000fc60000000000 */
[----:B--2---:R0:W-:Y:S04]  /*6eda0*/  STG.E.U16 [R20.64], R6 ;  /* 0x0000000614007986 */ /* 0x0041e8000c101504 */
[----:B0-----:R-:W2:Y:S01]  /*6edb0*/  LDL.LU.64 R20, [R1+0x1a90] ;  /* 0x001a900001147983 */ /* 0x001ea20000300a00 */
[----:B------:R-:W3:Y:S03]  /*6edc0*/  LDL.LU R6, [R1+0x1a8c] ;  /* 0x001a8c0001067983 */ /* 0x000ee60000300800 */
[----:B--2---:R0:W-:Y:S04]  /*6edd0*/  STG.E.U16 [R20.64], R0 ;  /* 0x0000000014007986 */ /* 0x0041e8000c101504 */
[----:B0-----:R-:W2:Y:S01]  /*6ede0*/  LDL.LU R21, [R1+0x1a88] ;  /* 0x001a880001157983 */ /* 0x001ea20000300800 */
[----:B---3--:R-:W-:-:S03]  /*6edf0*/  PRMT R0, R16, 0x7632, R0 ;  /* 0x0000763210007816 */ /* 0x008fc60000000000 */
[----:B--2---:R0:W-:Y:S04]  /*6ee00*/  STG.E.U16 [R10.64], R21 ;  /* 0x000000150a007986 */ /* 0x0041e8000c101504 */
[----:B0-----:R-:W2:Y:S01]  /*6ee10*/  LDL.LU.64 R10, [R1+0x1a80] ;  /* 0x001a8000010a7983 */ /* 0x001ea20000300a00 */
[----:B------:R-:W-:Y:S02]  /*6ee20*/  PRMT R4, R21, 0x7632, R4 ;  /* 0x0000763215047816 */ /* 0x000fe40000000004 */
[----:B------:R-:W3:Y:S03]  /*6ee30*/  LDL.LU.64 R20, [R1+0x10b0] ;  /* 0x0010b00001147983 */ /* 0x000ee60000300a00 */
[----:B--2---:R0:W-:Y:S01]  /*6ee40*/  STG.E.U16 [R10.64], R4 ;  /* 0x000000040a007986 */ /* 0x0041e2000c101504 */
[----:B------:R-:W-:Y:S02]  /*6ee50*/  STG.E.U16 [R12.64], R16 ;  /* 0x000000100c007986 */ /* 0x000fe4000c101504 */
[----:B----4-:R1:W-:Y:S02]  /*6ee60*/  STG.E.U16 [R8.64], R0 ;  /* 0x0000000008007986 */ /* 0x0103e4000c101504 */
[----:B------:R-:W-:Y:S01]  /*6ee70*/  STG.E.U16 [R28.64], R17 ;  /* 0x000000111c007986 */ /* 0x000fe2000c101504 */
[----:B0-----:R-:W-:Y:S01]  /*6ee80*/  PRMT R4, R17, 0x7632, R4 ;  /* 0x0000763211047816 */ /* 0x001fe20000000004 */
[----:B------:R-:W2:Y:S01]  /*6ee90*/  LDL.LU.64 R10, [R1+0x1a78] ;  /* 0x001a7800010a7983 */ /* 0x000ea20000300a00 */
[----:B-1----:R-:W-:-:S03]  /*6eea0*/  PRMT R0, R7, 0x7632, R0 ;  /* 0x0000763207007816 */ /* 0x002fc60000000000 */
[----:B------:R0:W-:Y:S01]  /*6eeb0*/  STG.E.U16 [R24.64], R4 ;  /* 0x0000000418007986 */ /* 0x0001e2000c101504 */
[----:B------:R1:W-:Y:S02]  /*6eec0*/  STG.E.U16 [R22.64], R7 ;  /* 0x0000000716007986 */ /* 0x0003e4000c101504 */
[----:B------:R-:W-:Y:S02]  /*6eed0*/  STG.E.U16 [R26.64], R0 ;  /* 0x000000001a007986 */ /* 0x000fe4000c101504 */
[----:B------:R4:W-:Y:S01]  /*6eee0*/  STG.E.U16 [R18.64], R5 ;  /* 0x0000000512007986 */ /* 0x0009e2000c101504 */
[----:B0-----:R-:W-:Y:S01]  /*6eef0*/  PRMT R4, R5, 0x7632, R4 ;  /* 0x0000763205047816 */ /* 0x001fe20000000004 */
[----:B-1----:R-:W2:Y:S01]  /*6ef00*/  LDL.LU.64 R22, [R1+0x10c8] ;  /* 0x0010c80001167983 */ /* 0x002ea20000300a00 */
[----:B------:R-:W2:Y:S02]  /*6ef10*/  LDL.LU R7, [R1+0x54] ;  /* 0x0000540001077983 */ /* 0x000ea40000300800 */
[----:B----4-:R-:W4:Y:S02]  /*6ef20*/  LDL.LU.64 R18, [R1+0x10e0] ;  /* 0x0010e00001127983 */ /* 0x010f240000300a00 */
[----:B------:R-:W2:Y:S01]  /*6ef30*/  LDL.LU R5, [R1+0x4] ;  /* 0x0000040001057983 */ /* 0x000ea20000300800 */
[----:B------:R0:W-:Y:S04]  /*6ef40*/  STG.E.U16 [R2.64], R4 ;  /* 0x0000000402007986 */ /* 0x0001e8000c101504 */
[----:B0-----:R-:W2:Y:S01]  /*6ef50*/  LDL.LU.64 R2, [R1+0x10d0] ;  /* 0x0010d00001027983 */ /* 0x001ea20000300a00 */
[----:B------:R-:W-:Y:S01]  /*6ef60*/  PRMT R0, R6, 0x7632, R0 ;  /* 0x0000763206007816 */ /* 0x000fe20000000000 */
[----:B------:R-:W-:Y:S02]  /*6ef70*/  STG.E.U16 [R14.64], R6 ;  /* 0x000000060e007986 */ /* 0x000fe4000c101504 */
[----:B--2---:R0:W-:Y:S04]  /*6ef80*/  STL.64 [R1+0x1a70], R2 ;  /* 0x001a700201007387 */ /* 0x0041e80000100a00 */
[----:B0-----:R-:W2:Y:S01]  /*6ef90*/  LDL.LU.64 R2, [R1+0x10d8] ;  /* 0x0010d80001027983 */ /* 0x001ea20000300a00 */
[----:B------:R-:W2:Y:S02]  /*6efa0*/  LDL.LU R6, [R1+0x24] ;  /* 0x0000240001067983 */ /* 0x000ea40000300800 */
[----:B------:R-:W2:Y:S02]  /*6efb0*/  LDL.LU.64 R8, [R1+0x10f0] ;  /* 0x0010f00001087983 */ /* 0x000ea40000300a00 */
[----:B--2---:R0:W-:Y:S04]  /*6efc0*/  STL.64 [R1+0x1a50], R8 ;  /* 0x001a500801007387 */ /* 0x0041e80000100a00 */
[----:B0-----:R-:W2:Y:S04]  /*6efd0*/  LDL.LU.64 R8, [R1+0x10f8] ;  /* 0x0010f80001087983 */ /* 0x001ea80000300a00 */
[----:B--2---:R0:W-:Y:S04]  /*6efe0*/  STL.64 [R1+0x1a58], R8 ;  /* 0x001a580801007387 */ /* 0x0041e80000100a00 */
[----:B0-----:R-:W2:Y:S04]  /*6eff0*/  LDL.LU.64 R8, [R1+0x1100] ;  /* 0x0011000001087983 */ /* 0x001ea80000300a00 */
[----:B---3--:R-:W-:Y:S04]  /*6f000*/  STG.E.U16 [R20.64], R0 ;  /* 0x0000000014007986 */ /* 0x008fe8000c101504 */
[----:B--2---:R0:W-:Y:S04]  /*6f010*/  STL.64 [R1+0x1a68], R8 ;  /* 0x001a680801007387 */ /* 0x0041e80000100a00 */
[----:B0-----:R-:W2:Y:S01]  /*6f020*/  LDL.LU.64 R8, [R1+0x10e8] ;  /* 0x0010e80001087983 */ /* 0x001ea20000300a00 */
[----:B------:R-:W3:Y:S02]  /*6f030*/  LDL.LU R14, [R1+0x44] ;  /* 0x00004400010e7983 */ /* 0x000ee40000300800 */
[----:B------:R-:W2:Y:S02]  /*6f040*/  LDL.LU.64 R20, [R1+0x1108] ;  /* 0x0011080001147983 */ /* 0x000ea40000300a00 */
[----:B------:R-:W2:Y:S02]  /*6f050*/  LDL.LU.64 R26, [R1+0x1110] ;  /* 0x00111000011a7983 */ /* 0x000ea40000300a00 */
[----:B--2---:R0:W-:Y:S04]  /*6f060*/  STL.64 [R1+0x1a38], R26 ;  /* 0x001a381a01007387 */ /* 0x0041e80000100a00 */
[----:B0-----:R-:W2:Y:S04]  /*6f070*/  LDL.LU.64 R26, [R1+0x1118] ;  /* 0x00111800011a7983 */ /* 0x001ea80000300a00 */
[----:B--2---:R0:W-:Y:S04]  /*6f080*/  STL.64 [R1+0x1a40], R26 ;  /* 0x001a401a01007387 */ /* 0x0041e80000100a00 */
[----:B0-----:R-:W2:Y:S01]  /*6f090*/  LDL.LU.64 R26, [R1+0x1120] ;  /* 0x00112000011a7983 */ /* 0x001ea20000300a00 */
[----:B------:R-:W2:Y:S02]  /*6f0a0*/  LDL.LU R15, [R1+0x14] ;  /* 0x00001400010f7983 */ /* 0x000ea40000300800 */
[----:B------:R-:W2:Y:S01]  /*6f0b0*/  LDL.LU.64 R12, [R1+0x1140] ;  /* 0x00114000010c7983 */ /* 0x000ea20000300a00 */
[----:B------:R-:W-:Y:S01]  /*6f0c0*/  PRMT R4, R11, 0x7632, R4 ;  /* 0x000076320b047816 */ /* 0x000fe20000000004 */
[----:B------:R-:W-:Y:S04]  /*6f0d0*/  STG.E.U16 [R22.64], R11 ;  /* 0x0000000b16007986 */ /* 0x000fe8000c101504 */
[----:B----4-:R-:W-:Y:S01]  /*6f0e0*/  STG.E.U16 [R18.64], R4 ;  /* 0x0000000412007986 */ /* 0x010fe2000c101504 */
[----:B------:R-:W-:Y:S03]  /*6f0f0*/  STG.E.U16 [R2.64], R7 ;  /* 0x0000000702007986 */ /* 0x000fe6000c101504 */
[----:B--2---:R0:W-:Y:S04]  /*6f100*/  STL.64 [R1+0x1a30], R12 ;  /* 0x001a300c01007387 */ /* 0x0041e80000100a00 */
[----:B0-----:R-:W2:Y:S01]  /*6f110*/  LDL.LU.64 R12, [R1+0x1128] ;  /* 0x00112800010c7983 */ /* 0x001ea20000300a00 */
[----:B------:R-:W4:Y:S02]  /*6f120*/  LDL.LU.64 R16, [R1+0x1130] ;  /* 0x0011300001107983 */ /* 0x000f240000300a00 */
[----:B------:R-:W2:Y:S02]  /*6f130*/  LDL.LU.64 R28, [R1+0x1148] ;  /* 0x00114800011c7983 */ /* 0x000ea40000300a00 */
[----:B------:R-:W2:Y:S01]  /*6f140*/  LDL.LU R11, [R1+0x34] ;  /* 0x00003400010b7983 */ /* 0x000ea20000300800 */
[----:B------:R-:W2:Y:S01]  /*6f150*/  LDL.LU.64 R24, [R1+0x1160] ;  /* 0x0011600001187983 */ /* 0x000ea20000300a00 */
[----:B------:R-:W2:Y:S02]  /*6f160*/  LDL.LU.64 R22, [R1+0x1158] ;  /* 0x0011580001167983 */ /* 0x000ea40000300a00 */
[----:B------:R-:W2:Y:S02]  /*6f170*/  LDL.LU.64 R18, [R1+0x1150] ;  /* 0x0011500001127983 */ /* 0x000ea40000300a00 */
[----:B------:R-:W2:Y:S01]  /*6f180*/  LDL.LU.64 R2, [R1+0x1a70] ;  /* 0x001a700001027983 */ /* 0x000ea20000300a00 */
[----:B------:R-:W-:-:S02]  /*6f190*/  PRMT R0, R7, 0x7632, R0 ;  /* 0x0000763207007816 */ /* 0x000fc40000000000 */
[----:B------:R-:W3:Y:S04]  /*6f1a0*/  LDL.LU R7, [R1+0xa4] ;  /* 0x0000a40001077983 */ /* 0x000ee80000300800 */
[----:B--2---:R0:W-:Y:S01]  /*6f1b0*/  STG.E.U16 [R2.64], R0 ;  /* 0x0000000002007986 */ /* 0x0041e2000c101504 */
[----:B------:R1:W-:Y:S03]  /*6f1c0*/  STG.E.U16 [R8.64], R6 ;  /* 0x0000000608007986 */ /* 0x0003e6000c101504 */
[----:B0-----:R-:W2:Y:S01]  /*6f1d0*/  LDL.LU.64 R2, [R1+0x1168] ;  /* 0x0011680001027983 */ /* 0x001ea20000300a00 */
[----:B-1----:R-:W2:Y:S01]  /*6f1e0*/  LDL.LU.64 R8, [R1+0x1a68] ;  /* 0x001a680001087983 */ /* 0x002ea20000300a00 */
[----:B------:R-:W-:-:S02]  /*6f1f0*/  PRMT R4, R6, 0x7632, R4 ;  /* 0x0000763206047816 */ /* 0x000fc40000000004 */
[----:B------:R-:W3:Y:S04]  /*6f200*/  LDL.LU R6, [R1+0x1a60] ;  /* 0x001a600001067983 */ /* 0x000ee80000300800 */
[----:B--2---:R0:W-:Y:S04]  /*6f210*/  STG.E.U16 [R8.64], R4 ;  /* 0x0000000408007986 */ /* 0x0041e8000c101504 */
[----:B0-----:R-:W2:Y:S01]  /*6f220*/  LDL.LU.64 R8, [R1+0x1a58] ;  /* 0x001a580001087983 */ /* 0x001ea20000300a00 */
[----:B------:R-:W-:-:S03]  /*6f230*/  PRMT R0, R5, 0x7632, R0 ;  /* 0x0000763205007816 */ /* 0x000fc60000000000 */
[----:B--2---:R0:W-:Y:S04]  /*6f240*/  STG.E.U16 [R8.64], R5 ;  /* 0x0000000508007986 */ /* 0x0041e8000c101504 */
[----:B0-----:R-:W2:Y:S01]  /*6f250*/  LDL.LU.64 R8, [R1+0x1a50] ;  /* 0x001a500001087983 */ /* 0x001ea20000300a00 */
[----:B------:R-:W3:Y:S03]  /*6f260*/  LDL.LU R5, [R1+0x1a4c] ;  /* 0x001a4c0001057983 */ /* 0x000ee60000300800 */
[----:B--2---:R0:W-:Y:S04]  /*6f270*/  STG.E.U16 [R8.64], R0 ;  /* 0x0000000008007986 */ /* 0x0041e8000c101504 */
[----:B0-----:R-:W2:Y:S02]  /*6f280*/  LDL.LU R9, [R1+0x1a48] ;  /* 0x001a480001097983 */ /* 0x001ea40000300800 */
[----:B--2---:R-:W-:-:S02]  /*6f290*/  PRMT R4, R9, 0x7632, R4 ;  /* 0x0000763209047816 */ /* 0x004fc40000000004 */
[----:B------:R0:W-:Y:S04]  /*6f2a0*/  STG.E.U16 [R20.64], R9 ;  /* 0x0000000914007986 */ /* 0x0001e8000c101504 */
[----:B------:R1:W-:Y:S04]  /*6f2b0*/  STG.E.U16 [R26.64], R4 ;  /* 0x000000041a007986 */ /* 0x0003e8000c101504 */
[----:B0-----:R-:W2:Y:S01]  /*6f2c0*/  LDL.LU.64 R8, [R1+0x1138] ;  /* 0x0011380001087983 */ /* 0x001ea20000300a00 */
[----:B------:R-:W2:Y:S03]  /*6f2d0*/  LDL.LU.64 R20, [R1+0x1180] ;  /* 0x0011800001147983 */ /* 0x000ea60000300a00 */
[----:B-1----:R-:W2:Y:S01]  /*6f2e0*/  LDL.LU.64 R26, [R1+0x1a40] ;  /* 0x001a4000011a7983 */ /* 0x002ea20000300a00 */
[----:B---3--:R-:W-:-:S03]  /*6f2f0*/  PRMT R0, R14, 0x7632, R0 ;  /* 0x000076320e007816 */ /* 0x008fc60000000000 */
[----:B--2---:R0:W-:Y:S04]  /*6f300*/  STG.E.U16 [R26.64], R14 ;  /* 0x0000000e1a007986 */ /* 0x0041e8000c101504 */
[----:B0-----:R-:W2:Y:S01]  /*6f310*/  LDL.LU.64 R26, [R1+0x1a38] ;  /* 0x001a3800011a7983 */ /* 0x001ea20000300a00 */
[----:B------:R-:W-:-:S03]  /*6f320*/  PRMT R4, R15, 0x7632, R4 ;  /* 0x000076320f047816 */ /* 0x000fc60000000004 */
[----:B--2---:R0:W-:Y:S01]  /*6f330*/  STG.E.U16 [R26.64], R0 ;  /* 0x000000001a007986 */ /* 0x0041e2000c101504 */
[----:B------:R1:W-:Y:S03]  /*6f340*/  STG.E.U16 [R12.64], R15 ;  /* 0x0000000f0c007986 */ /* 0x0003e6000c101504 */
[----:B0-----:R-:W2:Y:S01]  /*6f350*/  LDL.LU.64 R26, [R1+0x1178] ;  /* 0x00117800011a7983 */ /* 0x001ea20000300a00 */
[----:B-1----:R-:W3:Y:S02]  /*6f360*/  LDL.LU.64 R12, [R1+0x1a30] ;  /* 0x001a3000010c7983 */ /* 0x002ee40000300a00 */
[----:B------:R-:W2:Y:S01]  /*6f370*/  LDL.LU.64 R14, [R1+0x1170] ;  /* 0x00117000010e7983 */ /* 0x000ea20000300a00 */
[----:B------:R-:W-:Y:S01]  /*6f380*/  PRMT R0, R5, 0x7632, R0 ;  /* 0x0000763205007816 */ /* 0x000fe20000000000 */
[----:B---3--:R0:W-:Y:S04]  /*6f390*/  STG.E.U16 [R12.64], R4 ;  /* 0x000000040c007986 */ /* 0x0081e8000c101504 */
[----:B0-----:R-:W3:Y:S01]  /*6f3a0*/  LDL.LU R13, [R1+0x1a28] ;  /* 0x001a2800010d7983 */ /* 0x001ee20000300800 */
[----:B------:R-:W-:Y:S02]  /*6f3b0*/  STG.E.U16 [R8.64], R5 ;  /* 0x0000000508007986 */ /* 0x000fe4000c101504 */
[----:B----4-:R0:W-:Y:S02]  /*6f3c0*/  STG.E.U16 [R16.64], R0 ;  /* 0x0000000010007986 */ /* 0x0101e4000c101504 */
[----:B0-----:R-:W-:Y:S01]  /*6f3d0*/  PRMT R0, R11, 0x7632, R0 ;  /* 0x000076320b007816 */ /* 0x001fe20000000000 */
[----:B------:R-:W4:Y:S01]  /*6f3e0*/  LDL.LU.64 R16, [R1+0x1188] ;  /* 0x0011880001107983 */ /* 0x000f220000300a00 */
[----:B---3--:R-:W-:-:S03]  /*6f3f0*/  PRMT R4, R13, 0x7632, R4 ;  /* 0x000076320d047816 */ /* 0x008fc60000000004 */
[----:B------:R-:W-:Y:S04]  /*6f400*/  STG.E.U16 [R28.64], R13 ;  /* 0x0000000d1c007986 */ /* 0x000fe8000c101504 */
[----:B------:R-:W-:Y:S01]  /*6f410*/  STG.E.U16 [R24.64], R4 ;  /* 0x0000000418007986 */ /* 0x000fe2000c101504 */
[----:B------:R-:W-:Y:S02]  /*6f420*/  STG.E.U16 [R22.64], R11 ;  /* 0x0000000b16007986 */ /* 0x000fe4000c101504 */
[----:B------:R0:W-:Y:S02]  /*6f430*/  STG.E.U16 [R18.64], R0 ;  /* 0x0000000012007986 */ /* 0x0001e4000c101504 */
[----:B0-----:R-:W3:Y:S01]  /*6f440*/  LDL.LU R18, [R1+0xe4] ;  /* 0x0000e40001127983 */ /* 0x001ee20000300800 */
[----:B------:R-:W2:Y:S03]  /*6f450*/  LDL.LU.64 R28, [R1+0x1198] ;  /* 0x00119800011c7983 */ /* 0x000ea60000300a00 */
[----:B--2---:R0:W-:Y:S04]  /*6f460*/  STL.64 [R1+0x1a20], R28 ;  /* 0x001a201c01007387 */ /* 0x0041e80000100a00 */
[----:B0-----:R-:W2:Y:S01]  /*6f470*/  LDL.LU.64 R28, [R1+0x11a0] ;  /* 0x0011a000011c7983 */ /* 0x001ea20000300a00 */
[----:B------:R-:W2:Y:S01]  /*6f480*/  LDL.LU.64 R24, [R1+0x11a8] ;  /* 0x0011a80001187983 */ /* 0x000ea20000300a00 */
[----:B------:R-:W-:Y:S01]  /*6f490*/  PRMT R4, R7, 0x7632, R4 ;  /* 0x0000763207047816 */ /* 0x000fe20000000004 */
[----:B------:R-:W-:Y:S04]  /*6f4a0*/  STG.E.U16 [R2.64], R7 ;  /* 0x0000000702007986 */ /* 0x000fe8000c101504 */
[----:B------:R-:W-:Y:S04]  /*6f4b0*/  STG.E.U16 [R20.64], R4 ;  /* 0x0000000414007986 */ /* 0x000fe8000c101504 */
[----:B--2---:R0:W-:Y:S04]  /*6f4c0*/  STL.64 [R1+0x1a18], R24 ;  /* 0x001a181801007387 */ /* 0x0041e80000100a00 */
[----:B0-----:R-:W2:Y:S01]  /*6f4d0*/  LDL.LU.64 R24, [R1+0x1190] ;  /* 0x0011900001187983 */ /* 0x001ea20000300a00 */
[----:B------:R-:W2:Y:S02]  /*6f4e0*/  LDL.LU R22, [R1+0xd4] ;  /* 0x0000d40001167983 */ /* 0x000ea40000300800 */
[----:B------:R-:W2:Y:S02]  /*6f4f0*/  LDL.LU R3, [R1+0xf4] ;  /* 0x0000f40001037983 */ /* 0x000ea40000300800 */
[----:B------:R-:W2:Y:S01]  /*6f500*/  LDL.LU.64 R20, [R1+0x11b8] ;  /* 0x0011b80001147983 */ /* 0x000ea20000300a00 */
[----:B------:R-:W-:Y:S01]  /*6f510*/  PRMT R0, R6, 0x7632, R0 ;  /* 0x0000763206007816 */ /* 0x000fe20000000000 */
[----:B------:R-:W-:Y:S04]  /*6f520*/  STG.E.U16 [R26.64], R6 ;  /* 0x000000061a007986 */ /* 0x000fe8000c101504 */
[----:B------:R-:W-:Y:S04]  /*6f530*/  STG.E.U16 [R14.64], R0 ;  /* 0x000000000e007986 */ /* 0x000fe8000c101504 */
[----:B--2---:R0:W-:Y:S04]  /*6f540*/  STL.64 [R1+0x1a10], R20 ;  /* 0x001a101401007387 */ /* 0x0041e80000100a00 */
[----:B0-----:R-:W2:Y:S01]  /*6f550*/  LDL.LU.64 R20, [R1+0x11c0] ;  /* 0x0011c00001147983 */ /* 0x001ea20000300a00 */
[----:B------:R-:W2:Y:S02]  /*6f560*/  LDL.LU.64 R6, [R1+0x11b0] ;  /* 0x0011b00001067983 */ /* 0x000ea40000300a00 */
[----:B------:R-:W2:Y:S02]  /*6f570*/  LDL.LU R23, [R1+0x104] ;  /* 0x0001040001177983 */ /* 0x000ea40000300800 */
[----:B------:R-:W2:Y:S01]  /*6f580*/  LDL.LU R5, [R1+0x58] ;  /* 0x0000580001057983 */ /* 0x000ea20000300800 */
[----:B------:R-:W2:Y:S01]  /*6f590*/  LDL.LU.64 R12, [R1+0x11c8] ;  /* 0x0011c800010c7983 */ /* 0x000ea20000300a00 */
[----:B------:R-:W2:Y:S03]  /*6f5a0*/  LDL.LU.64 R14, [R1+0x11d0] ;  /* 0x0011d000010e7983 */ /* 0x000ea60000300a00 */
[----:B--2---:R0:W-:Y:S04]  /*6f5b0*/  STL.64 [R1+0x1a00], R14 ;  /* 0x001a000e01007387 */ /* 0x0041e80000100a00 */
[----:B0-----:R-:W2:Y:S01]  /*6f5c0*/  LDL.LU.64 R14, [R1+0x11d8] ;  /* 0x0011d800010e7983 */ /* 0x001ea20000300a00 */
[----:B------:R-:W-:-:S03]  /*6f5d0*/  PRMT R4, R10, 0x7632, R4 ;  /* 0x000076320a047816 */ /* 0x000fc60000000004 */
[----:B----4-:R-:W-:Y:S04]  /*6f5e0*/  STG.E.U16 [R16.64], R10 ;  /* 0x0000000a10007986 */ /* 0x010fe8000c101504 */
[----:B------:R-:W-:Y:S04]  /*6f5f0*/  STG.E.U16 [R28.64], R4 ;  /* 0x000000041c007986 */ /* 0x000fe8000c101504 */
[----:B--2---:R0:W-:Y:S04]  /*6f600*/  STL.64 [R1+0x1a08], R14 ;  /* 0x001a080e01007387 */ /* 0x0041e80000100a00 */
[----:B0-----:R-:W2:Y:S01]  /*6f610*/  LDL.LU.64 R14, [R1+0x11e0] ;  /* 0x0011e000010e7983 */ /* 0x001ea20000300a00 */
[----:B------:R-:W4:Y:S02]  /*6f620*/  LDL.LU.64 R26, [R1+0x11e8] ;  /* 0x0011e800011a7983 */ /* 0x000f240000300a00 */
[----:B------:R-:W2:Y:S02]  /*6f630*/  LDL.LU R19, [R1+0x28] ;  /* 0x0000280001137983 */ /* 0x000ea40000300800 */
[----:B------:R-:W2:Y:S01]  /*6f640*/  LDL.LU R2, [R1+0x8] ;  /* 0x0000080001027983 */ /* 0x000ea20000300800 */
[----:B------:R-:W2:Y:S01]  /*6f650*/  LDL.LU.64 R10, [R1+0x1200] ;  /* 0x00120000010a7983 */ /* 0x000ea20000300a00 */
[----:B------:R-:W2:Y:S02]  /*6f660*/  LDL.LU.64 R8, [R1+0x11f8] ;  /* 0x0011f80001087983 */ /* 0x000ea40000300a00 */
[----:B------:R-:W2:Y:S02]  /*6f670*/  LDL.LU.64 R16, [R1+0x11f0] ;  /* 0x0011f00001107983 */ /* 0x000ea40000300a00 */
[----:B------:R-:W2:Y:S01]  /*6f680*/  LDL.LU.64 R28, [R1+0x1a20] ;  /* 0x001a2000011c7983 */ /* 0x000ea20000300a00 */
[----:B---3--:R-:W-:-:S02]  /*6f690*/  PRMT R0, R18, 0x7632, R0 ;  /* 0x0000763212007816 */ /* 0x008fc40000000000 */
[----:B------:R-:W-:Y:S01]  /*6f6a0*/  PRMT R4, R22, 0x7632, R4 ;  /* 0x0000763216047816 */ /* 0x000fe20000000004 */
[----:B--2---:R0:W-:Y:S02]  /*6f6b0*/  STG.E.U16 [R28.64], R18 ;  /* 0x000000121c007986 */ /* 0x0041e4000c101504 */
[----:B------:R1:W-:Y:S02]  /*6f6c0*/  STG.E.U16 [R24.64], R0 ;  /* 0x0000000018007986 */ /* 0x0003e4000c101504 */
[----:B0-----:R-:W2:Y:S01]  /*6f6d0*/  LDL.LU.64 R28, [R1+0x1208] ;  /* 0x00120800011c7983 */ /* 0x001ea20000300a00 */
[----:B-1----:R-:W3:Y:S02]  /*6f6e0*/  LDL.LU.64 R24, [R1+0x1a18] ;  /* 0x001a180001187983 */ /* 0x002ee40000300a00 */
[----:B------:R-:W2:Y:S01]  /*6f6f0*/  LDL.LU R18, [R1+0x48] ;  /* 0x0000480001127983 */ /* 0x000ea20000300800 */
[----:B------:R-:W-:Y:S01]  /*6f700*/  PRMT R0, R3, 0x7632, R0 ;  /* 0x0000763203007816 */ /* 0x000fe20000000000 */
[----:B---3--:R0:W-:Y:S01]  /*6f710*/  STG.E.U16 [R24.64], R22 ;  /* 0x0000001618007986 */ /* 0x0081e2000c101504 */
[----:B------:R1:W-:Y:S03]  /*6f720*/  STG.E.U16 [R20.64], R4 ;  /* 0x0000000414007986 */ /* 0x0003e6000c101504 */
[----:B0-----:R-:W3:Y:S01]  /*6f730*/  LDL.LU.64 R24, [R1+0x1220] ;  /* 0x0012200001187983 */ /* 0x001ee20000300a00 */
[----:B-1----:R-:W2:Y:S01]  /*6f740*/  LDL.LU.64 R20, [R1+0x1a10] ;  /* 0x001a100001147983 */ /* 0x002ea20000300a00 */
[----:B------:R-:W-:-:S02]  /*6f750*/  PRMT R4, R23, 0x7632, R4 ;  /* 0x0000763217047816 */ /* 0x000fc40000000004 */
[----:B--2---:R0:W-:Y:S01]  /*6f760*/  STG.E.U16 [R20.64], R3 ;  /* 0x0000000314007986 */ /* 0x0041e2000c101504 */
[----:B------:R1:W-:Y:S02]  /*6f770*/  STG.E.U16 [R6.64], R0 ;  /* 0x0000000006007986 */ /* 0x0003e4000c101504 */
[----:B------:R2:W-:Y:S02]  /*6f780*/  STG.E.U16 [R12.64], R23 ;  /* 0x000000170c007986 */ /* 0x0005e4000c101504 */
[----:B------:R2:W-:Y:S01]  /*6f790*/  STG.E.U16 [R14.64], R4 ;  /* 0x000000040e007986 */ /* 0x0005e2000c101504 */
[----:B0-----:R-:W3:Y:S01]  /*6f7a0*/  LDL.LU.64 R20, [R1+0x1218] ;  /* 0x0012180001147983 */ /* 0x001ee20000300a00 */
[----:B-1----:R-:W3:Y:S02]  /*6f7b0*/  LDL.LU.64 R6, [R1+0x1210] ;  /* 0x0012100001067983 */ /* 0x002ee40000300a00 */
[----:B------:R-:W3:Y:S02]  /*6f7c0*/  LDL.LU R3, [R1+0x18] ;  /* 0x0000180001037983 */ /* 0x000ee40000300800 */
[----:B--2---:R-:W2:Y:S01]  /*6f7d0*/  LDL.LU.64 R12, [R1+0x1240] ;  /* 0x00124000010c7983 */ /* 0x004ea20000300a00 */
[----:B------:R-:W2:Y:S01]  /*6f7e0*/  LDL.LU.64 R22, [R1+0x1238] ;  /* 0x0012380001167983 */ /* 0x000ea20000300a00 */
[----:B------:R-:W2:Y:S01]  /*6f7f0*/  LDL.LU.64 R14, [R1+0x1a08] ;  /* 0x001a0800010e7983 */ /* 0x000ea20000300a00 */
[----:B------:R-:W-:-:S02]  /*6f800*/  PRMT R0, R5, 0x7632, R0 ;  /* 0x0000763205007816 */ /* 0x000fc40000000000 */
[----:B------:R-:W-:Y:S01]  /*6f810*/  PRMT R4, R19, 0x7632, R4 ;  /* 0x0000763213047816 */ /* 0x000fe20000000004 */
[----:B--2---:R0:W-:Y:S04]  /*6f820*/  STG.E.U16 [R14.64], R5 ;  /* 0x000000050e007986 */ /* 0x0041e8000c101504 */
[----:B0-----:R-:W2:Y:S04]  /*6f830*/  LDL.LU.64 R14, [R1+0x1a00] ;  /* 0x001a0000010e7983 */ /* 0x001ea80000300a00 */
[----:B--2---:R0:W-:Y:S01]  /*6f840*/  STG.E.U16 [R14.64], R0 ;  /* 0x000000000e007986 */ /* 0x0041e2000c101504 */
[----:B----4-:R1:W-:Y:S02]  /*6f850*/  STG.E.U16 [R26.64], R19 ;  /* 0x000000131a007986 */ /* 0x0103e4000c101504 */
[----:B------:R2:W-:Y:S01]  /*6f860*/  STG.E.U16 [R10.64], R4 ;  /* 0x000000040a007986 */ /* 0x0005e2000c101504 */
[----:B0-----:R-:W4:Y:S01]  /*6f870*/  LDL.LU.64 R14, [R1+0x19f8] ;  /* 0x0019f800010e7983 */ /* 0x001f220000300a00 */
[----:B-1----:R-:W3:Y:S02]  /*6f880*/  LDL.LU.64 R26, [R1+0x1230] ;  /* 0x00123000011a7983 */ /* 0x002ee40000300a00 */
[----:B--2---:R-:W2:Y:S01]  /*6f890*/  LDL.LU.64 R10, [R1+0x19f0] ;  /* 0x0019f000010a7983 */ /* 0x004ea20000300a00 */
[----:B------:R-:W-:Y:S01]  /*6f8a0*/  PRMT R0, R2, 0x7632, R0 ;  /* 0x0000763202007816 */ /* 0x000fe20000000000 */
[----:B------:R0:W-:Y:S04]  /*6f8b0*/  STG.E.U16 [R8.64], R2 ;  /* 0x0000000208007986 */ /* 0x0001e8000c101504 */
[----:B------:R1:W-:Y:S04]  /*6f8c0*/  STG.E.U16 [R16.64], R0 ;  /* 0x0000000010007986 */ /* 0x0003e8000c101504 */
[----:B0-----:R-:W4:Y:S01]  /*6f8d0*/  LDL.LU.64 R8, [R1+0x1248] ;  /* 0x0012480001087983 */ /* 0x001f220000300a00 */
[----:B------:R-:W3:Y:S03]  /*6f8e0*/  LDL.LU R2, [R1+0x38] ;  /* 0x0000380001027983 */ /* 0x000ee60000300800 */
[----:B-1----:R-:W3:Y:S04]  /*6f8f0*/  LDL.LU.64 R16, [R1+0x1260] ;  /* 0x0012600001107983 */ /* 0x002ee80000300a00 */
[----:B--2---:R0:W-:Y:S01]  /*6f900*/  STG.E.U16 [R28.64], R10 ;  /* 0x0000000a1c007986 */ /* 0x0041e2000c101504 */
[----:B------:R-:W-:-:S03]  /*6f910*/  PRMT R4, R10, 0x7632, R4 ;  /* 0x000076320a047816 */ /* 0x000fc60000000004 */
[----:B0-----:R-:W2:Y:S01]  /*6f920*/  LDL.LU.64 R28, [R1+0x1258] ;  /* 0x00125800011c7983 */ /* 0x001ea20000300a00 */
[----:B------:R0:W-:Y:S03]  /*6f930*/  STL [R1+0x19cc], R11 ;  /* 0x0019cc0b01007387 */ /* 0x0001e60000100800 */
[----:B0-----:R-:W2:Y:S01]  /*6f940*/  LDL.LU.64 R10, [R1+0x1228] ;  /* 0x00122800010a7983 */ /* 0x001ea20000300a00 */
[----:B------:R-:W-:-:S03]  /*6f950*/  PRMT R0, R18, 0x7632, R0 ;  /* 0x0000763212007816 */ /* 0x000fc60000000000 */
[----:B---3--:R0:W-:Y:S01]  /*6f960*/  STG.E.U16 [R24.64], R4 ;  /* 0x0000000418007986 */ /* 0x0081e2000c101504 */
[----:B------:R1:W-:Y:S03]  /*6f970*/  STG.E.U16 [R20.64], R18 ;  /* 0x0000001214007986 */ /* 0x0003e6000c101504 */
[----:B------:R3:W-:Y:S04]  /*6f980*/  STG.E.U16 [R6.64], R0 ;  /* 0x0000000006007986 */ /* 0x0007e8000c101504 */
[----:B0-----:R-:W4:Y:S01]  /*6f990*/  LDL.LU.64 R24, [R1+0x1250] ;  /* 0x0012500001187983 */ /* 0x001f220000300a00 */
[----:B------:R-:W4:Y:S02]  /*6f9a0*/  LDL.LU R19, [R1+0xa8] ;  /* 0x0000a80001137983 */ /* 0x000f240000300800 */
[----:B-1----:R-:W4:Y:S01]  /*6f9b0*/  LDL.LU.64 R20, [R1+0x1268] ;  /* 0x0012680001147983 */ /* 0x002f220000300a00 */
[----:B---3--:R-:W3:Y:S01]  /*6f9c0*/  LDL.LU.64 R6, [R1+0x19e8] ;  /* 0x0019e80001067983 */ /* 0x008ee20000300a00 */
[----:B------:R-:W4:Y:S03]  /*6f9d0*/  LDL.LU R5, [R1+0xc8] ;  /* 0x0000c80001057983 */ /* 0x000f260000300800 */
[----:B--2---:R0:W-:Y:S04]  /*6f9e0*/  STG.E.U16 [R10.64], R3 ;  /* 0x000000030a007986 */ /* 0x0041e8000c101504 */
[----:B0-----:R-:W2:Y:S01]  /*6f9f0*/  LDL.LU.64 R10, [R1+0x1288] ;  /* 0x00128800010a7983 */ /* 0x001ea20000300a00 */
[----:B------:R-:W-:-:S02]  /*6fa00*/  PRMT R4, R3, 0x7632, R4 ;  /* 0x0000763203047816 */ /* 0x000fc40000000004 */
[----:B---3--:R-:W-:-:S03]  /*6fa10*/  PRMT R0, R6, 0x7632, R0 ;  /* 0x0000763206007816 */ /* 0x008fc60000000000 */
[----:B------:R0:W-:Y:S01]  /*6fa20*/  STG.E.U16 [R12.64], R4 ;  /* 0x000000040c007986 */ /* 0x0001e2000c101504 */
[----:B------:R-:W-:Y:S03]  /*6fa30*/  STG.E.U16 [R22.64], R6 ;  /* 0x0000000616007986 */ /* 0x000fe6000c101504 */
[----:B------:R-:W-:Y:S01]  /*6fa40*/  STG.E.U16 [R26.64], R0 ;  /* 0x000000001a007986 */ /* 0x000fe2000c101504 */
[----:B----4-:R-:W-:Y:S01]  /*6fa50*/  STG.E.U16 [R8.64], R14 ;  /* 0x0000000e08007986 */ /* 0x010fe2000c101504 */
[----:B0-----:R-:W-:Y:S02]  /*6fa60*/  PRMT R4, R14, 0x7632, R4 ;  /* 0x000076320e047816 */ /* 0x001fe40000000004 */
[----:B--2---:R0:W-:Y:S04]  /*6fa70*/  STL.64 [R1+0x19e0], R10 ;  /* 0x0019e00a01007387 */ /* 0x0041e80000100a00 */
[----:B0-----:R-:W2:Y:S01]  /*6fa80*/  LDL.LU.64 R10, [R1+0x1280] ;  /* 0x00128000010a7983 */ /* 0x001ea20000300a00 */
[----:B------:R-:W3:Y:S02]  /*6fa90*/  LDL.LU R22, [R1+0xb8] ;  /* 0x0000b80001167983 */ /* 0x000ee40000300800 */
[----:B------:R-:W4:Y:S02]  /*6faa0*/  LDL.LU R3, [R1+0xe8] ;  /* 0x0000e80001037983 */ /* 0x000f240000300800 */
[----:B------:R0:W-:Y:S02]  /*6fab0*/  STL [R1+0x19c8], R7 ;  /* 0x0019c80701007387 */ /* 0x0001e40000100800 */
[----:B0-----:R-:W3:Y:S01]  /*6fac0*/  LDL.LU.64 R6, [R1+0x1270] ;  /* 0x0012700001067983 */ /* 0x001ee20000300a00 */
[----:B------:R-:W3:Y:S02]  /*6fad0*/  LDL.LU.64 R26, [R1+0x12a0] ;  /* 0x0012a000011a7983 */ /* 0x000ee40000300a00 */
[----:B------:R-:W3:Y:S02]  /*6fae0*/  LDL.LU.64 R12, [R1+0x1298] ;  /* 0x00129800010c7983 */ /* 0x000ee40000300a00 */
[----:B------:R-:W3:Y:S01]  /*6faf0*/  LDL.LU.64 R8, [R1+0x1290] ;  /* 0x0012900001087983 */ /* 0x000ee20000300a00 */
[----:B------:R0:W-:Y:S04]  /*6fb00*/  STL [R1+0x19b8], R15 ;  /* 0x0019b80f01007387 */ /* 0x0001e80000100800 */
[----:B0-----:R-:W3:Y:S01]  /*6fb10*/  LDL.LU.64 R14, [R1+0x1278] ;  /* 0x00127800010e7983 */ /* 0x001ee20000300a00 */
[----:B------:R-:W-:-:S03]  /*6fb20*/  PRMT R0, R2, 0x7632, R0 ;  /* 0x0000763202007816 */ /* 0x000fc60000000000 */
[----:B------:R0:W-:Y:S01]  /*6fb30*/  STG.E.U16 [R16.64], R4 ;  /* 0x0000000410007986 */ /* 0x0001e2000c101504 */
[----:B------:R-:W4:Y:S02]  /*6fb40*/  LDL.LU R23, [R1+0xd8] ;  /* 0x0000d80001177983 */ /* 0x000f240000300800 */
[----:B------:R1:W-:Y:S01]  /*6fb50*/  STG.E.U16 [R28.64], R2 ;  /* 0x000000021c007986 */ /* 0x0003e2000c101504 */
[----:B------:R1:W-:Y:S01]  /*6fb60*/  STG.E.U16 [R24.64], R0 ;  /* 0x0000000018007986 */ /* 0x0003e2000c101504 */
[----:B------:R1:W-:Y:S01]  /*6fb70*/  STG.E.U16 [R20.64], R19 ;  /* 0x0000001314007986 */ /* 0x0003e2000c101504 */
[----:B0-----:R-:W-:Y:S02]  /*6fb80*/  PRMT R4, R19, 0x7632, R4 ;  /* 0x0000763213047816 */ /* 0x001fe40000000004 */
[----:B-1----:R-:W4:Y:S01]  /*6fb90*/  LDL.LU.64 R28, [R1+0x12a8] ;  /* 0x0012a800011c7983 */ /* 0x002f220000300a00 */
[----:B------:R-:W4:Y:S02]  /*6fba0*/  LDL.LU R2, [R1+0xf8] ;  /* 0x0000f80001027983 */ /* 0x000f240000300800 */
[----:B------:R-:W4:Y:S02]  /*6fbb0*/  LDL.LU.64 R24, [R1+0x12c0] ;  /* 0x0012c00001187983 */ /* 0x000f240000300a00 */
[----:B------:R-:W4:Y:S01]  /*6fbc0*/  LDL.LU.64 R20, [R1+0x12b8] ;  /* 0x0012b80001147983 */ /* 0x000f220000300a00 */
[----:B------:R-:W4:Y:S01]  /*6fbd0*/  LDL.LU.64 R18, [R1+0x12b0] ;  /* 0x0012b00001127983 */ /* 0x000f220000300a00 */
[----:B------:R-:W4:Y:S02]  /*6fbe0*/  LDL.LU R16, [R1+0x108] ;  /* 0x0001080001107983 */ /* 0x000f240000300800 */
[----:B------:R-:W4:Y:S01]  /*6fbf0*/  LDL.LU R17, [R1+0x5c] ;  /* 0x00005c0001117983 */ /* 0x000f220000300800 */
[----:B--2---:R0:W-:Y:S04]  /*6fc00*/  STG.E.U16 [R10.64], R4 ;  /* 0x000000040a007986 */ /* 0x0041e8000c101504 */
[----:B0-----:R-:W2:Y:S04]  /*6fc10*/  LDL.LU.64 R10, [R1+0x19e0] ;  /* 0x0019e000010a7983 */ /* 0x001ea80000300a00 */
[----:B---3--:R0:W-:Y:S04]  /*6fc20*/  STG.E.U16 [R14.64], R5 ;  /* 0x000000050e007986 */ /* 0x0081e8000c101504 */
[----:B0-----:R-:W3:Y:S01]  /*6fc30*/  LDL.LU.64 R14, [R1+0x12e0] ;  /* 0x0012e000010e7983 */ /* 0x001ee20000300a00 */
[----:B------:R-:W-:-:S02]  /*6fc40*/  PRMT R0, R5, 0x7632, R0 ;  /* 0x0000763205007816 */ /* 0x000fc40000000000 */
[----:B------:R-:W-:-:S03]  /*6fc50*/  PRMT R4, R22, 0x7632, R4 ;  /* 0x0000763216047816 */ /* 0x000fc60000000004 */
[----:B------:R4:W-:Y:S02]  /*6fc60*/  STG.E.U16 [R6.64], R0 ;  /* 0x0000000006007986 */ /* 0x0009e4000c101504 */
[----:B----4-:R-:W-:Y:S02]  /*6fc70*/  PRMT R0, R3, 0x7632, R0 ;  /* 0x0000763203007816 */ /* 0x010fe40000000000 */
[----:B--2---:R-:W-:Y:S01]  /*6fc80*/  STG.E.U16 [R10.64], R22 ;  /* 0x000000160a007986 */ /* 0x004fe2000c101504 */
[----:B------:R-:W-:Y:S02]  /*6fc90*/  STG.E.U16 [R26.64], R4 ;  /* 0x000000041a007986 */ /* 0x000fe4000c101504 */
[----:B------:R-:W-:Y:S02]  /*6fca0*/  STG.E.U16 [R12.64], R3 ;  /* 0x000000030c007986 */ /* 0x000fe4000c101504 */
[----:B------:R-:W-:Y:S01]  /*6fcb0*/  STG.E.U16 [R8.64], R0 ;  /* 0x0000000008007986 */ /* 0x000fe2000c101504 */
[----:B---3--:R0:W-:Y:S04]  /*6fcc0*/  STL.64 [R1+0x19d8], R14 ;  /* 0x0019d80e01007387 */ /* 0x0081e80000100a00 */
[----:B0-----:R-:W2:Y:S01]  /*6fcd0*/  LDL.LU.64 R14, [R1+0x12c8] ;  /* 0x0012c800010e7983 */ /* 0x001ea20000300a00 */
[----:B------:R-:W3:Y:S02]  /*6fce0*/  LDL.LU.64 R6, [R1+0x12d8] ;  /* 0x0012d80001067983 */ /* 0x000ee40000300a00 */
[----:B------:R-:W4:Y:S02]  /*6fcf0*/  LDL.LU.64 R26, [R1+0x12d0] ;  /* 0x0012d000011a7983 */ /* 0x000f240000300a00 */
[----:B------:R-:W2:Y:S01]  /*6fd00*/  LDL.LU R12, [R1+0x2c] ;  /* 0x00002c00010c7983 */ /* 0x000ea20000300800 */
[----:B------:R-:W2:Y:S01]  /*6fd10*/  LDL.LU R3, [R1+0xc] ;  /* 0x00000c0001037983 */ /* 0x000ea20000300800 */
[----:B------:R-:W2:Y:S01]  /*6fd20*/  LDL.LU.64 R8, [R1+0x1300] ;  /* 0x0013000001087983 */ /* 0x000ea20000300a00 */
[----:B------:R-:W-:-:S02]  /*6fd30*/  PRMT R4, R23, 0x7632, R4 ;  /* 0x0000763217047816 */ /* 0x000fc40000000004 */
[----:B------:R-:W-:Y:S01]  /*6fd40*/  STG.E.U16 [R28.64], R23 ;  /* 0x000000171c007986 */ /* 0x000fe2000c101504 */
[----:B------:R-:W-:-:S03]  /*6fd50*/  PRMT R0, R2, 0x7632, R0 ;  /* 0x0000763202007816 */ /* 0x000fc60000000000 */
[----:B------:R-:W-:Y:S01]  /*6fd60*/  STG.E.U16 [R24.64], R4 ;  /* 0x0000000418007986 */ /* 0x000fe2000c101504 */
[----:B------:R-:W-:Y:S02]  /*6fd70*/  STG.E.U16 [R20.64], R2 ;  /* 0x0000000214007986 */ /* 0x000fe4000c101504 */
[----:B------:R-:W-:Y:S01]  /*6fd80*/  STG.E.U16 [R18.64], R0 ;  /* 0x0000000012007986 */ /* 0x000fe2000c101504 */
[----:B--2---:R0:W-:Y:S04]  /*6fd90*/  STL.64 [R1+0x19d0], R8 ;  /* 0x0019d00801007387 */ /* 0x0041e80000100a00 */
[----:B------:R1:W-:Y:S04]  /*6fda0*/  STG.E.U16 [R14.64], R16 ;  /* 0x000000100e007986 */ /* 0x0003e8000c101504 */
[----:B0-----:R-:W2:Y:S01]  /*6fdb0*/  LDL.LU.64 R8, [R1+0x12e8] ;  /* 0x0012e80001087983 */ /* 0x001ea20000300a00 */
[----:B------:R-:W2:Y:S02]  /*6fdc0*/  LDL.LU.64 R10, [R1+0x12f8] ;  /* 0x0012f800010a7983 */ /* 0x000ea40000300a00 */
[----:B------:R-:W2:Y:S02]  /*6fdd0*/  LDL.LU.64 R28, [R1+0x12f0] ;  /* 0x0012f000011c7983 */ /* 0x000ea40000300a00 */
[----:B------:R-:W2:Y:S01]  /*6fde0*/  LDL.LU.64 R22, [R1+0x1308] ;  /* 0x0013080001167983 */ /* 0x000ea20000300a00 */
[----:B------:R-:W2:Y:S01]  /*6fdf0*/  LDL.LU R2, [R1+0x4c] ;  /* 0x00004c0001027983 */ /* 0x000ea20000300800 */
[----:B------:R-:W2:Y:S02]  /*6fe00*/  LDL.LU.64 R24, [R1+0x1320] ;  /* 0x0013200001187983 */ /* 0x000ea40000300a00 */
[----:B------:R-:W2:Y:S02]  /*6fe10*/  LDL.LU.64 R20, [R1+0x1318] ;  /* 0x0013180001147983 */ /* 0x000ea40000300a00 */
[----:B------:R-:W2:Y:S01]  /*6fe20*/  LDL.LU.64 R18, [R1+0x1310] ;  /* 0x0013100001127983 */ /* 0x000ea20000300a00 */
[----:B-1----:R-:W2:Y:S01]  /*6fe30*/  LDL.LU.64 R14, [R1+0x19d8] ;  /* 0x0019d800010e7983 */ /* 0x002ea20000300a00 */
[----:B------:R-:W-:Y:S01]  /*6fe40*/  PRMT R4, R16, 0x7632, R4 ;  /* 0x0000763210047816 */ /* 0x000fe20000000004 */
[----:B------:R-:W4:Y:S04]  /*6fe50*/  LDL.LU R5, [R1+0x1c] ;  /* 0x00001c0001057983 */ /* 0x000f280000300800 */
[----:B--2---:R-:W-:Y:S01]  /*6fe60*/  STG.E.U16 [R14.64], R4 ;  /* 0x000000040e007986 */ /* 0x004fe2000c101504 */
[----:B---3--:R0:W-:Y:S03]  /*6fe70*/  STG.E.U16 [R6.64], R17 ;  /* 0x0000001106007986 */ /* 0x0081e6000c101504 */
[----:B0-----:R-:W2:Y:S01]  /*6fe80*/  LDL.LU.64 R6, [R1+0x1328] ;  /* 0x0013280001067983 */ /* 0x001ea20000300a00 */
[----:B------:R-:W3:Y:S01]  /*6fe90*/  LDL.LU.64 R14, [R1+0x1338] ;  /* 0x00133800010e7983 */ /* 0x000ee20000300a00 */
[----:B------:R-:W-:-:S05]  /*6fea0*/  PRMT R0, R17, 0x7632, R0 ;  /* 0x0000763211007816 */ /* 0x000fca0000000000 */
[----:B----4-:R-:W-:Y:S01]  /*6feb0*/  STG.E.U16 [R26.64], R0 ;  /* 0x000000001a007986 */ /* 0x010fe2000c101504 */
[----:B------:R-:W-:Y:S03]  /*6fec0*/  STG.E.U16 [R8.64], R12 ;  /* 0x0000000c08007986 */ /* 0x000fe6000c101504 */
[----:B---3--:R0:W-:Y:S04]  /*6fed0*/  STL.64 [R1+0x19c0], R14 ;  /* 0x0019c00e01007387 */ /* 0x0081e80000100a00 */
[----:B0-----:R-:W3:Y:S01]  /*6fee0*/  LDL.LU.64 R14, [R1+0x1340] ;  /* 0x00134000010e7983 */ /* 0x001ee20000300a00 */
[----:B------:R-:W4:Y:S02]  /*6fef0*/  LDL.LU.64 R26, [R1+0x1348] ;  /* 0x00134800011a7983 */ /* 0x000f240000300a00 */
[----:B------:R-:W2:Y:S02]  /*6ff00*/  LDL.LU R16, [R1+0x3c] ;  /* 0x00003c0001107983 */ /* 0x000ea40000300800 */
[----:B------:R-:W2:Y:S01]  /*6ff10*/  LDL.LU R17, [R1+0xac] ;  /* 0x0000ac0001117983 */ /* 0x000ea20000300800 */
[----:B------:R-:W2:Y:S01]  /*6ff20*/  LDL.LU.64 R8, [R1+0x19d0] ;  /* 0x0019d00001087983 */ /* 0x000ea20000300a00 */
[----:B------:R-:W-:-:S02]  /*6ff30*/  PRMT R4, R12, 0x7632, R4 ;  /* 0x000076320c047816 */ /* 0x000fc40000000004 */
[----:B------:R-:W3:Y:S03]  /*6ff40*/  LDL.LU.64 R12, [R1+0x1358] ;  /* 0x00135800010c7983 */ /* 0x000ee60000300a00 */
[----:B--2---:R0:W-:Y:S01]  /*6ff50*/  STG.E.U16 [R8.64], R4 ;  /* 0x0000000408007986 */ /* 0x0041e2000c101504 */
[----:B------:R1:W-:Y:S03]  /*6ff60*/  STG.E.U16 [R10.64], R3 ;  /* 0x000000030a007986 */ /* 0x0003e6000c101504 */
[----:B0-----:R-:W2:Y:S01]  /*6ff70*/  LDL.LU.64 R8, [R1+0x1350] ;  /* 0x0013500001087983 */ /* 0x001ea20000300a00 */
[----:B-1----:R-:W2:Y:S01]  /*6ff80*/  LDL.LU R11, [R1+0x19cc] ;  /* 0x0019cc00010b7983 */ /* 0x002ea20000300800 */
[----:B------:R-:W-:-:S05]  /*6ff90*/  PRMT R0, R3, 0x7632, R0 ;  /* 0x0000763203007816 */ /* 0x000fca0000000000 */
[----:B------:R0:W-:Y:S02]  /*6ffa0*/  STG.E.U16 [R28.64], R0 ;  /* 0x000000001c007986 */ /* 0x0001e4000c101504 */
[----:B0-----:R-:W-:Y:S02]  /*6ffb0*/  PRMT R0, R2, 0x7632, R0 ;  /* 0x0000763202007816 */ /* 0x001fe40000000000 */
[----:B--2---:R-:W-:Y:S01]  /*6ffc0*/  PRMT R4, R11, 0x7632, R4 ;  /* 0x000076320b047816 */ /* 0x004fe20000000004 */
[----:B------:R0:W-:Y:S04]  /*6ffd0*/  STG.E.U16 [R22.64], R11 ;  /* 0x0000000b16007986 */ /* 0x0001e8000c101504 */
[----:B------:R1:W-:Y:S01]  /*6ffe0*/  STG.E.U16 [R24.64], R4 ;  /* 0x0000000418007986 */ /* 0x0003e2000c101504 */
[----:B------:R2:W-:Y:S02]  /*6fff0*/  STG.E.U16 [R20.64], R2 ;  /* 0x0000000214007986 */ /* 0x0005e4000c101504 */
[----:B------:R2:W-:Y:S01]  /*70000*/  STG.E.U16 [R18.64], R0 ;  /* 0x0000000012007986 */ /* 0x0005e2000c101504 */
[----:B0-----:R-:W4:Y:S01]  /*70010*/  LDL.LU.64 R10, [R1+0x1360] ;  /* 0x00136000010a7983 */ /* 0x001f220000300a00 */
[----:B------:R-:W4:Y:S02]  /*70020*/  LDL.LU.64 R28, [R1+0x1370] ;  /* 0x00137000011c7983 */ /* 0x000f240000300a00 */
[----:B------:R-:W4:Y:S02]  /*70030*/  LDL.LU.64 R22, [R1+0x1368] ;  /* 0x0013680001167983 */ /* 0x000f240000300a00 */
[----:B------:R-:W4:Y:S01]  /*70040*/  LDL.LU R3, [R1+0xcc] ;  /* 0x0000cc0001037983 */ /* 0x000f220000300800 */
[----:B-1----:R-:W-:Y:S01]  /*70050*/  PRMT R4, R5, 0x7632, R4 ;  /* 0x0000763205047816 */ /* 0x002fe20000000004 */
[----:B------:R-:W4:Y:S01]  /*70060*/  LDL.LU.64 R24, [R1+0x1380] ;  /* 0x0013800001187983 */ /* 0x000f220000300a00 */
[----:B--2---:R-:W2:Y:S02]  /*70070*/  LDL.LU.64 R20, [R1+0x1378] ;  /* 0x0013780001147983 */ /* 0x004ea40000300a00 */
[----:B------:R-:W2:Y:S02]  /*70080*/  LDL.LU.64 R18, [R1+0x1388] ;  /* 0x0013880001127983 */ /* 0x000ea40000300a00 */
[----:B------:R-:W2:Y:S01]  /*70090*/  LDL.LU R2, [R1+0xbc] ;  /* 0x0000bc0001027983 */ /* 0x000ea20000300800 */
[----:B------:R0:W-:Y:S01]  /*700a0*/  STG.E.U16 [R6.64], R5 ;  /* 0x0000000506007986 */ /* 0x0001e2000c101504 */
[----:B---3--:R1:W-:Y:S03]  /*700b0*/  STG.E.U16 [R14.64], R4 ;  /* 0x000000040e007986 */ /* 0x0083e6000c101504 */
[----:B0-----:R-:W3:Y:S01]  /*700c0*/  LDL.LU R7, [R1+0x19c8] ;  /* 0x0019c80001077983 */ /* 0x001ee20000300800 */
[----:B-1----:R-:W2:Y:S01]  /*700d0*/  LDL.LU.64 R14, [R1+0x19c0] ;  /* 0x0019c000010e7983 */ /* 0x002ea20000300a00 */
[----:B---3--:R-:W-:-:S02]  /*700e0*/  PRMT R0, R7, 0x7632, R0 ;  /* 0x0000763207007816 */ /* 0x008fc40000000000 */
[----:B--2---:R0:W-:Y:S04]  /*700f0*/  STG.E.U16 [R14.64], R7 ;  /* 0x000000070e007986 */ /* 0x0041e8000c101504 */
[----:B0-----:R-:W4:Y:S01]  /*70100*/  LDL.LU R15, [R1+0x19b8] ;  /* 0x0019b800010f7983 */ /* 0x001f220000300800 */
[----:B------:R-:W2:Y:S03]  /*70110*/  LDL.LU.64 R6, [R1+0x1330] ;  /* 0x0013300001067983 */ /* 0x000ea60000300a00 */
[----:B------:R-:W0:Y:S04]  /*70120*/  S2R R14, SR_TID.X ;  /* 0x00000000000e7919 */ /* 0x000e280000002100 */
[----:B--2---:R-:W-:Y:S01]  /*70130*/  STG.E.U16 [R6.64], R0 ;  /* 0x0000000006007986 */ /* 0x004fe2000c101504 */
[----:B----4-:R1:W-:Y:S03]  /*70140*/  STG.E.U16 [R26.64], R15 ;  /* 0x0000000f1a007986 */ /* 0x0103e6000c101504 */
[----:B-1----:R-:W1:Y:S01]  /*70150*/  S2R R27, SR_TID.X ;  /* 0x00000000001b7919 */ /* 0x002e620000002100 */
[----:B------:R-:W-:-:S02]  /*70160*/  PRMT R4, R15, 0x7632, R4 ;  /* 0x000076320f047816 */ /* 0x000fc40000000004 */
[----:B------:R-:W-:-:S03]  /*70170*/  PRMT R0, R16, 0x7632, R0 ;  /* 0x0000763210007816 */ /* 0x000fc60000000000 */
[----:B------:R-:W-:Y:S01]  /*70180*/  STG.E.U16 [R10.64], R4 ;  /* 0x000000040a007986 */ /* 0x000fe2000c101504 */
[----:B------:R2:W-:Y:S02]  /*70190*/  STG.E.U16 [R12.64], R16 ;  /* 0x000000100c007986 */ /* 0x0005e4000c101504 */
[----:B------:R-:W-:Y:S01]  /*701a0*/  STG.E.U16 [R8.64], R0 ;  /* 0x0000000008007986 */ /* 0x000fe2000c101504 */
[C---:B-1----:R-:W-:Y:S01]  /*701b0*/  LOP3.LUT R26, R27.reuse, 0x7f, RZ, 0xc0, !PT ;  /* 0x0000007f1b1a7812 */ /* 0x042fe200078ec0ff */
[----:B------:R-:W-:-:S04]  /*701c0*/  SHF.L.U32 R27, R27, 0xc, RZ ;  /* 0x0000000c1b1b7819 */ /* 0x000fc800000006ff */
[----:B------:R-:W-:-:S05]  /*701d0*/  LOP3.LUT R27, R27, 0x6000, RZ, 0xc0, !PT ;  /* 0x000060001b1b7812 */ /* 0x000fca00078ec0ff */
[----:B------:R-:W-:-:S05]  /*701e0*/  IMAD R27, R26, 0x10, R27 ;  /* 0x000000101a1b7824 */ /* 0x000fca00078e021b */
[----:B------:R-:W1:Y:S01]  /*701f0*/  LDS.128 R8, [R27] ;  /* 0x000000001b087984 */ /* 0x000e620000000c00 */
[C---:B0-----:R-:W-:Y:S02]  /*70200*/  SHF.L.U32 R26, R14.reuse, 0xc, RZ ;  /* 0x0000000c0e1a7819 */ /* 0x041fe400000006ff */
[----:B--2---:R-:W-:Y:S02]  /*70210*/  LOP3.LUT R13, R14, 0x7f, RZ, 0xc0, !PT ;  /* 0x0000007f0e0d7812 */ /* 0x004fe400078ec0ff */
[----:B------:R-:W-:-:S04]  /*70220*/  LOP3.LUT R26, R26, 0x6000, RZ, 0xc0, !PT ;  /* 0x000060001a1a7812 */ /* 0x000fc800078ec0ff */
[----:B------:R-:W-:-:S04]  /*70230*/  LEA R26, R13, R26, 0x4 ;  /* 0x0000001a0d1a7211 */ /* 0x000fc800078e20ff */
[----:B------:R-:W-:Y:S01]  /*70240*/  LOP3.LUT R26, R26, 0x20, RZ, 0x3c, !PT ;  /* 0x000000201a1a7812 */ /* 0x000fe200078e3cff */
[----:B-1----:R-:W-:Y:S01]  /*70250*/  STL [R1+0x94], R9 ;  /* 0x0000940901007387 */ /* 0x002fe20000100800 */
[----:B------:R-:W-:Y:S01]  /*70260*/  STL.64 [R1+0x98], R10 ;  /* 0x0000980a01007387 */ /* 0x000fe20000100a00 */
[----:B------:R-:W-:Y:S02]  /*70270*/  MOV R12, R8 ;  /* 0x00000008000c7202 */ /* 0x000fe40000000f00 */
[----:B------:R-:W0:Y:S01]  /*70280*/  LDS.128 R8, [R26] ;  /* 0x000000001a087984 */ /* 0x000e220000000c00 */
[----:B------:R-:W-:-:S03]  /*70290*/  PRMT R0, R17, 0x7632, R0 ;  /* 0x0000763211007816 */ /* 0x000fc60000000000 */
[----:B------:R-:W-:Y:S04]  /*702a0*/  STG.E.U16 [R28.64], R17 ;  /* 0x000000111c007986 */ /* 0x000fe8000c101504 */
[----:B------:R1:W-:Y:S01]  /*702b0*/  STG.E.U16 [R22.64], R0 ;  /* 0x0000000016007986 */ /* 0x0003e2000c101504 */
[----:B------:R2:W-:Y:S01]  /*702c0*/  STG.E.U16 [R24.64], R3 ;  /* 0x0000000318007986 */ /* 0x0005e2000c101504 */
[----:B-1----:R-:W-:-:S05]  /*702d0*/  PRMT R0, R3, 0x7632, R0 ;  /* 0x0000763203007816 */ /* 0x002fca0000000000 */
[----:B------:R-:W-:Y:S01]  /*702e0*/  STG.E.U16 [R20.64], R0 ;  /* 0x0000000014007986 */ /* 0x000fe2000c101504 */
[----:B------:R1:W-:Y:S03]  /*702f0*/  STG.E.U16 [R18.64], R2 ;  /* 0x0000000212007986 */ /* 0x0003e6000c101504 */
[----:B0-----:R-:W-:Y:S01]  /*70300*/  STL [R1+0x54], R9 ;  /* 0x0000540901007387 */ /* 0x001fe20000100800 */
[----:B------:R-:W-:Y:S02]  /*70310*/  STL.64 [R1+0x58], R10 ;  /* 0x0000580a01007387 */ /* 0x000fe40000100a00 */
[----:B------:R-:W3:Y:S02]  /*70320*/  LDL.LU.64 R22, [R1+0x1398] ;  /* 0x0013980001167983 */ /* 0x000ee40000300a00 */
[----:B------:R-:W4:Y:S01]  /*70330*/  LDL.LU R15, [R1+0xec] ;  /* 0x0000ec00010f7983 */ /* 0x000f220000300800 */
[----:B------:R-:W4:Y:S01]  /*70340*/  LDL.LU.64 R6, [R1+0x13b0] ;  /* 0x0013b00001067983 */ /* 0x000f220000300a00 */
[----:B--2---:R-:W2:Y:S02]  /*70350*/  LDL.LU R24, [R1+0xdc] ;  /* 0x0000dc0001187983 */ /* 0x004ea40000300800 */
[----:B------:R-:W2:Y:S02]  /*70360*/  LDL.LU.64 R28, [R1+0x13c0] ;  /* 0x0013c000011c7983 */ /* 0x000ea40000300a00 */
[----:B------:R-:W2:Y:S01]  /*70370*/  LDL.LU R25, [R1+0xfc] ;  /* 0x0000fc0001197983 */ /* 0x000ea20000300800 */
[----:B-1----:R-:W4:Y:S01]  /*70380*/  LDL.LU.64 R18, [R1+0x13c8] ;  /* 0x0013c80001127983 */ /* 0x002f220000300a00 */
[----:B------:R-:W-:-:S04]  /*70390*/  SHF.L.U32 R27, R14, 0xc, RZ ;  /* 0x0000000c0e1b7819 */ /* 0x000fc800000006ff */
[----:B------:R-:W-:-:S04]  /*703a0*/  LOP3.LUT R27, R27, 0x6000, RZ, 0xc0, !PT ;  /* 0x000060001b1b7812 */ /* 0x000fc800078ec0ff */
[----:B------:R-:W-:-:S04]  /*703b0*/  LEA R27, R13, R27, 0x4 ;  /* 0x0000001b0d1b7211 */ /* 0x000fc800078e20ff */
[----:B------:R-:W-:Y:S01]  /*703c0*/  LOP3.LUT R27, R27, 0x40, RZ, 0x3c, !PT ;  /* 0x000000401b1b7812 */ /* 0x000fe200078e3cff */
[----:B------:R-:W-:-:S04]  /*703d0*/  IMAD.MOV.U32 R17, RZ, RZ, R8 ;  /* 0x000000ffff117224 */ /* 0x000fc800078e0008 */
[----:B------:R-:W0:Y:S01]  /*703e0*/  LDS.128 R8, [R27] ;  /* 0x000000001b087984 */ /* 0x000e220000000c00 */
[----:B------:R-:W-:Y:S02]  /*703f0*/  PRMT R0, R2, 0x7632, R0 ;  /* 0x0000763202007816 */ /* 0x000fe40000000000 */
[----:B------:R-:W4:Y:S01]  /*70400*/  LDL.LU R2, [R1+0x10c] ;  /* 0x00010c0001027983 */ /* 0x000f220000300800 */
[----:B0-----:R-:W-:Y:S01]  /*70410*/  STL [R1+0x14], R9 ;  /* 0x0000140901007387 */ /* 0x001fe20000100800 */
[----:B------:R-:W-:Y:S01]  /*70420*/  STL [R1+0x1c], R11 ;  /* 0x00001c0b01007387 */ /* 0x000fe20000100800 */
[----:B------:R-:W-:Y:S01]  /*70430*/  MOV R16, R8 ;  /* 0x0000000800107202 */ /* 0x000fe20000000f00 */
[----:B------:R0:W-:Y:S02]  /*70440*/  STL.64 [R1+0x19b0], R26 ;  /* 0x0019b01a01007387 */ /* 0x0001e40000100a00 */
[----:B0-----:R-:W4:Y:S04]  /*70450*/  LDL.LU.64 R26, [R1+0x13a0] ;  /* 0x0013a000011a7983 */ /* 0x001f280000300a00 */
[----:B---3--:R-:W-:Y:S04]  /*70460*/  STG.E.U16 [R22.64], R0 ;  /* 0x0000000016007986 */ /* 0x008fe8000c101504 */
[----:B--2---:R-:W-:Y:S01]  /*70470*/  STL [R1+0x19a8], R25 ;  /* 0x0019a81901007387 */ /* 0x004fe20000100800 */
[----:B----4-:R0:W-:Y:S03]  /*70480*/  STL.64 [R1+0x19a0], R18 ;  /* 0x0019a01201007387 */ /* 0x0101e60000100a00 */
[----:B0-----:R-:W2:Y:S01]  /*70490*/  LDL.LU.64 R18, [R1+0x13b8] ;  /* 0x0013b80001127983 */ /* 0x001ea20000300a00 */
[----:B------:R0:W-:Y:S03]  /*704a0*/  STL.64 [R1+0x1998], R16 ;  /* 0x0019981001007387 */ /* 0x0001e60000100a00 */
[----:B0-----:R-:W3:Y:S01]  /*704b0*/  LDL.LU.64 R16, [R1+0x13a8] ;  /* 0x0013a80001107983 */ /* 0x001ee20000300a00 */
[----:B------:R-:W4:Y:S02]  /*704c0*/  LDL.LU.64 R20, [R1+0x13d0] ;  /* 0x0013d00001147983 */ /* 0x000f240000300a00 */
[----:B------:R-:W2:Y:S01]  /*704d0*/  LDL.LU.64 R22, [R1+0x13d8] ;  /* 0x0013d80001167983 */ /* 0x000ea20000300a00 */
[----:B------:R-:W-:-:S04]  /*704e0*/  SHF.L.U32 R5, R14, 0xc, RZ ;  /* 0x0000000c0e057819 */ /* 0x000fc800000006ff */
[----:B------:R-:W-:-:S05]  /*704f0*/  LOP3.LUT R5, R5, 0x6000, RZ, 0xc0, !PT ;  /* 0x0000600005057812 */ /* 0x000fca00078ec0ff */
[----:B------:R-:W-:Y:S01]  /*70500*/  IMAD R5, R13, 0x10, R5 ;  /* 0x000000100d057824 */ /* 0x000fe200078e0205 */
[----:B------:R-:W-:-:S04]  /*70510*/  MOV R3, R10 ;  /* 0x0000000a00037202 */ /* 0x000fc80000000f00 */
[----:B------:R-:W-:-:S05]  /*70520*/  LOP3.LUT R5, R5, 0x60, RZ, 0x3c, !PT ;  /* 0x0000006005057812 */ /* 0x000fca00078e3cff */
[----:B------:R-:W0:Y:S01]  /*70530*/  LDS.128 R8, [R5] ;  /* 0x0000000005087984 */ /* 0x000e220000000c00 */
[----:B------:R-:W-:-:S03]  /*70540*/  PRMT R0, R15, 0x7632, R0 ;  /* 0x000076320f007816 */ /* 0x000fc60000000000 */
[----:B--2---:R-:W-:Y:S01]  /*70550*/  STL.64 [R1+0x1990], R22 ;  /* 0x0019901601007387 */ /* 0x004fe20000100a00 */
[----:B0-----:R-:W-:Y:S02]  /*70560*/  STL [R1+0x1930], R9 ;  /* 0x0019300901007387 */ /* 0x001fe40000100800 */
[----:B------:R0:W-:Y:S01]  /*70570*/  STL.64 [R1+0x1860], R10 ;  /* 0x0018600a01007387 */ /* 0x0001e20000100a00 */
[----:B---3--:R1:W-:Y:S01]  /*70580*/  STG.E.U16 [R16.64], R15 ;  /* 0x0000000f10007986 */ /* 0x0083e2000c101504 */
[----:B0-----:R-:W-:-:S03]  /*70590*/  SHF.L.U32 R11, R14, 0xc, RZ ;  /* 0x0000000c0e0b7819 */ /* 0x001fc600000006ff */
[----:B------:R0:W-:Y:S04]  /*705a0*/  STG.E.U16 [R26.64], R0 ;  /* 0x000000001a007986 */ /* 0x0001e8000c101504 */
[----:B-1----:R-:W2:Y:S01]  /*705b0*/  LDL.LU.64 R14, [R1+0x13e0] ;  /* 0x0013e000010e7983 */ /* 0x002ea20000300a00 */
[----:B------:R-:W-:Y:S01]  /*705c0*/  LOP3.LUT R11, R11, 0x6000, RZ, 0xc0, !PT ;  /* 0x000060000b0b7812 */ /* 0x000fe200078ec0ff */
[----:B------:R1:W-:Y:S04]  /*705d0*/  STG.E.U16 [R6.64], R24 ;  /* 0x0000001806007986 */ /* 0x0003e8000c101504 */
[----:B------:R-:W-:Y:S01]  /*705e0*/  IMAD R11, R13, 0x10, R11 ;  /* 0x000000100d0b7824 */ /* 0x000fe200078e020b */
[----:B0-----:R-:W-:-:S04]  /*705f0*/  PRMT R0, R24, 0x7632, R0 ;  /* 0x0000763218007816 */ /* 0x001fc80000000000 */
[----:B------:R-:W0:Y:S04]  /*70600*/  LDS.128 R24, [R11+0x800] ;  /* 0x000800000b187984 */ /* 0x000e280000000c00 */
[----:B-1----:R-:W3:Y:S04]  /*70610*/  LDL.LU.64 R6, [R1+0x13e8] ;  /* 0x0013e80001067983 */ /* 0x002ee80000300a00 */
[----:B0-----:R-:W-:Y:S01]  /*70620*/  STL.64 [R1+0x80], R24 ;  /* 0x0000801801007387 */ /* 0x001fe20000100a00 */
[----:B------:R0:W-:Y:S03]  /*70630*/  STL.64 [R1+0x88], R26 ;  /* 0x0000881a01007387 */ /* 0x0001e60000100a00 */
[----:B0-----:R-:W2:Y:S01]  /*70640*/  LDL.LU.64 R26, [R1+0x19b0] ;  /* 0x0019b000011a7983 */ /* 0x001ea20000300a00 */
[----:B------:R-:W3:Y:S03]  /*70650*/  LDL.LU R25, [R1+0x19a8] ;  /* 0x0019a80001197983 */ /* 0x000ee60000300800 */
[----:B------:R3:W-:Y:S04]  /*70660*/  STG.E.U16 [R18.64], R0 ;  /* 0x0000000012007986 */ /* 0x0007e8000c101504 */
[----:B--2---:R-:W0:Y:S01]  /*70670*/  LDS.128 R16, [R26+0x800] ;  /* 0x000800001a107984 */ /* 0x004e220000000c00 */
[----:B---3--:R-:W-:-:S03]  /*70680*/  PRMT R0, R25, 0x7632, R0 ;  /* 0x0000763219007816 */ /* 0x008fc60000000000 */
[----:B------:R1:W-:Y:S04]  /*70690*/  STG.E.U16 [R28.64], R25 ;  /* 0x000000191c007986 */ /* 0x0003e8000c101504 */
[----:B-1----:R-:W2:Y:S04]  /*706a0*/  LDL.LU.64 R24, [R1+0x13f0] ;  /* 0x0013f00001187983 */ /* 0x002ea80000300a00 */
[----:B0-----:R-:W-:Y:S01]  /*706b0*/  STL [R1+0x44], R17 ;  /* 0x0000441101007387 */ /* 0x001fe20000100800 */
[----:B------:R0:W-:Y:S01]  /*706c0*/  STL [R1+0x4c], R19 ;  /* 0x00004c1301007387 */ /* 0x0001e20000100800 */
[----:B------:R-:W-:-:S02]  /*706d0*/  MOV R29, R18 ;  /* 0x00000012001d7202 */ /* 0x000fc40000000f00 */
[----:B0-----:R-:W3:Y:S01]  /*706e0*/  LDL.LU.64 R18, [R1+0x19a0] ;  /* 0x0019a00001127983 */ /* 0x001ee20000300a00 */
[----:B------:R-:W-:Y:S02]  /*706f0*/  MOV R10, R16 ;  /* 0x00000010000a7202 */ /* 0x000fe40000000f00 */
[----:B------:R-:W2:Y:S01]  /*70700*/  LDL.LU.64 R16, [R1+0x1998] ;  /* 0x0019980001107983 */ /* 0x000ea20000300a00 */
[----:B---3--:R0:W-:Y:S04]  /*70710*/  STG.E.U16 [R18.64], R0 ;  /* 0x0000000012007986 */ /* 0x0081e8000c101504 */
[----:B0-----:R-:W3:Y:S01]  /*70720*/  LDL.LU.64 R18, [R1+0x1400] ;  /* 0x0014000001127983 */ /* 0x001ee20000300a00 */
[----:B----4-:R-:W-:Y:S02]  /*70730*/  STG.E.U16 [R20.64], R2 ;  /* 0x0000000214007986 */ /* 0x010fe4000c101504 */
[----:B------:R-:W0:Y:S01]  /*70740*/  LDS.128 R20, [R27+0x800] ;  /* 0x000800001b147984 */ /* 0x000e220000000c00 */
[----:B------:R-:W-:-:S02]  /*70750*/  PRMT R0, R2, 0x7632, R0 ;  /* 0x0000763202007816 */ /* 0x000fc40000000000 */
[----:B0-----:R-:W-:Y:S01]  /*70760*/  MOV R2, R22 ;  /* 0x0000001600027202 */ /* 0x001fe20000000f00 */
[----:B---3--:R0:W-:Y:S04]  /*70770*/  STL.64 [R1+0x1978], R18 ;  /* 0x0019781201007387 */ /* 0x0081e80000100a00 */
[----:B0-----:R-:W3:Y:S01]  /*70780*/  LDL.LU.64 R18, [R1+0x13f8] ;  /* 0x0013f80001127983 */ /* 0x001ee20000300a00 */
[----:B--2---:R-:W-:Y:S02]  /*70790*/  STL [R1+0x1974], R16 ;  /* 0x0019741001007387 */ /* 0x004fe40000100800 */
[----:B------:R-:W-:Y:S02]  /*707a0*/  STL.64 [R1], R20 ;  /* 0x0000001401007387 */ /* 0x000fe40000100a00 */
[----:B------:R0:W-:Y:S02]  /*707b0*/  STL [R1+0xc], R23 ;  /* 0x00000c1701007387 */ /* 0x0001e40000100800 */
[----:B0-----:R-:W2:Y:S01]  /*707c0*/  LDL.LU.64 R22, [R1+0x1990] ;  /* 0x0019900001167983 */ /* 0x001ea20000300a00 */
[----:B------:R-:W-:Y:S02]  /*707d0*/  STL.64 [R1+0x1988], R26 ;  /* 0x0019881a01007387 */ /* 0x000fe40000100a00 */
[----:B------:R-:W-:Y:S02]  /*707e0*/  STL.64 [R1+0x1980], R24 ;  /* 0x0019801801007387 */ /* 0x000fe40000100a00 */
[----:B------:R-:W0:Y:S04]  /*707f0*/  LDS.128 R24, [R11+0x1000] ;  /* 0x001000000b187984 */ /* 0x000e280000000c00 */
[----:B------:R-:W-:Y:S01]  /*70800*/  STL.64 [R1+0x1870], R2 ;  /* 0x0018700201007387 */ /* 0x000fe20000100a00 */
[----:B------:R-:W4:Y:S02]  /*70810*/  LDL.LU.64 R20, [R1+0x1410] ;  /* 0x0014100001147983 */ /* 0x000f240000300a00 */
[----:B0-----:R-:W-:Y:S01]  /*70820*/  IMAD.MOV.U32 R28, RZ, RZ, R26 ;  /* 0x000000ffff1c7224 */ /* 0x001fe200078e001a */
[----:B--2---:R0:W-:Y:S01]  /*70830*/  STG.E.U16 [R22.64], R0 ;  /* 0x0000000016007986 */ /* 0x0041e2000c101504 */
[----:B------:R-:W-:Y:S01]  /*70840*/  STG.E.U16 [R14.64], R12 ;  /* 0x0000000c0e007986 */ /* 0x000fe2000c101504 */
[----:B0-----:R-:W-:-:S02]  /*70850*/  PRMT R0, R12, 0x7632, R0 ;  /* 0x000076320c007816 */ /* 0x001fc40000000000 */
[----:B------:R-:W2:Y:S04]  /*70860*/  LDL.LU.64 R22, [R1+0x1408] ;  /* 0x0014080001167983 */ /* 0x000ea80000300a00 */
[----:B------:R-:W0:Y:S01]  /*70870*/  LDS.128 R12, [R5+0x800] ;  /* 0x00080000050c7984 */ /* 0x000e220000000c00 */
[----:B------:R-:W2:Y:S03]  /*70880*/  LDL.LU R3, [R1+0x80] ;  /* 0x0000800001037983 */ /* 0x000ea60000300800 */
[----:B------:R-:W-:Y:S04]  /*70890*/  STG.E.U16 [R6.64], R0 ;  /* 0x0000000006007986 */ /* 0x000fe8000c101504 */
[----:B0-----:R0:W-:Y:S04]  /*708a0*/  STL.64 [R1+0x1960], R12 ;  /* 0x0019600c01007387 */ /* 0x0011e80000100a00 */
[----:B0-----:R-:W2:Y:S01]  /*708b0*/  LDL.LU.64 R12, [R1+0x1420] ;  /* 0x00142000010c7983 */ /* 0x001ea20000300a00 */
[----:B------:R-:W-:Y:S02]  /*708c0*/  STL.64 [R1+0x1868], R14 ;  /* 0x0018680e01007387 */ /* 0x000fe40000100a00 */
[----:B------:R-:W2:Y:S02]  /*708d0*/  LDL.LU.64 R6, [R1+0x1430] ;  /* 0x0014300001067983 */ /* 0x000ea40000300a00 */
[----:B------:R-:W-:Y:S01]  /*708e0*/  STL.64 [R1+0x70], R24 ;  /* 0x0000701801007387 */ /* 0x000fe20000100a00 */
[----:B------:R0:W-:Y:S04]  /*708f0*/  STL [R1+0x7c], R27 ;  /* 0x00007c1b01007387 */ /* 0x0001e80000100800 */
[----:B0-----:R-:W2:Y:S01]  /*70900*/  LDL.LU.64 R26, [R1+0x1988] ;  /* 0x00198800011a7983 */ /* 0x001ea20000300a00 */
[----:B------:R-:W4:Y:S01]  /*70910*/  LDL.LU.64 R24, [R1+0x1980] ;  /* 0x0019800001187983 */ /* 0x000f220000300a00 */
[----:B------:R-:W-:-:S02]  /*70920*/  PRMT R0, R17, 0x7632, R0 ;  /* 0x0000763211007816 */ /* 0x000fc40000000000 */
[----:B---3--:R-:W-:Y:S01]  /*70930*/  STG.E.U16 [R18.64], R17 ;  /* 0x0000001112007986 */ /* 0x008fe2000c101504 */
[----:B------:R-:W3:Y:S02]  /*70940*/  LDL.LU.64 R14, [R1+0x1428] ;  /* 0x00142800010e7983 */ /* 0x000ee40000300a00 */
[----:B------:R-:W-:Y:S01]  /*70950*/  STL.64 [R1+0x1878], R28 ;  /* 0x0018781c01007387 */ /* 0x000fe20000100a00 */
[----:B--2---:R-:W0:Y:S04]  /*70960*/  LDS.128 R16, [R26+0x1000] ;  /* 0x001000001a107984 */ /* 0x004e280000000c00 */
[----:B0-----:R0:W-:Y:S01]  /*70970*/  STL.64 [R1+0x38], R18 ;  /* 0x0000381201007387 */ /* 0x0011e20000100a00 */
[----:B------:R-:W-:-:S03]  /*70980*/  MOV R9, R16 ;  /* 0x0000001000097202 */ /* 0x000fc60000000f00 */
[----:B0-----:R-:W2:Y:S01]  /*70990*/  LDL.LU.64 R18, [R1+0x1978] ;  /* 0x0019780001127983 */ /* 0x001ea20000300a00 */
[----:B------:R-:W2:Y:S01]  /*709a0*/  LDL.LU R16, [R1+0x1974] ;  /* 0x0019740001107983 */ /* 0x000ea20000300800 */
[----:B------:R-:W-:Y:S02]  /*709b0*/  MOV R28, R17 ;  /* 0x00000011001c7202 */ /* 0x000fe40000000f00 */
[----:B----4-:R-:W-:Y:S04]  /*709c0*/  STG.E.U16 [R24.64], R0 ;  /* 0x0000000018007986 */ /* 0x010fe8000c101504 */
[----:B------:R0:W-:Y:S04]  /*709d0*/  STL [R1+0x18c8], R28 ;  /* 0x0018c81c01007387 */ /* 0x0001e80000100800 */
[----:B0-----:R-:W4:Y:S01]  /*709e0*/  LDL.LU.64 R28, [R1+0x1418] ;  /* 0x00141800011c7983 */ /* 0x001f220000300a00 */
[----:B------:R-:W3:Y:S01]  /*709f0*/  LDL.LU.64 R24, [R1+0x1438] ;  /* 0x0014380001187983 */ /* 0x000ee20000300a00 */
[----:B------:R-:W-:Y:S01]  /*70a00*/  PRMT R0, R8, 0x7632, R0 ;  /* 0x0000763208007816 */ /* 0x000fe20000000000 */
[----:B------:R-:W-:Y:S01]  /*70a10*/  STL [R1+0x1970], R27 ;  /* 0x0019701b01007387 */ /* 0x000fe20000100800 */
[----:B--2---:R-:W-:Y:S01]  /*70a20*/  PRMT R4, R16, 0x7632, R4 ;  /* 0x0000763210047816 */ /* 0x004fe20000000004 */
[----:B------:R-:W-:Y:S02]  /*70a30*/  STG.E.U16 [R18.64], R16 ;  /* 0x0000001012007986 */ /* 0x000fe4000c101504 */
[----:B------:R-:W0:Y:S02]  /*70a40*/  LDS.128 R16, [R27+0x1000] ;  /* 0x001000001b107984 */ /* 0x000e240000000c00 */
[----:B----4-:R1:W-:Y:S02]  /*70a50*/  STG.E.U16 [R28.64], R4 ;  /* 0x000000041c007986 */ /* 0x0103e4000c101504 */
[----:B------:R-:W-:Y:S02]  /*70a60*/  STG.E.U16 [R20.64], R8 ;  /* 0x0000000814007986 */ /* 0x000fe4000c101504 */
[----:B---3--:R-:W-:Y:S01]  /*70a70*/  STL.64 [R1+0x1968], R24 ;  /* 0x0019681801007387 */ /* 0x008fe20000100a00 */
[----:B------:R2:W-:Y:S02]  /*70a80*/  STG.E.U16 [R22.64], R0 ;  /* 0x0000000016007986 */ /* 0x0005e4000c101504 */
[----:B------:R-:W3:Y:S04]  /*70a90*/  LDS.128 R20, [R5+0x1000] ;  /* 0x0010000005147984 */ /* 0x000ee80000000c00 */
[----:B------:R-:W-:Y:S01]  /*70aa0*/  LDS.128 R24, [R26+0x1800] ;  /* 0x001800001a187984 */ /* 0x000fe20000000c00 */
[----:B0-----:R-:W-:Y:S03]  /*70ab0*/  STL.64 [R1+0x1938], R16 ;  /* 0x0019381001007387 */ /* 0x001fe60000100a00 */
[----:B------:R-:W-:Y:S02]  /*70ac0*/  STL.64 [R1+0x1840], R18 ;  /* 0x0018401201007387 */ /* 0x000fe40000100a00 */
[----:B------:R-:W0:Y:S04]  /*70ad0*/  LDS.128 R16, [R11+0x1800] ;  /* 0x001800000b107984 */ /* 0x000e280000000c00 */
[----:B-1----:R-:W4:Y:S01]  /*70ae0*/  LDL.LU R4, [R1] ;  /* 0x0000000001047983 */ /* 0x002f220000300800 */
[----:B--2---:R-:W-:Y:S01]  /*70af0*/  PRMT R0, R3, 0x7632, R0 ;  /* 0x0000763203007816 */ /* 0x004fe20000000000 */
[----:B------:R1:W-:Y:S04]  /*70b00*/  STG.E.U16 [R12.64], R3 ;  /* 0x000000030c007986 */ /* 0x0003e8000c101504 */
[----:B------:R2:W-:Y:S04]  /*70b10*/  STG.E.U16 [R6.64], R0 ;  /* 0x0000000006007986 */ /* 0x0005e8000c101504 */
[----:B---3--:R-:W-:Y:S01]  /*70b20*/  STL.64 [R1+0x1920], R20 ;  /* 0x0019201401007387 */ /* 0x008fe20000100a00 */
[----:B------:R-:W-:Y:S03]  /*70b30*/  STL.64 [R1+0x1828], R22 ;  /* 0x0018281601007387 */ /* 0x000fe60000100a00 */
[----:B0-----:R0:W-:Y:S01]  /*70b40*/  STL [R1+0x64], R17 ;  /* 0x0000641101007387 */ /* 0x0011e20000100800 */
[----:B------:R-:W-:Y:S02]  /*70b50*/  STL.64 [R1+0x68], R18 ;  /* 0x0000681201007387 */ /* 0x000fe40000100a00 */
[----:B-1----:R-:W4:Y:S01]  /*70b60*/  LDL.LU.64 R12, [R1+0x1440] ;  /* 0x00144000010c7983 */ /* 0x002f220000300a00 */
[----:B------:R-:W-:Y:S01]  /*70b70*/  MOV R3, R16 ;  /* 0x0000001000037202 */ /* 0x000fe20000000f00 */
[----:B--2---:R-:W2:Y:S04]  /*70b80*/  LDL.LU.64 R6, [R1+0x1390] ;  /* 0x0013900001067983 */ /* 0x004ea80000300a00 */
        /* <DEDUP_REMOVED lines=8> */
[----:B0-----:R-:W3:Y:S01]  /*70c10*/  LDL.LU.64 R16, [R1+0xfd8] ;  /* 0x000fd80001107983 */ /* 0x001ee20000300a00 */
[----:B------:R-:W2:Y:S02]  /*70c20*/  LDL.LU.64 R20, [R1+0xa10] ;  /* 0x000a100001147983 */ /* 0x000ea40000300a00 */
[----:B------:R-:W-:Y:S01]  /*70c30*/  IMAD.MOV.U32 R2, RZ, RZ, R24 ;  /* 0x000000ffff027224 */ /* 0x000fe200078e0018 */
[----:B--2---:R0:W-:Y:S04]  /*70c40*/  STL.64 [R1+0x1928], R20 ;  /* 0x0019281401007387 */ /* 0x0041e80000100a00 */
[----:B0-----:R-:W2:Y:S01]  /*70c50*/  LDL.LU.64 R20, [R1+0xa48] ;  /* 0x000a480001147983 */ /* 0x001ea20000300a00 */
[----:B------:R-:W-:Y:S02]  /*70c60*/  STL [R1+0x24], R25 ;  /* 0x0000241901007387 */ /* 0x000fe40000100800 */
[----:B------:R0:W-:Y:S02]  /*70c70*/  STL.64 [R1+0x28], R26 ;  /* 0x0000281a01007387 */ /* 0x0001e40000100a00 */
[----:B0-----:R-:W2:Y:S01]  /*70c80*/  LDL.LU R27, [R1+0x1970] ;  /* 0x00197000011b7983 */ /* 0x001ea20000300800 */
[----:B------:R-:W2:Y:S01]  /*70c90*/  LDL.LU.64 R24, [R1+0x1968] ;  /* 0x0019680001187983 */ /* 0x000ea20000300a00 */
[----:B------:R-:W-:-:S02]  /*70ca0*/  PRMT R0, R10, 0x7632, R0 ;  /* 0x000076320a007816 */ /* 0x000fc40000000000 */
[----:B------:R0:W-:Y:S01]  /*70cb0*/  STG.E.U16 [R14.64], R10 ;  /* 0x0000000a0e007986 */ /* 0x0001e2000c101504 */
[----:B------:R-:W3:Y:S02]  /*70cc0*/  LDL.LU.64 R22, [R1+0x9f8] ;  /* 0x0009f80001167983 */ /* 0x000ee40000300a00 */
[----:B------:R-:W3:Y:S02]  /*70cd0*/  LDL.LU.64 R18, [R1+0x7a0] ;  /* 0x0007a00001127983 */ /* 0x000ee40000300a00 */
[----:B------:R-:W3:Y:S01]  /*70ce0*/  LDL.LU.64 R28, [R1+0x798] ;  /* 0x00079800011c7983 */ /* 0x000ee20000300a00 */
[----:B0-----:R-:W3:Y:S01]  /*70cf0*/  LDL.LU.64 R14, [R1+0x790] ;  /* 0x00079000010e7983 */ /* 0x001ee20000300a00 */
[----:B------:R-:W3:Y:S03]  /*70d00*/  LDL.LU.64 R10, [R1+0x788] ;  /* 0x00078800010a7983 */ /* 0x000ee60000300a00 */
[----:B--2---:R-:W-:Y:S02]  /*70d10*/  STG.E.U16 [R24.64], R0 ;  /* 0x0000000018007986 */ /* 0x004fe4000c101504 */
[----:B------:R-:W0:Y:S04]  /*70d20*/  LDS.128 R24, [R27+0x1800] ;  /* 0x001800001b187984 */ /* 0x000e280000000c00 */
[----:B----4-:R-:W-:Y:S01]  /*70d30*/  STG.E.U16 [R12.64], R4 ;  /* 0x000000040c007986 */ /* 0x010fe2000c101504 */
[----:B0-----:R0:W-:Y:S04]  /*70d40*/  STL [R1+0x18a0], R25 ;  /* 0x0018a01901007387 */ /* 0x0011e80000100800 */
[----:B0-----:R-:W2:Y:S01]  /*70d50*/  LDL.LU R25, [R1+0x70] ;  /* 0x0000700001197983 */ /* 0x001ea20000300800 */
[----:B------:R-:W-:Y:S02]  /*70d60*/  STL [R1+0x1798], R27 ;  /* 0x0017981b01007387 */ /* 0x000fe40000100800 */
[----:B------:R0:W-:Y:S02]  /*70d70*/  STL [R1+0x1848], R26 ;  /* 0x0018481a01007387 */ /* 0x0001e40000100800 */
[----:B0-----:R-:W4:Y:S01]  /*70d80*/  LDL.LU.64 R26, [R1+0xa00] ;  /* 0x000a0000011a7983 */ /* 0x001f220000300a00 */
[----:B------:R-:W3:Y:S01]  /*70d90*/  LDL.LU.64 R12, [R1+0x1960] ;  /* 0x00196000010c7983 */ /* 0x000ee20000300a00 */
[----:B------:R-:W-:-:S05]  /*70da0*/  PRMT R0, R4, 0x7632, R0 ;  /* 0x0000763204007816 */ /* 0x000fca0000000000 */
[----:B------:R-:W-:Y:S02]  /*70db0*/  STG.E.U16 [R6.64], R0 ;  /* 0x0000000006007986 */ /* 0x000fe4000c101504 */
[----:B------:R-:W0:Y:S02]  /*70dc0*/  LDS.128 R4, [R5+0x1800] ;  /* 0x0018000005047984 */ /* 0x000e240000000c00 */
[----:B0-----:R-:W-:Y:S04]  /*70dd0*/  STL [R1+0x17b0], R7 ;  /* 0x0017b00701007387 */ /* 0x001fe80000100800 */
[----:B---3--:R0:W-:Y:S04]  /*70de0*/  STG.E.U16 [R16.64], R12 ;  /* 0x0000000c10007986 */ /* 0x0081e8000c101504 */
[----:B0-----:R-:W3:Y:S01]  /*70df0*/  LDL.LU.64 R16, [R1+0x1958] ;  /* 0x0019580001107983 */ /* 0x001ee20000300a00 */
[----:B------:R-:W-:Y:S01]  /*70e00*/  PRMT R8, R12, 0x7632, R8 ;  /* 0x000076320c087816 */ /* 0x000fe20000000008 */
[----:B------:R0:W-:Y:S02]  /*70e10*/  STL [R1+0x18b8], R13 ;  /* 0x0018b80d01007387 */ /* 0x0001e40000100800 */
[----:B0-----:R-:W2:Y:S04]  /*70e20*/  LDL.LU.64 R12, [R1+0xa08] ;  /* 0x000a0800010c7983 */ /* 0x001ea80000300a00 */
[----:B---3--:R0:W-:Y:S04]  /*70e30*/  STG.E.U16 [R16.64], R8 ;  /* 0x0000000810007986 */ /* 0x0081e8000c101504 */
[----:B0-----:R-:W3:Y:S01]  /*70e40*/  LDL.LU.64 R16, [R1+0x1950] ;  /* 0x0019500001107983 */ /* 0x001ee20000300a00 */
[----:B--2---:R-:W-:-:S03]  /*70e50*/  PRMT R0, R25, 0x7632, R0 ;  /* 0x0000763219007816 */ /* 0x004fc60000000000 */
[----:B---3--:R0:W-:Y:S04]  /*70e60*/  STG.E.U16 [R16.64], R25 ;  /* 0x0000001910007986 */ /* 0x0081e8000c101504 */
[----:B0-----:R-:W2:Y:S01]  /*70e70*/  LDL.LU.64 R16, [R1+0x1948] ;  /* 0x0019480001107983 */ /* 0x001ea20000300a00 */
[----:B------:R-:W-:-:S03]  /*70e80*/  PRMT R8, R9, 0x7632, R8 ;  /* 0x0000763209087816 */ /* 0x000fc60000000008 */
[----:B--2---:R0:W-:Y:S04]  /*70e90*/  STG.E.U16 [R16.64], R0 ;  /* 0x0000000010007986 */ /* 0x0041e8000c101504 */
[----:B0-----:R-:W2:Y:S04]  /*70ea0*/  LDL.LU.64 R16, [R1+0x1940] ;  /* 0x0019400001107983 */ /* 0x001ea80000300a00 */
[----:B--2---:R0:W-:Y:S01]  /*70eb0*/  STG.E.U16 [R16.64], R9 ;  /* 0x0000000910007986 */ /* 0x0041e2000c101504 */
[----:B------:R1:W-:Y:S03]  /*70ec0*/  STG.E.U16 [R20.64], R8 ;  /* 0x0000000814007986 */ /* 0x0003e6000c101504 */
[----:B0-----:R-:W2:Y:S01]  /*70ed0*/  LDL.LU.64 R16, [R1+0x1938] ;  /* 0x0019380001107983 */ /* 0x001ea20000300a00 */
[----:B------:R-:W3:Y:S02]  /*70ee0*/  LDL.LU R9, [R1+0x1930] ;  /* 0x0019300001097983 */ /* 0x000ee40000300800 */
[----:B-1----:R-:W2:Y:S02]  /*70ef0*/  LDL.LU.64 R20, [R1+0x1928] ;  /* 0x0019280001147983 */ /* 0x002ea40000300a00 */
[----:B--2---:R0:W-:Y:S04]  /*70f00*/  STG.E.U16 [R20.64], R16 ;  /* 0x0000001014007986 */ /* 0x0041e8000c101504 */
[----:B0-----:R-:W2:Y:S01]  /*70f10*/  LDL.LU.64 R20, [R1+0x1920] ;  /* 0x0019200001147983 */ /* 0x001ea20000300a00 */
[----:B------:R-:W-:-:S05]  /*70f20*/  PRMT R0, R16, 0x7632, R0 ;  /* 0x0000763210007816 */ /* 0x000fca0000000000 */
[----:B------:R0:W-:Y:S02]  /*70f30*/  STG.E.U16 [R12.64], R0 ;  /* 0x000000000c007986 */ /* 0x0001e4000c101504 */
[----:B0-----:R-:W-:Y:S02]  /*70f40*/  PRMT R0, R3, 0x7632, R0 ;  /* 0x0000763203007816 */ /* 0x001fe40000000000 */
[----:B--2---:R-:W-:Y:S01]  /*70f50*/  PRMT R8, R20, 0x7632, R8 ;  /* 0x0000763214087816 */ /* 0x004fe20000000008 */
[----:B----4-:R-:W-:Y:S04]  /*70f60*/  STG.E.U16 [R26.64], R20 ;  /* 0x000000141a007986 */ /* 0x010fe8000c101504 */
[----:B------:R0:W-:Y:S01]  /*70f70*/  STG.E.U16 [R22.64], R8 ;  /* 0x0000000816007986 */ /* 0x0001e2000c101504 */
[----:B------:R-:W-:Y:S02]  /*70f80*/  STG.E.U16 [R18.64], R3 ;  /* 0x0000000312007986 */ /* 0x000fe4000c101504 */
[----:B------:R-:W-:Y:S01]  /*70f90*/  STG.E.U16 [R28.64], R0 ;  /* 0x000000001c007986 */ /* 0x000fe2000c101504 */
[----:B------:R-:W-:Y:S01]  /*70fa0*/  STL [R1+0x18bc], R21 ;  /* 0x0018bc1501007387 */ /* 0x000fe20000100800 */
[----:B------:R1:W-:Y:S01]  /*70fb0*/  STG.E.U16 [R14.64], R2 ;  /* 0x000000020e007986 */ /* 0x0003e2000c101504 */
[----:B0-----:R-:W-:-:S02]  /*70fc0*/  PRMT R8, R2, 0x7632, R8 ;  /* 0x0000763202087816 */ /* 0x001fc40000000008 */
[----:B-1----:R-:W2:Y:S04]  /*70fd0*/  LDL.LU.64 R2, [R1+0x780] ;  /* 0x0007800001027983 */ /* 0x002ea80000300a00 */
[----:B------:R0:W-:Y:S04]  /*70fe0*/  STG.E.U16 [R10.64], R8 ;  /* 0x000000080a007986 */ /* 0x0001e8000c101504 */
[----:B0-----:R-:W4:Y:S01]  /*70ff0*/  LDL.LU.64 R10, [R1+0x778] ;  /* 0x00077800010a7983 */ /* 0x001f220000300a00 */
[----:B------:R-:W2:Y:S02]  /*71000*/  LDL.LU.64 R22, [R1+0x750] ;  /* 0x0007500001167983 */ /* 0x000ea40000300a00 */
[----:B------:R-:W2:Y:S02]  /*71010*/  LDL.LU R19, [R1+0x94] ;  /* 0x0000940001137983 */ /* 0x000ea40000300800 */
[----:B------:R-:W2:Y:S02]  /*71020*/  LDL.LU R15, [R1+0x54] ;  /* 0x00005400010f7983 */ /* 0x000ea40000300800 */
[----:B--2---:R0:W-:Y:S04]  /*71030*/  STL [R1+0x1908], R15 ;  /* 0x0019080f01007387 */ /* 0x0041e80000100800 */
[----:B0-----:R-:W2:Y:S04]  /*71040*/  LDL.LU.64 R14, [R1+0x738] ;  /* 0x00073800010e7983 */ /* 0x001ea80000300a00 */
[----:B--2---:R0:W-:Y:S04]  /*71050*/  STL.64 [R1+0x1910], R14 ;  /* 0x0019100e01007387 */ /* 0x0041e80000100a00 */
[----:B0-----:R-:W2:Y:S04]  /*71060*/  LDL.LU.64 R14, [R1+0x740] ;  /* 0x00074000010e7983 */ /* 0x001ea80000300a00 */
[----:B--2---:R0:W-:Y:S04]  /*71070*/  STL.64 [R1+0x1918], R14 ;  /* 0x0019180e01007387 */ /* 0x0041e80000100a00 */
[----:B0-----:R-:W2:Y:S01]  /*71080*/  LDL.LU.64 R14, [R1+0x748] ;  /* 0x00074800010e7983 */ /* 0x001ea20000300a00 */
[----:B------:R-:W2:Y:S02]  /*71090*/  LDL.LU R28, [R1+0x84] ;  /* 0x00008400011c7983 */ /* 0x000ea40000300800 */
[----:B------:R-:W2:Y:S02]  /*710a0*/  LDL.LU R16, [R1+0x44] ;  /* 0x0000440001107983 */ /* 0x000ea40000300800 */
        /* <DEDUP_REMOVED lines=15> */
[----:B------:R-:W-:Y:S01]  /*711a0*/  STG.E.U16 [R2.64], R24 ;  /* 0x0000001802007986 */ /* 0x000fe2000c101504 */
[----:B------:R-:W-:-:S03]  /*711b0*/  PRMT R8, R4, 0x7632, R8 ;  /* 0x0000763204087816 */ /* 0x000fc60000000008 */
[----:B----4-:R-:W-:Y:S01]  /*711c0*/  STG.E.U16 [R10.64], R0 ;  /* 0x000000000a007986 */ /* 0x010fe2000c101504 */
[----:B------:R-:W-:Y:S02]  /*711d0*/  STG.E.U16 [R22.64], R4 ;  /* 0x0000000416007986 */ /* 0x000fe4000c101504 */
[----:B------:R-:W-:Y:S01]  /*711e0*/  STG.E.U16 [R14.64], R8 ;  /* 0x000000080e007986 */ /* 0x000fe2000c101504 */
[----:B--2---:R0:W-:Y:S04]  /*711f0*/  STL.64 [R1+0x1900], R16 ;  /* 0x0019001001007387 */ /* 0x0041e80000100a00 */
[----:B0-----:R-:W2:Y:S01]  /*71200*/  LDL.LU.64 R16, [R1+0x700] ;  /* 0x0007000001107983 */ /* 0x001ea20000300a00 */
[----:B------:R-:W4:Y:S02]  /*71210*/  LDL.LU R7, [R1+0x4] ;  /* 0x0000040001077983 */ /* 0x000f240000300800 */
[----:B------:R-:W2:Y:S02]  /*71220*/  LDL.LU.64 R20, [R1+0x6a0] ;  /* 0x0006a00001147983 */ /* 0x000ea40000300a00 */
[----:B------:R-:W2:Y:S01]  /*71230*/  LDL.LU.64 R12, [R1+0x698] ;  /* 0x00069800010c7983 */ /* 0x000ea20000300a00 */
[----:B------:R-:W2:Y:S01]  /*71240*/  LDL.LU.64 R2, [R1+0x658] ;  /* 0x0006580001027983 */ /* 0x000ea20000300a00 */
[----:B------:R-:W2:Y:S02]  /*71250*/  LDL.LU.64 R10, [R1+0x650] ;  /* 0x00065000010a7983 */ /* 0x000ea40000300a00 */
[----:B------:R-:W2:Y:S02]  /*71260*/  LDL.LU R29, [R1+0x74] ;  /* 0x00007400011d7983 */ /* 0x000ea40000300800 */
[----:B------:R-:W2:Y:S01]  /*71270*/  LDL.LU.64 R24, [R1+0x648] ;  /* 0x0006480001187983 */ /* 0x000ea20000300a00 */
[----:B------:R-:W2:Y:S01]  /*71280*/  LDL.LU.64 R26, [R1+0x640] ;  /* 0x00064000011a7983 */ /* 0x000ea20000300a00 */
[----:B------:R-:W2:Y:S02]  /*71290*/  LDL.LU.64 R22, [R1+0x638] ;  /* 0x0006380001167983 */ /* 0x000ea40000300a00 */
[----:B------:R-:W2:Y:S02]  /*712a0*/  LDL.LU.64 R14, [R1+0x1918] ;  /* 0x00191800010e7983 */ /* 0x000ea40000300a00 */
[----:B------:R-:W3:Y:S01]  /*712b0*/  LDL.LU R8, [R1+0x14] ;  /* 0x0000140001087983 */ /* 0x000ee20000300800 */
[----:B------:R-:W-:Y:S01]  /*712c0*/  PRMT R0, R19, 0x7632, R0 ;  /* 0x0000763213007816 */ /* 0x000fe20000000000 */
[----:B--2---:R0:W-:Y:S04]  /*712d0*/  STG.E.U16 [R14.64], R19 ;  /* 0x000000130e007986 */ /* 0x0041e8000c101504 */
[----:B0-----:R-:W2:Y:S01]  /*712e0*/  LDL.LU.64 R14, [R1+0x1910] ;  /* 0x00191000010e7983 */ /* 0x001ea20000300a00 */
[----:B------:R-:W3:Y:S03]  /*712f0*/  LDL.LU.64 R18, [R1+0x610] ;  /* 0x0006100001127983 */ /* 0x000ee60000300a00 */
[----:B--2---:R0:W-:Y:S04]  /*71300*/  STG.E.U16 [R14.64], R0 ;  /* 0x000000000e007986 */ /* 0x0041e8000c101504 */
[----:B0-----:R-:W2:Y:S04]  /*71310*/  LDL.LU R15, [R1+0x1908] ;  /* 0x00190800010f7983 */ /* 0x001ea80000300800 */
[----:B--2---:R0:W-:Y:S04]  /*71320*/  STG.E.U16 [R16.64], R15 ;  /* 0x0000000f10007986 */ /* 0x0041e8000c101504 */
[----:B0-----:R-:W2:Y:S01]  /*71330*/  LDL.LU.64 R16, [R1+0x1900] ;  /* 0x0019000001107983 */ /* 0x001ea20000300a00 */
[----:B------:R-:W-:-:S02]  /*71340*/  PRMT R4, R15, 0x7632, R4 ;  /* 0x000076320f047816 */ /* 0x000fc40000000004 */
[----:B------:R-:W3:Y:S03]  /*71350*/  LDL.LU.64 R14, [R1+0x608] ;  /* 0x00060800010e7983 */ /* 0x000ee60000300a00 */
[----:B--2---:R0:W-:Y:S04]  /*71360*/  STG.E.U16 [R16.64], R4 ;  /* 0x0000000410007986 */ /* 0x0041e8000c101504 */
[----:B0-----:R-:W2:Y:S01]  /*71370*/  LDL.LU.64 R16, [R1+0x18f8] ;  /* 0x0018f80001107983 */ /* 0x001ea20000300a00 */
[----:B---3--:R-:W-:-:S03]  /*71380*/  PRMT R0, R8, 0x7632, R0 ;  /* 0x0000763208007816 */ /* 0x008fc60000000000 */
[----:B--2---:R0:W-:Y:S04]  /*71390*/  STG.E.U16 [R16.64], R8 ;  /* 0x0000000810007986 */ /* 0x0041e8000c101504 */
[----:B0-----:R-:W2:Y:S04]  /*713a0*/  LDL.LU.64 R16, [R1+0x18f0] ;  /* 0x0018f00001107983 */ /* 0x001ea80000300a00 */
[----:B--2---:R0:W-:Y:S04]  /*713b0*/  STG.E.U16 [R16.64], R0 ;  /* 0x0000000010007986 */ /* 0x0041e8000c101504 */
[----:B0-----:R-:W2:Y:S01]  /*713c0*/  LDL.LU.64 R16, [R1+0x18e8] ;  /* 0x0018e80001107983 */ /* 0x001ea20000300a00 */
[----:B------:R-:W-:-:S03]  /*713d0*/  PRMT R4, R9, 0x7632, R4 ;  /* 0x0000763209047816 */ /* 0x000fc60000000004 */
[----:B--2---:R0:W-:Y:S04]  /*713e0*/  STG.E.U16 [R16.64], R9 ;  /* 0x0000000910007986 */ /* 0x0041e8000c101504 */
[----:B0-----:R-:W2:Y:S01]  /*713f0*/  LDL.LU.64 R16, [R1+0x18e0] ;  /* 0x0018e00001107983 */ /* 0x001ea20000300a00 */
[----:B------:R-:W3:Y:S03]  /*71400*/  LDL.LU.64 R8, [R1+0x660] ;  /* 0x0006600001087983 */ /* 0x000ee60000300a00 */
[----:B--2---:R0:W-:Y:S04]  /*71410*/  STG.E.U16 [R16.64], R4 ;  /* 0x0000000410007986 */ /* 0x0041e8000c101504 */
[----:B0-----:R-:W2:Y:S01]  /*71420*/  LDL.LU.64 R16, [R1+0x18d8] ;  /* 0x0018d80001107983 */ /* 0x001ea20000300a00 */
[----:B------:R-:W-:-:S03]  /*71430*/  PRMT R0, R28, 0x7632, R0 ;  /* 0x000076321c007816 */ /* 0x000fc60000000000 */
[----:B--2---:R0:W-:Y:S04]  /*71440*/  STG.E.U16 [R16.64], R28 ;  /* 0x0000001c10007986 */ /* 0x0041e8000c101504 */
[----:B0-----:R-:W2:Y:S01]  /*71450*/  LDL.LU.64 R16, [R1+0x18d0] ;  /* 0x0018d00001107983 */ /* 0x001ea20000300a00 */
[----:B------:R-:W3:Y:S03]  /*71460*/  LDL.LU R28, [R1+0x18c8] ;  /* 0x0018c800011c7983 */ /* 0x000ee60000300800 */
[----:B--2---:R0:W-:Y:S04]  /*71470*/  STG.E.U16 [R16.64], R0 ;  /* 0x0000000010007986 */ /* 0x0041e8000c101504 */
[----:B0-----:R-:W2:Y:S02]  /*71480*/  LDL.LU.64 R16, [R1+0x18c0] ;  /* 0x0018c00001107983 */ /* 0x001ea40000300a00 */
[----:B--2---:R-:W-:-:S02]  /*71490*/  PRMT R4, R16, 0x7632, R4 ;  /* 0x0000763210047816 */ /* 0x004fc40000000004 */
[----:B------:R0:W-:Y:S04]  /*714a0*/  STG.E.U16 [R20.64], R16 ;  /* 0x0000001014007986 */ /* 0x0001e8000c101504 */
[----:B------:R1:W-:Y:S04]  /*714b0*/  STG.E.U16 [R12.64], R4 ;  /* 0x000000040c007986 */ /* 0x0003e8000c101504 */
[----:B0-----:R-:W2:Y:S04]  /*714c0*/  LDL.LU R21, [R1+0x18bc] ;  /* 0x0018bc0001157983 */ /* 0x001ea80000300800 */
[----:B-1----:R-:W2:Y:S01]  /*714d0*/  LDL.LU R13, [R1+0x18b8] ;  /* 0x0018b800010d7983 */ /* 0x002ea20000300800 */
[----:B----4-:R-:W-:Y:S01]  /*714e0*/  PRMT R0, R7, 0x7632, R0 ;  /* 0x0000763207007816 */ /* 0x010fe20000000000 */
[----:B---3--:R-:W-:Y:S04]  /*714f0*/  STG.E.U16 [R8.64], R7 ;  /* 0x0000000708007986 */ /* 0x008fe8000c101504 */
[----:B------:R0:W-:Y:S02]  /*71500*/  STG.E.U16 [R2.64], R0 ;  /* 0x0000000002007986 */ /* 0x0001e4000c101504 */
[----:B0-----:R-:W-:-:S02]  /*71510*/  PRMT R0, R29, 0x7632, R0 ;  /* 0x000076321d007816 */ /* 0x001fc40000000000 */
[----:B------:R-:W3:Y:S01]  /*71520*/  LDL.LU.64 R2, [R1+0x600] ;  /* 0x0006000001027983 */ /* 0x000ee20000300a00 */
[----:B--2---:R-:W-:-:S03]  /*71530*/  PRMT R4, R13, 0x7632, R4 ;  /* 0x000076320d047816 */ /* 0x004fc60000000004 */
[----:B------:R0:W-:Y:S04]  /*71540*/  STG.E.U16 [R10.64], R13 ;  /* 0x0000000d0a007986 */ /* 0x0001e8000c101504 */
[----:B------:R-:W-:Y:S01]  /*71550*/  STG.E.U16 [R24.64], R4 ;  /* 0x0000000418007986 */ /* 0x000fe2000c101504 */
[----:B------:R1:W-:Y:S02]  /*71560*/  STG.E.U16 [R26.64], R29 ;  /* 0x0000001d1a007986 */ /* 0x0003e4000c101504 */
[----:B------:R-:W-:Y:S02]  /*71570*/  STG.E.U16 [R22.64], R0 ;  /* 0x0000000016007986 */ /* 0x000fe4000c101504 */
[----:B------:R2:W-:Y:S01]  /*71580*/  STG.E.U16 [R18.64], R28 ;  /* 0x0000001c12007986 */ /* 0x0005e2000c101504 */
[----:B0-----:R-:W4:Y:S04]  /*71590*/  LDL.LU.64 R10, [R1+0x5f8] ;  /* 0x0005f800010a7983 */ /* 0x001f280000300a00 */
[----:B-1----:R-:W3:Y:S01]  /*715a0*/  LDL.LU R27, [R1+0x64] ;  /* 0x00006400011b7983 */ /* 0x002ee20000300800 */
[----:B------:R-:W3:Y:S02]  /*715b0*/  LDL.LU.64 R8, [R1+0x5b8] ;  /* 0x0005b80001087983 */ /* 0x000ee40000300a00 */
[----:B------:R-:W3:Y:S02]  /*715c0*/  LDL.LU.64 R12, [R1+0x5b0] ;  /* 0x0005b000010c7983 */ /* 0x000ee40000300a00 */
[----:B------:R-:W3:Y:S01]  /*715d0*/  LDL.LU R25, [R1+0x24] ;  /* 0x0000240001197983 */ /* 0x000ee20000300800 */
[----:B--2---:R-:W2:Y:S04]  /*715e0*/  LDL.LU.64 R18, [R1+0x598] ;  /* 0x0005980001127983 */ /* 0x004ea80000300a00 */
[----:B--2---:R0:W-:Y:S04]  /*715f0*/  STL.64 [R1+0x18a8], R18 ;  /* 0x0018a81201007387 */ /* 0x0041e80000100a00 */
[----:B0-----:R-:W2:Y:S04]  /*71600*/  LDL.LU.64 R18, [R1+0x5a0] ;  /* 0x0005a00001127983 */ /* 0x001ea80000300a00 */
[----:B--2---:R0:W-:Y:S04]  /*71610*/  STL.64 [R1+0x18b0], R18 ;  /* 0x0018b01201007387 */ /* 0x0041e80000100a00 */
[----:B0-----:R-:W2:Y:S01]  /*71620*/  LDL.LU.64 R18, [R1+0x5a8] ;  /* 0x0005a80001127983 */ /* 0x001ea20000300a00 */
[----:B------:R-:W2:Y:S03]  /*71630*/  LDL.LU.64 R22, [R1+0x560] ;  /* 0x0005600001167983 */ /* 0x000ea60000300a00 */
[----:B--2---:R0:W-:Y:S04]  /*71640*/  STL.64 [R1+0x1890], R22 ;  /* 0x0018901601007387 */ /* 0x0041e80000100a00 */
[----:B0-----:R-:W2:Y:S01]  /*71650*/  LDL.LU.64 R22, [R1+0x568] ;  /* 0x0005680001167983 */ /* 0x001ea20000300a00 */
[----:B------:R-:W-:-:S03]  /*71660*/  PRMT R4, R28, 0x7632, R4 ;  /* 0x000076321c047816 */ /* 0x000fc60000000004 */
[----:B--2---:R0:W-:Y:S04]  /*71670*/  STL.64 [R1+0x1898], R22 ;  /* 0x0018981601007387 */ /* 0x0041e80000100a00 */
[----:B0-----:R-:W2:Y:S01]  /*71680*/  LDL.LU.64 R22, [R1+0x570] ;  /* 0x0005700001167983 */ /* 0x001ea20000300a00 */
[----:B------:R-:W2:Y:S03]  /*71690*/  LDL.LU.64 R28, [R1+0x518] ;  /* 0x00051800011c7983 */ /* 0x000ea60000300a00 */
[----:B--2---:R0:W-:Y:S04]  /*716a0*/  STL.64 [R1+0x1880], R28 ;  /* 0x0018801c01007387 */ /* 0x0041e80000100a00 */
[----:B0-----:R-:W2:Y:S04]  /*716b0*/  LDL.LU.64 R28, [R1+0x520] ;  /* 0x00052000011c7983 */ /* 0x001ea80000300a00 */
[----:B------:R-:W-:Y:S01]  /*716c0*/  STG.E.U16 [R14.64], R4 ;  /* 0x000000040e007986 */ /* 0x000fe2000c101504 */
[----:B------:R-:W-:Y:S01]  /*716d0*/  PRMT R0, R17, 0x7632, R0 ;  /* 0x0000763211007816 */ /* 0x000fe20000000000 */
[----:B---3--:R-:W-:Y:S02]  /*716e0*/  STG.E.U16 [R2.64], R17 ;  /* 0x0000001102007986 */ /* 0x008fe4000c101504 */
[----:B--2---:R0:W-:Y:S04]  /*716f0*/  STL.64 [R1+0x1888], R28 ;  /* 0x0018881c01007387 */ /* 0x0041e80000100a00 */
[----:B0-----:R-:W2:Y:S01]  /*71700*/  LDL.LU.64 R28, [R1+0x558] ;  /* 0x00055800011c7983 */ /* 0x001ea20000300a00 */
[----:B------:R-:W3:Y:S02]  /*71710*/  LDL.LU R24, [R1+0x58] ;  /* 0x0000580001187983 */ /* 0x000ee40000300800 */
[----:B------:R-:W2:Y:S02]  /*71720*/  LDL.LU.64 R16, [R1+0x5c0] ;  /* 0x0005c00001107983 */ /* 0x000ea40000300a00 */
[----:B------:R-:W3:Y:S01]  /*71730*/  LDL.LU.64 R2, [R1+0x510] ;  /* 0x0005100001027983 */ /* 0x000ee20000300a00 */
[----:B------:R-:W-:Y:S01]  /*71740*/  PRMT R4, R21, 0x7632, R4 ;  /* 0x0000763215047816 */ /* 0x000fe20000000004 */
[----:B----4-:R0:W-:Y:S04]  /*71750*/  STG.E.U16 [R10.64], R0 ;  /* 0x000000000a007986 */ /* 0x0101e8000c101504 */
[----:B------:R-:W4:Y:S04]  /*71760*/  LDL.LU.64 R14, [R1+0x508] ;  /* 0x00050800010e7983 */ /* 0x000f280000300a00 */
[----:B0-----:R-:W3:Y:S01]  /*71770*/  LDL.LU.64 R10, [R1+0x500] ;  /* 0x00050000010a7983 */ /* 0x001ee20000300a00 */
[----:B------:R-:W-:-:S03]  /*71780*/  PRMT R0, R27, 0x7632, R0 ;  /* 0x000076321b007816 */ /* 0x000fc60000000000 */
[----:B--2---:R0:W-:Y:S01]  /*71790*/  STG.E.U16 [R16.64], R21 ;  /* 0x0000001510007986 */ /* 0x0041e2000c101504 */
[----:B------:R1:W-:Y:S02]  /*717a0*/  STG.E.U16 [R8.64], R4 ;  /* 0x0000000408007986 */ /* 0x0003e4000c101504 */
[----:B------:R2:W-:Y:S02]  /*717b0*/  STG.E.U16 [R12.64], R27 ;  /* 0x0000001b0c007986 */ /* 0x0005e4000c101504 */
[----:B------:R1:W-:Y:S01]  /*717c0*/  STG.E.U16 [R18.64], R0 ;  /* 0x0000000012007986 */ /* 0x0003e2000c101504 */
[----:B0-----:R-:W3:Y:S01]  /*717d0*/  LDL.LU.64 R20, [R1+0x4f8] ;  /* 0x0004f80001147983 */ /* 0x001ee20000300a00 */
[----:B------:R-:W3:Y:S02]  /*717e0*/  LDL.LU.64 R16, [R1+0x4d0] ;  /* 0x0004d00001107983 */ /* 0x000ee40000300a00 */
[----:B------:R-:W3:Y:S02]  /*717f0*/  LDL.LU R7, [R1+0x88] ;  /* 0x0000880001077983 */ /* 0x000ee40000300800 */
[----:B-1----:R-:W3:Y:S01]  /*71800*/  LDL.LU.64 R8, [R1+0x4c8] ;  /* 0x0004c80001087983 */ /* 0x002ee20000300a00 */
[----:B--2---:R-:W2:Y:S01]  /*71810*/  LDL.LU.64 R12, [R1+0x4c0] ;  /* 0x0004c000010c7983 */ /* 0x004ea20000300a00 */
[----:B------:R-:W2:Y:S02]  /*71820*/  LDL.LU.64 R26, [R1+0x4b8] ;  /* 0x0004b800011a7983 */ /* 0x000ea40000300a00 */
[----:B------:R-:W2:Y:S01]  /*71830*/  LDL.LU.64 R18, [R1+0x18b0] ;  /* 0x0018b00001127983 */ /* 0x000ea20000300a00 */
[----:B------:R-:W-:Y:S01]  /*71840*/  PRMT R4, R25, 0x7632, R4 ;  /* 0x0000763219047816 */ /* 0x000fe20000000004 */
[----:B--2---:R0:W-:Y:S04]  /*71850*/  STG.E.U16 [R18.64], R25 ;  /* 0x0000001912007986 */ /* 0x0041e8000c101504 */
[----:B0-----:R-:W2:Y:S01]  /*71860*/  LDL.LU.64 R18, [R1+0x18a8] ;  /* 0x0018a80001127983 */ /* 0x001ea20000300a00 */
[----:B------:R-:W3:Y:S03]  /*71870*/  LDL.LU R25, [R1+0x18a0] ;  /* 0x0018a00001197983 */ /* 0x000ee60000300800 */
[----:B--2---:R0:W-:Y:S01]  /*71880*/  STG.E.U16 [R18.64], R4 ;  /* 0x0000000412007986 */ /* 0x0041e2000c101504 */
[----:B---3--:R1:W-:Y:S03]  /*71890*/  STG.E.U16 [R22.64], R25 ;  /* 0x0000001916007986 */ /* 0x0083e6000c101504 */
[----:B0-----:R-:W2:Y:S01]  /*718a0*/  LDL.LU.64 R18, [R1+0x498] ;  /* 0x0004980001127983 */ /* 0x001ea20000300a00 */
[----:B-1----:R-:W3:Y:S01]  /*718b0*/  LDL.LU.64 R22, [R1+0x1898] ;  /* 0x0018980001167983 */ /* 0x002ee20000300a00 */
[----:B------:R-:W-:-:S02]  /*718c0*/  PRMT R0, R25, 0x7632, R0 ;  /* 0x0000763219007816 */ /* 0x000fc40000000000 */
[----:B------:R-:W2:Y:S04]  /*718d0*/  LDL.LU R25, [R1+0x98] ;  /* 0x0000980001197983 */ /* 0x000ea80000300800 */
[----:B---3--:R0:W-:Y:S04]  /*718e0*/  STG.E.U16 [R22.64], R0 ;  /* 0x0000000016007986 */ /* 0x0081e8000c101504 */
[----:B0-----:R-:W3:Y:S01]  /*718f0*/  LDL.LU.64 R22, [R1+0x1890] ;  /* 0x0018900001167983 */ /* 0x001ee20000300a00 */
[----:B------:R-:W-:-:S03]  /*71900*/  PRMT R4, R5, 0x7632, R4 ;  /* 0x0000763205047816 */ /* 0x000fc60000000004 */
[----:B---3--:R0:W-:Y:S02]  /*71910*/  STG.E.U16 [R22.64], R5 ;  /* 0x0000000516007986 */ /* 0x0081e4000c101504 */
[----:B------:R1:W-:Y:S02]  /*71920*/  STG.E.U16 [R28.64], R4 ;  /* 0x000000041c007986 */ /* 0x0003e4000c101504 */
[----:B0-----:R-:W3:Y:S01]  /*71930*/  LDL.LU.64 R22, [R1+0x490] ;  /* 0x0004900001167983 */ /* 0x001ee20000300a00 */
[----:B-1----:R-:W3:Y:S01]  /*71940*/  LDL.LU.64 R28, [R1+0x1888] ;  /* 0x00188800011c7983 */ /* 0x002ee20000300a00 */
[----:B--2---:R-:W-:Y:S02]  /*71950*/  PRMT R0, R25, 0x7632, R0 ;  /* 0x0000763219007816 */ /* 0x004fe40000000000 */
[----:B---3--:R0:W-:Y:S04]  /*71960*/  STG.E.U16 [R28.64], R25 ;  /* 0x000000191c007986 */ /* 0x0081e8000c101504 */
[----:B0-----:R-:W2:Y:S01]  /*71970*/  LDL.LU.64 R28, [R1+0x1880] ;  /* 0x00188000011c7983 */ /* 0x001ea20000300a00 */
[----:B------:R-:W-:-:S03]  /*71980*/  PRMT R4, R24, 0x7632, R4 ;  /* 0x0000763218047816 */ /* 0x000fc60000000004 */
[----:B--2---:R0:W-:Y:S01]  /*71990*/  STG.E.U16 [R28.64], R0 ;  /* 0x000000001c007986 */ /* 0x0041e2000c101504 */
[----:B------:R1:W-:Y:S03]  /*719a0*/  STG.E.U16 [R2.64], R24 ;  /* 0x0000001802007986 */ /* 0x0003e6000c101504 */
[----:B0-----:R-:W2:Y:S01]  /*719b0*/  LDL.LU.64 R28, [R1+0x1878] ;  /* 0x00187800011c7983 */ /* 0x001ea20000300a00 */
[----:B-1----:R-:W3:Y:S02]  /*719c0*/  LDL.LU.64 R2, [R1+0x1870] ;  /* 0x0018700001027983 */ /* 0x002ee40000300a00 */
[----:B------:R-:W2:Y:S02]  /*719d0*/  LDL.LU.64 R24, [R1+0x488] ;  /* 0x0004880001187983 */ /* 0x000ea40000300a00 */
[----:B----4-:R0:W-:Y:S02]  /*719e0*/  STG.E.U16 [R14.64], R4 ;  /* 0x000000040e007986 */ /* 0x0101e4000c101504 */
[----:B0-----:R-:W4:Y:S04]  /*719f0*/  LDL.LU.64 R14, [R1+0x1868] ;  /* 0x00186800010e7983 */ /* 0x001f280000300a00 */
[----:B---3--:R0:W-:Y:S04]  /*71a00*/  STG.E.U16 [R10.64], R3 ;  /* 0x000000030a007986 */ /* 0x0081e8000c101504 */
[----:B0-----:R-:W3:Y:S01]  /*71a10*/  LDL.LU.64 R10, [R1+0x1860] ;  /* 0x00186000010a7983 */ /* 0x001ee20000300a00 */
[----:B------:R-:W-:-:S02]  /*71a20*/  PRMT R0, R3, 0x7632, R0 ;  /* 0x0000763203007816 */ /* 0x000fc40000000000 */
[----:B------:R-:W2:Y:S03]  /*71a30*/  LDL.LU R3, [R1+0x1858] ;  /* 0x0018580001037983 */ /* 0x000ea60000300800 */
[----:B------:R0:W-:Y:S02]  /*71a40*/  STG.E.U16 [R20.64], R0 ;  /* 0x0000000014007986 */ /* 0x0001e4000c101504 */
[----:B0-----:R-:W-:Y:S02]  /*71a50*/  PRMT R0, R7, 0x7632, R0 ;  /* 0x0000763207007816 */ /* 0x001fe40000000000 */
[----:B------:R-:W4:Y:S01]  /*71a60*/  LDL.LU.64 R20, [R1+0x480] ;  /* 0x0004800001147983 */ /* 0x000f220000300a00 */
[----:B---3--:R-:W-:-:S03]  /*71a70*/  PRMT R4, R10, 0x7632, R4 ;  /* 0x000076320a047816 */ /* 0x008fc60000000004 */
[----:B------:R-:W-:Y:S04]  /*71a80*/  STG.E.U16 [R16.64], R10 ;  /* 0x0000000a10007986 */ /* 0x000fe8000c101504 */
[----:B------:R-:W-:Y:S04]  /*71a90*/  STL [R1+0x1808], R11 ;  /* 0x0018080b01007387 */ /* 0x000fe80000100800 */
[----:B------:R0:W-:Y:S01]  /*71aa0*/  STG.E.U16 [R8.64], R4 ;  /* 0x0000000408007986 */ /* 0x0001e2000c101504 */
[----:B------:R-:W-:Y:S02]  /*71ab0*/  STG.E.U16 [R12.64], R7 ;  /* 0x000000070c007986 */ /* 0x000fe4000c101504 */
[----:B------:R1:W-:Y:S01]  /*71ac0*/  STG.E.U16 [R26.64], R0 ;  /* 0x000000001a007986 */ /* 0x0003e2000c101504 */
[----:B0-----:R-:W3:Y:S01]  /*71ad0*/  LDL.LU.64 R8, [R1+0x478] ;  /* 0x0004780001087983 */ /* 0x001ee20000300a00 */
[----:B-1----:R-:W3:Y:S01]  /*71ae0*/  LDL.LU.64 R26, [R1+0x468] ;  /* 0x00046800011a7983 */ /* 0x002ee20000300a00 */
[----:B--2---:R-:W-:Y:S01]  /*71af0*/  PRMT R4, R29, 0x7632, R4 ;  /* 0x000076321d047816 */ /* 0x004fe20000000004 */
[----:B------:R-:W-:Y:S04]  /*71b00*/  STG.E.U16 [R18.64], R29 ;  /* 0x0000001d12007986 */ /* 0x000fe8000c101504 */
[----:B------:R-:W-:Y:S04]  /*71b10*/  STG.E.U16 [R22.64], R4 ;  /* 0x0000000416007986 */ /* 0x000fe8000c101504 */
[----:B---3--:R0:W-:Y:S04]  /*71b20*/  STL.64 [R1+0x1850], R26 ;  /* 0x0018501a01007387 */ /* 0x0081e80000100a00 */
[----:B0-----:R-:W2:Y:S01]  /*71b30*/  LDL.LU.64 R26, [R1+0x470] ;  /* 0x00047000011a7983 */ /* 0x001ea20000300a00 */
[----:B------:R-:W3:Y:S02]  /*71b40*/  LDL.LU.64 R16, [R1+0x460] ;  /* 0x0004600001107983 */ /* 0x000ee40000300a00 */
[----:B------:R-:W2:Y:S02]  /*71b50*/  LDL.LU.64 R18, [R1+0x458] ;  /* 0x0004580001127983 */ /* 0x000ea40000300a00 */
[----:B------:R-:W2:Y:S01]  /*71b60*/  LDL.LU R5, [R1+0x38] ;  /* 0x0000380001057983 */ /* 0x000ea20000300800 */
[----:B------:R-:W2:Y:S04]  /*71b70*/  LDL.LU.64 R22, [R1+0x440] ;  /* 0x0004400001167983 */ /* 0x000ea80000300a00 */
[----:B--2---:R0:W-:Y:S04]  /*71b80*/  STL.64 [R1+0x1830], R22 ;  /* 0x0018301601007387 */ /* 0x0041e80000100a00 */
[----:B0-----:R-:W2:Y:S01]  /*71b90*/  LDL.LU.64 R22, [R1+0x448] ;  /* 0x0004480001167983 */ /* 0x001ea20000300a00 */
[----:B------:R-:W-:-:S02]  /*71ba0*/  MOV R29, R3 ;  /* 0x00000003001d7202 */ /* 0x000fc40000000f00 */
[----:B------:R-:W-:Y:S01]  /*71bb0*/  PRMT R0, R2, 0x7632, R0 ;  /* 0x0000763202007816 */ /* 0x000fe20000000000 */
[----:B------:R-:W-:Y:S04]  /*71bc0*/  STG.E.U16 [R24.64], R2 ;  /* 0x0000000218007986 */ /* 0x000fe8000c101504 */
[----:B--2---:R0:W-:Y:S04]  /*71bd0*/  STL.64 [R1+0x1838], R22 ;  /* 0x0018381601007387 */ /* 0x0041e80000100a00 */
[----:B0-----:R-:W2:Y:S01]  /*71be0*/  LDL.LU.64 R22, [R1+0x450] ;  /* 0x0004500001167983 */ /* 0x001ea20000300a00 */
[----:B------:R-:W2:Y:S02]  /*71bf0*/  LDL.LU R13, [R1+0x68] ;  /* 0x00006800010d7983 */ /* 0x000ea40000300800 */
[----:B------:R-:W2:Y:S01]  /*71c00*/  LDL.LU.64 R2, [R1+0x430] ;  /* 0x0004300001027983 */ /* 0x000ea20000300a00 */
[----:B----4-:R-:W-:Y:S01]  /*71c10*/  STG.E.U16 [R20.64], R0 ;  /* 0x0000000014007986 */ /* 0x010fe2000c101504 */
[----:B------:R-:W-:Y:S01]  /*71c20*/  PRMT R4, R14, 0x7632, R4 ;  /* 0x000076320e047816 */ /* 0x000fe20000000004 */
[----:B------:R-:W-:Y:S04]  /*71c30*/  STG.E.U16 [R8.64], R14 ;  /* 0x0000000e08007986 */ /* 0x000fe8000c101504 */
[----:B------:R-:W-:Y:S04]  /*71c40*/  STG.E.U16 [R26.64], R4 ;  /* 0x000000041a007986 */ /* 0x000fe8000c101504 */
[----:B--2---:R0:W-:Y:S04]  /*71c50*/  STL.64 [R1+0x1820], R2 ;  /* 0x0018200201007387 */ /* 0x0041e80000100a00 */
[----:B0-----:R-:W2:Y:S01]  /*71c60*/  LDL.LU.64 R2, [R1+0x438] ;  /* 0x0004380001027983 */ /* 0x001ea20000300a00 */
[----:B------:R-:W4:Y:S02]  /*71c70*/  LDL.LU R7, [R1+0x28] ;  /* 0x0000280001077983 */ /* 0x000f240000300800 */
[----:B------:R-:W2:Y:S02]  /*71c80*/  LDL.LU.64 R10, [R1+0x3f8] ;  /* 0x0003f800010a7983 */ /* 0x000ea40000300a00 */
[----:B------:R-:W2:Y:S01]  /*71c90*/  LDL.LU.64 R24, [R1+0x3f0] ;  /* 0x0003f00001187983 */ /* 0x000ea20000300a00 */
[----:B------:R-:W2:Y:S01]  /*71ca0*/  LDL.LU.64 R20, [R1+0x3e8] ;  /* 0x0003e80001147983 */ /* 0x000ea20000300a00 */
[----:B------:R-:W2:Y:S02]  /*71cb0*/  LDL.LU R12, [R1+0x9c] ;  /* 0x00009c00010c7983 */ /* 0x000ea40000300800 */
[----:B------:R-:W2:Y:S02]  /*71cc0*/  LDL.LU.64 R8, [R1+0x3e0] ;  /* 0x0003e00001087983 */ /* 0x000ea40000300a00 */
[----:B------:R0:W-:Y:S02]  /*71cd0*/  STL [R1+0x17c8], R15 ;  /* 0x0017c80f01007387 */ /* 0x0001e40000100800 */
[----:B0-----:R-:W2:Y:S01]  /*71ce0*/  LDL.LU.64 R14, [R1+0x400] ;  /* 0x00040000010e7983 */ /* 0x001ea20000300a00 */
[----:B------:R-:W2:Y:S01]  /*71cf0*/  LDL.LU.64 R26, [R1+0x1850] ;  /* 0x00185000011a7983 */ /* 0x000ea20000300a00 */
[----:B------:R-:W-:-:S02]  /*71d00*/  PRMT R0, R28, 0x7632, R0 ;  /* 0x000076321c007816 */ /* 0x000fc40000000000 */
[----:B------:R-:W-:Y:S01]  /*71d10*/  PRMT R4, R5, 0x7632, R4 ;  /* 0x0000763205047816 */ /* 0x000fe20000000004 */
[----:B--2---:R0:W-:Y:S02]  /*71d20*/  STG.E.U16 [R26.64], R28 ;  /* 0x0000001c1a007986 */ /* 0x0041e4000c101504 */
[----:B---3--:R1:W-:Y:S02]  /*71d30*/  STG.E.U16 [R16.64], R0 ;  /* 0x0000000010007986 */ /* 0x0083e4000c101504 */
[----:B------:R2:W-:Y:S02]  /*71d40*/  STG.E.U16 [R18.64], R5 ;  /* 0x0000000512007986 */ /* 0x0005e4000c101504 */
[----:B------:R3:W-:Y:S01]  /*71d50*/  STG.E.U16 [R22.64], R4 ;  /* 0x0000000416007986 */ /* 0x0007e2000c101504 */
[----:B0-----:R-:W4:Y:S01]  /*71d60*/  LDL.LU R26, [R1+0x1848] ;  /* 0x00184800011a7983 */ /* 0x001f220000300800 */
[----:B-1----:R-:W4:Y:S01]  /*71d70*/  LDL.LU.64 R16, [R1+0x3d8] ;  /* 0x0003d80001107983 */ /* 0x002f220000300a00 */
[----:B------:R-:W-:-:S02]  /*71d80*/  MOV R27, R29 ;  /* 0x0000001d001b7202 */ /* 0x000fc40000000f00 */
[----:B------:R-:W4:Y:S01]  /*71d90*/  LDL.LU.64 R28, [R1+0x3d0] ;  /* 0x0003d000011c7983 */ /* 0x000f220000300a00 */
[----:B--2---:R-:W2:Y:S02]  /*71da0*/  LDL.LU.64 R18, [R1+0x1840] ;  /* 0x0018400001127983 */ /* 0x004ea40000300a00 */
[----:B---3--:R-:W2:Y:S02]  /*71db0*/  LDL.LU.64 R22, [R1+0x1838] ;  /* 0x0018380001167983 */ /* 0x008ea40000300a00 */
[----:B--2---:R0:W-:Y:S04]  /*71dc0*/  STG.E.U16 [R22.64], R18 ;  /* 0x0000001216007986 */ /* 0x0041e8000c101504 */
[----:B0-----:R-:W2:Y:S01]  /*71dd0*/  LDL.LU.64 R22, [R1+0x1830] ;  /* 0x0018300001167983 */ /* 0x001ea20000300a00 */
[----:B------:R-:W-:Y:S01]  /*71de0*/  PRMT R0, R18, 0x7632, R0 ;  /* 0x0000763212007816 */ /* 0x000fe20000000000 */
[----:B------:R0:W-:Y:S02]  /*71df0*/  STL [R1+0x17c0], R19 ;  /* 0x0017c01301007387 */ /* 0x0001e40000100800 */
[----:B0-----:R-:W3:Y:S04]  /*71e00*/  LDL.LU.64 R18, [R1+0x420] ;  /* 0x0004200001127983 */ /* 0x001ee80000300a00 */
[----:B--2---:R0:W-:Y:S04]  /*71e10*/  STG.E.U16 [R22.64], R0 ;  /* 0x0000000016007986 */ /* 0x0041e8000c101504 */
[----:B0-----:R-:W2:Y:S04]  /*71e20*/  LDL.LU.64 R22, [R1+0x1828] ;  /* 0x0018280001167983 */ /* 0x001ea80000300a00 */
[----:B--2---:R0:W-:Y:S04]  /*71e30*/  STG.E.U16 [R2.64], R22 ;  /* 0x0000001602007986 */ /* 0x0041e8000c101504 */
[----:B0-----:R-:W2:Y:S01]  /*71e40*/  LDL.LU.64 R2, [R1+0x1820] ;  /* 0x0018200001027983 */ /* 0x001ea20000300a00 */
[----:B------:R-:W-:Y:S01]  /*71e50*/  PRMT R4, R22, 0x7632, R4 ;  /* 0x0000763216047816 */ /* 0x000fe20000000004 */
[----:B------:R0:W-:Y:S02]  /*71e60*/  STL [R1+0x17c4], R23 ;  /* 0x0017c41701007387 */ /* 0x0001e40000100800 */
[----:B0-----:R-:W3:Y:S01]  /*71e70*/  LDL.LU.64 R22, [R1+0x428] ;  /* 0x0004280001167983 */ /* 0x001ee20000300a00 */
[----:B------:R-:W-:-:S03]  /*71e80*/  PRMT R0, R13, 0x7632, R0 ;  /* 0x000076320d007816 */ /* 0x000fc60000000000 */
[----:B--2---:R0:W-:Y:S04]  /*71e90*/  STG.E.U16 [R2.64], R4 ;  /* 0x0000000402007986 */ /* 0x0041e8000c101504 */
[----:B0-----:R-:W2:Y:S04]  /*71ea0*/  LDL.LU.64 R2, [R1+0x1818] ;  /* 0x0018180001027983 */ /* 0x001ea80000300a00 */
[----:B---3--:R-:W-:Y:S01]  /*71eb0*/  STG.E.U16 [R22.64], R13 ;  /* 0x0000000d16007986 */ /* 0x008fe2000c101504 */
[----:B----4-:R-:W-:Y:S01]  /*71ec0*/  PRMT R4, R7, 0x7632, R4 ;  /* 0x0000763207047816 */ /* 0x010fe20000000004 */
[----:B------:R0:W-:Y:S02]  /*71ed0*/  STG.E.U16 [R18.64], R0 ;  /* 0x0000000012007986 */ /* 0x0001e4000c101504 */
[----:B------:R-:W-:Y:S02]  /*71ee0*/  STG.E.U16 [R14.64], R7 ;  /* 0x000000070e007986 */ /* 0x000fe4000c101504 */
[----:B------:R-:W-:Y:S01]  /*71ef0*/  STG.E.U16 [R10.64], R4 ;  /* 0x000000040a007986 */ /* 0x000fe2000c101504 */
[----:B------:R-:W-:Y:S01]  /*71f00*/  STG.E.U16 [R24.64], R26 ;  /* 0x0000001a18007986 */ /* 0x000fe2000c101504 */
[----:B0-----:R-:W-:-:S05]  /*71f10*/  PRMT R0, R26, 0x7632, R0 ;  /* 0x000076321a007816 */ /* 0x001fca0000000000 */
[----:B------:R0:W-:Y:S02]  /*71f20*/  STG.E.U16 [R20.64], R0 ;  /* 0x0000000014007986 */ /* 0x0001e4000c101504 */
[----:B0-----:R-:W-:Y:S02]  /*71f30*/  PRMT R0, R6, 0x7632, R0 ;  /* 0x0000763206007816 */ /* 0x001fe40000000000 */
[----:B--2---:R-:W-:Y:S03]  /*71f40*/  STG.E.U16 [R2.64], R6 ;  /* 0x0000000602007986 */ /* 0x004fe6000c101504 */
[----:B------:R0:W-:Y:S02]  /*71f50*/  STG.E.U16 [R8.64], R0 ;  /* 0x0000000008007986 */ /* 0x0001e4000c101504 */
[----:B0-----:R-:W2:Y:S01]  /*71f60*/  LDL.LU.64 R8, [R1+0x408] ;  /* 0x0004080001087983 */ /* 0x001ea20000300a00 */
[----:B------:R-:W3:Y:S02]  /*71f70*/  LDL.LU R7, [R1+0x5c] ;  /* 0x00005c0001077983 */ /* 0x000ee40000300800 */
[----:B------:R-:W4:Y:S01]  /*71f80*/  LDL.LU R26, [R1+0xc] ;  /* 0x00000c00011a7983 */ /* 0x000f220000300800 */
[----:B------:R-:W-:Y:S01]  /*71f90*/  PRMT R2, R12, 0x7632, R2 ;  /* 0x000076320c027816 */ /* 0x000fe20000000002 */
[----:B------:R-:W-:Y:S04]  /*71fa0*/  STG.E.U16 [R16.64], R12 ;  /* 0x0000000c10007986 */ /* 0x000fe8000c101504 */
[----:B------:R0:W-:Y:S04]  /*71fb0*/  STG.E.U16 [R28.64], R2 ;  /* 0x000000021c007986 */ /* 0x0001e8000c101504 */
[----:B----4-:R1:W-:Y:S01]  /*71fc0*/  STL [R1+0x180c], R26 ;  /* 0x00180c1a01007387 */ /* 0x0103e20000100800 */
[----:B0-----:R-:W4:Y:S03]  /*71fd0*/  LDL.LU.64 R28, [R1+0x410] ;  /* 0x00041000011c7983 */ /* 0x001f260000300a00 */
[----:B-1----:R-:W2:Y:S01]  /*71fe0*/  LDL.LU R26, [R1+0x1c] ;  /* 0x00001c00011a7983 */ /* 0x002ea20000300800 */
[----:B------:R-:W2:Y:S03]  /*71ff0*/  LDL.LU.64 R10, [R1+0x390] ;  /* 0x00039000010a7983 */ /* 0x000ea60000300a00 */
[----:B--2---:R0:W-:Y:S04]  /*72000*/  STL.64 [R1+0x1810], R10 ;  /* 0x0018100a01007387 */ /* 0x0041e80000100a00 */
[----:B0-----:R-:W2:Y:S01]  /*72010*/  LDL.LU.64 R10, [R1+0x398] ;  /* 0x00039800010a7983 */ /* 0x001ea20000300a00 */
[----:B------:R-:W2:Y:S02]  /*72020*/  LDL.LU R6, [R1+0x8c] ;  /* 0x00008c0001067983 */ /* 0x000ea40000300800 */
        /* <DEDUP_REMOVED lines=16> */
[----:B----4-:R-:W-:Y:S01]  /*72130*/  STG.E.U16 [R28.64], R0 ;  /* 0x000000001c007986 */ /* 0x010fe2000c101504 */
[----:B------:R-:W-:Y:S03]  /*72140*/  STG.E.U16 [R10.64], R26 ;  /* 0x0000001a0a007986 */ /* 0x000fe6000c101504 */
[----:B--2---:R0:W-:Y:S04]  /*72150*/  STL.64 [R1+0x1800], R14 ;  /* 0x0018000e01007387 */ /* 0x0041e80000100a00 */
[----:B0-----:R-:W2:Y:S01]  /*72160*/  LDL.LU.64 R14, [R1+0x3a8] ;  /* 0x0003a800010e7983 */ /* 0x001ea20000300a00 */
[----:B------:R-:W3:Y:S02]  /*72170*/  LDL.LU.64 R22, [R1+0x378] ;  /* 0x0003780001167983 */ /* 0x000ee40000300a00 */
[----:B------:R-:W4:Y:S02]  /*72180*/  LDL.LU.64 R18, [R1+0x370] ;  /* 0x0003700001127983 */ /* 0x000f240000300a00 */
[----:B------:R-:W2:Y:S01]  /*72190*/  LDL.LU R25, [R1+0x7c] ;  /* 0x00007c0001197983 */ /* 0x000ea20000300800 */
[----:B------:R-:W2:Y:S01]  /*721a0*/  LDL.LU R24, [R1+0x3c] ;  /* 0x00003c0001187983 */ /* 0x000ea20000300800 */
[----:B------:R-:W2:Y:S02]  /*721b0*/  LDL.LU.64 R4, [R1+0x360] ;  /* 0x0003600001047983 */ /* 0x000ea40000300a00 */
[----:B------:R-:W2:Y:S02]  /*721c0*/  LDL.LU.64 R20, [R1+0x358] ;  /* 0x0003580001147983 */ /* 0x000ea40000300a00 */
[----:B------:R-:W2:Y:S01]  /*721d0*/  LDL.LU.64 R16, [R1+0x348] ;  /* 0x0003480001107983 */ /* 0x000ea20000300a00 */
[----:B------:R-:W2:Y:S01]  /*721e0*/  LDL.LU.64 R12, [R1+0x318] ;  /* 0x00031800010c7983 */ /* 0x000ea20000300a00 */
[----:B------:R-:W2:Y:S02]  /*721f0*/  LDL.LU.64 R8, [R1+0x340] ;  /* 0x0003400001087983 */ /* 0x000ea40000300a00 */
[----:B------:R-:W2:Y:S02]  /*72200*/  LDL.LU R7, [R1+0x6c] ;  /* 0x00006c0001077983 */ /* 0x000ea40000300800 */
[----:B------:R-:W2:Y:S01]  /*72210*/  LDL.LU.64 R28, [R1+0x338] ;  /* 0x00033800011c7983 */ /* 0x000ea20000300a00 */
[----:B------:R-:W2:Y:S01]  /*72220*/  LDL.LU.64 R10, [R1+0x1810] ;  /* 0x00181000010a7983 */ /* 0x000ea20000300a00 */
[----:B------:R-:W-:-:S02]  /*72230*/  PRMT R2, R26, 0x7632, R2 ;  /* 0x000076321a027816 */ /* 0x000fc40000000002 */
[----:B------:R-:W3:Y:S03]  /*72240*/  LDL.LU R26, [R1+0x180c] ;  /* 0x00180c00011a7983 */ /* 0x000ee60000300800 */
        /* <DEDUP_REMOVED lines=8> */
[----:B------:R-:W-:-:S03]  /*722d0*/  PRMT R2, R6, 0x7632, R2 ;  /* 0x0000763206027816 */ /* 0x000fc60000000002 */
[----:B--2---:R0:W-:Y:S04]  /*722e0*/  STG.E.U16 [R14.64], R6 ;  /* 0x000000060e007986 */ /* 0x0041e8000c101504 */
[----:B0-----:R-:W2:Y:S04]  /*722f0*/  LDL.LU.64 R14, [R1+0x17f0] ;  /* 0x0017f000010e7983 */ /* 0x001ea80000300a00 */
[----:B--2---:R0:W-:Y:S04]  /*72300*/  STG.E.U16 [R14.64], R2 ;  /* 0x000000020e007986 */ /* 0x0041e8000c101504 */
[----:B0-----:R-:W2:Y:S01]  /*72310*/  LDL.LU.64 R14, [R1+0x17e8] ;  /* 0x0017e800010e7983 */ /* 0x001ea20000300a00 */
[----:B------:R-:W-:-:S03]  /*72320*/  PRMT R0, R3, 0x7632, R0 ;  /* 0x0000763203007816 */ /* 0x000fc60000000000 */
[----:B--2---:R0:W-:Y:S04]  /*72330*/  STG.E.U16 [R14.64], R3 ;  /* 0x000000030e007986 */ /* 0x0041e8000c101504 */
[----:B0-----:R-:W2:Y:S04]  /*72340*/  LDL.LU.64 R14, [R1+0x17e0] ;  /* 0x0017e000010e7983 */ /* 0x001ea80000300a00 */
[----:B--2---:R0:W-:Y:S04]  /*72350*/  STG.E.U16 [R14.64], R0 ;  /* 0x000000000e007986 */ /* 0x0041e8000c101504 */
[----:B0-----:R-:W2:Y:S01]  /*72360*/  LDL.LU.64 R14, [R1+0x17d8] ;  /* 0x0017d800010e7983 */ /* 0x001ea20000300a00 */
[----:B---3--:R-:W-:-:S03]  /*72370*/  PRMT R2, R26, 0x7632, R2 ;  /* 0x000076321a027816 */ /* 0x008fc60000000002 */
[----:B--2---:R0:W-:Y:S04]  /*72380*/  STG.E.U16 [R14.64], R26 ;  /* 0x0000001a0e007986 */ /* 0x0041e8000c101504 */
[----:B0-----:R-:W2:Y:S04]  /*72390*/  LDL.LU.64 R14, [R1+0x17d0] ;  /* 0x0017d000010e7983 */ /* 0x001ea80000300a00 */
[----:B--2---:R0:W-:Y:S04]  /*723a0*/  STG.E.U16 [R14.64], R2 ;  /* 0x000000020e007986 */ /* 0x0041e8000c101504 */
[----:B0-----:R-:W2:Y:S02]  /*723b0*/  LDL.LU R15, [R1+0x17c8] ;  /* 0x0017c800010f7983 */ /* 0x001ea40000300800 */
[----:B--2---:R-:W-:-:S02]  /*723c0*/  PRMT R0, R15, 0x7632, R0 ;  /* 0x000076320f007816 */ /* 0x004fc40000000000 */
[----:B------:R0:W-:Y:S04]  /*723d0*/  STG.E.U16 [R22.64], R15 ;  /* 0x0000000f16007986 */ /* 0x0001e8000c101504 */
[----:B----4-:R1:W-:Y:S04]  /*723e0*/  STG.E.U16 [R18.64], R0 ;  /* 0x0000000012007986 */ /* 0x0103e8000c101504 */
[----:B0-----:R-:W2:Y:S01]  /*723f0*/  LDL.LU R23, [R1+0x17c4] ;  /* 0x0017c40001177983 */ /* 0x001ea20000300800 */
[----:B------:R-:W3:Y:S03]  /*72400*/  LDL.LU.64 R14, [R1+0x368] ;  /* 0x00036800010e7983 */ /* 0x000ee60000300a00 */
[----:B-1----:R-:W4:Y:S01]  /*72410*/  LDL.LU R19, [R1+0x17c0] ;  /* 0x0017c00001137983 */ /* 0x002f220000300800 */
[----:B------:R-:W-:-:S02]  /*72420*/  PRMT R2, R25, 0x7632, R2 ;  /* 0x0000763219027816 */ /* 0x000fc40000000002 */
[----:B------:R-:W-:Y:S01]  /*72430*/  PRMT R0, R24, 0x7632, R0 ;  /* 0x0000763218007816 */ /* 0x000fe20000000000 */
[----:B---3--:R-:W-:Y:S02]  /*72440*/  STG.E.U16 [R14.64], R25 ;  /* 0x000000190e007986 */ /* 0x008fe4000c101504 */
[----:B------:R0:W-:Y:S02]  /*72450*/  STG.E.U16 [R10.64], R2 ;  /* 0x000000020a007986 */ /* 0x0001e4000c101504 */
[----:B------:R-:W-:Y:S02]  /*72460*/  STG.E.U16 [R4.64], R24 ;  /* 0x0000001804007986 */ /* 0x000fe4000c101504 */
[----:B------:R2:W-:Y:S01]  /*72470*/  STG.E.U16 [R20.64], R0 ;  /* 0x0000000014007986 */ /* 0x0005e2000c101504 */
[----:B----4-:R1:W-:Y:S01]  /*72480*/  STG.E.U16 [R16.64], R19 ;  /* 0x0000001310007986 */ /* 0x0103e2000c101504 */
[----:B0-----:R-:W-:Y:S02]  /*72490*/  PRMT R2, R19, 0x7632, R2 ;  /* 0x0000763213027816 */ /* 0x001fe40000000002 */
[----:B--2---:R-:W-:-:S02]  /*724a0*/  PRMT R0, R23, 0x7632, R0 ;  /* 0x0000763217007816 */ /* 0x004fc40000000000 */
[----:B-1----:R-:W-:Y:S01]  /*724b0*/  MOV R16, R27 ;  /* 0x0000001b00107202 */ /* 0x002fe20000000f00 */
[----:B------:R-:W-:Y:S01]  /*724c0*/  STG.E.U16 [R12.64], R2 ;  /* 0x000000020c007986 */ /* 0x000fe2000c101504 */
[----:B------:R-:W-:Y:S03]  /*724d0*/  STG.E.U16 [R8.64], R23 ;  /* 0x0000001708007986 */ /* 0x000fe6000c101504 */
[----:B------:R-:W2:Y:S01]  /*724e0*/  LDL.LU R27, [R1+0x2c] ;  /* 0x00002c00011b7983 */ /* 0x000ea20000300800 */
[----:B------:R0:W-:Y:S02]  /*724f0*/  STG.E.U16 [R28.64], R0 ;  /* 0x000000001c007986 */ /* 0x0001e4000c101504 */
[----:B------:R-:W3:Y:S01]  /*72500*/  LDL.LU R19, [R1+0x14dc] ;  /* 0x0014dc0001137983 */ /* 0x000ee20000300800 */
        /* <DEDUP_REMOVED lines=34> */
[----:B----4-:R0:W-:Y:S04]  /*72730*/  STG.E.U16 [R28.64], R7 ;  /* 0x000000071c007986 */ /* 0x0101e8000c101504 */
[----:B0-----:R-:W4:Y:S01]  /*72740*/  LDL.LU.64 R28, [R1+0x17b8] ;  /* 0x0017b800011c7983 */ /* 0x001f220000300a00 */
[----:B------:R-:W-:-:S02]  /*72750*/  PRMT R2, R7, 0x7632, R2 ;  /* 0x0000763207027816 */ /* 0x000fc40000000002 */
[----:B------:R-:W2:Y:S03]  /*72760*/  LDL.LU R7, [R1+0x17b0] ;  /* 0x0017b00001077983 */ /* 0x000ea60000300800 */
[----:B----4-:R0:W-:Y:S04]  /*72770*/  STG.E.U16 [R28.64], R2 ;  /* 0x000000021c007986 */ /* 0x0101e8000c101504 */
[----:B0-----:R-:W4:Y:S01]  /*72780*/  LDL.LU.64 R28, [R1+0x17a8] ;  /* 0x0017a800011c7983 */ /* 0x001f220000300a00 */
[----:B--2---:R-:W-:-:S03]  /*72790*/  PRMT R0, R27, 0x7632, R0 ;  /* 0x000076321b007816 */ /* 0x004fc60000000000 */
[----:B----4-:R0:W-:Y:S04]  /*727a0*/  STG.E.U16 [R28.64], R27 ;  /* 0x0000001b1c007986 */ /* 0x0101e8000c101504 */
[----:B0-----:R-:W2:Y:S01]  /*727b0*/  LDL.LU.64 R28, [R1+0x17a0] ;  /* 0x0017a000011c7983 */ /* 0x001ea20000300a00 */
[----:B------:R-:W4:Y:S03]  /*727c0*/  LDL.LU R27, [R1+0x1798] ;  /* 0x00179800011b7983 */ /* 0x000f260000300800 */
[----:B--2---:R0:W-:Y:S04]  /*727d0*/  STG.E.U16 [R28.64], R0 ;  /* 0x000000001c007986 */ /* 0x0041e8000c101504 */
[----:B0-----:R-:W2:Y:S01]  /*727e0*/  LDL.LU.64 R28, [R1+0x1790] ;  /* 0x00179000011c7983 */ /* 0x001ea20000300a00 */
[----:B----4-:R-:W-:-:S03]  /*727f0*/  PRMT R2, R27, 0x7632, R2 ;  /* 0x000076321b027816 */ /* 0x010fc60000000002 */
[----:B--2---:R0:W-:Y:S04]  /*72800*/  STG.E.U16 [R28.64], R27 ;  /* 0x0000001b1c007986 */ /* 0x0041e8000c101504 */
[----:B0-----:R-:W2:Y:S04]  /*72810*/  LDL.LU.64 R28, [R1+0x1788] ;  /* 0x00178800011c7983 */ /* 0x001ea80000300a00 */
[----:B--2---:R0:W-:Y:S04]  /*72820*/  STG.E.U16 [R28.64], R2 ;  /* 0x000000021c007986 */ /* 0x0041e8000c101504 */
[----:B0-----:R-:W2:Y:S01]  /*72830*/  LDL.LU.64 R28, [R1+0x1780] ;  /* 0x00178000011c7983 */ /* 0x001ea20000300a00 */
[----:B------:R-:W-:Y:S01]  /*72840*/  FFMA R17, R17, 0.69314718246459960938, R3 ;  /* 0x3f31721811117823 */ /* 0x000fe20000000003 */
[----:B------:R-:W-:Y:S01]  /*72850*/  FSEL R3, R4, -INF , P1 ;  /* 0xff80000004037808 */ /* 0x000fe20000800000 */
[----:B------:R-:W-:Y:S01]  /*72860*/  FSEL R4, R5, -INF , P2 ;  /* 0xff80000005047808 */ /* 0x000fe20001000000 */
[----:B------:R-:W-:-:S02]  /*72870*/  FSEL R5, R9, -INF , P3 ;  /* 0xff80000009057808 */ /* 0x000fc40001800000 */
[----:B---3--:R-:W-:-:S05]  /*72880*/  FSEL R2, R19, -INF , P0 ;  /* 0xff80000013027808 */ /* 0x008fca0000000000 */
[----:B------:R-:W-:Y:S01]  /*72890*/  FFMA R18, R2, 0.69314718246459960938, R18 ;  /* 0x3f31721802127823 */ /* 0x000fe20000000012 */
[----:B--2---:R0:W-:Y:S04]  /*728a0*/  STG.E.U16 [R28.64], R7 ;  /* 0x000000071c007986 */ /* 0x0041e8000c101504 */
[----:B0-----:R-:W2:Y:S01]  /*728b0*/  LDL.LU.64 R28, [R1+0x1778] ;  /* 0x00177800011c7983 */ /* 0x001ea20000300a00 */
[----:B------:R-:W3:Y:S01]  /*728c0*/  LDL.LU R9, [R1+0x1774] ;  /* 0x0017740001097983 */ /* 0x000ee20000300800 */
[----:B------:R-:W-:Y:S02]  /*728d0*/  FSEL R2, R8, -INF , P6 ;  /* 0xff80000008027808 */ /* 0x000fe40003000000 */
[----:B------:R-:W0:Y:S01]  /*728e0*/  S2R R8, SR_TID.X ;  /* 0x0000000000087919 */ /* 0x000e220000002100 */
[----:B------:R-:W-:-:S02]  /*728f0*/  PRMT R0, R7, 0x7632, R0 ;  /* 0x0000763207007816 */ /* 0x000fc40000000000 */
[----:B------:R-:W-:Y:S01]  /*72900*/  FSEL R6, R6, -INF , P4 ;  /* 0xff80000006067808 */ /* 0x000fe20002000000 */
[----:B------:R-:W-:Y:S02]  /*72910*/  FFMA R19, R3, 0.69314718246459960938, R11 ;  /* 0x3f31721803137823 */ /* 0x000fe4000000000b */
[----:B------:R-:W-:Y:S02]  /*72920*/  FFMA R4, R4, 0.69314718246459960938, R26 ;  /* 0x3f31721804047823 */ /* 0x000fe4000000001a */
[----:B------:R-:W-:Y:S02]  /*72930*/  FFMA R5, R5, 0.69314718246459960938, R10 ;  /* 0x3f31721805057823 */ /* 0x000fe4000000000a */
[----:B------:R-:W-:Y:S02]  /*72940*/  FFMA R7, R2, 0.69314718246459960938, R24 ;  /* 0x3f31721802077823 */ /* 0x000fe40000000018 */
[----:B------:R-:W-:Y:S02]  /*72950*/  FFMA R6, R6, 0.69314718246459960938, R25 ;  /* 0x3f31721806067823 */ /* 0x000fe40000000019 */
[----:B0-----:R-:W-:-:S05]  /*72960*/  IMAD.SHL.U32 R8, R8, 0x4, RZ ;  /* 0x0000000408087824 */ /* 0x001fca00078e00ff */
[----:B------:R-:W-:Y:S01]  /*72970*/  LOP3.LUT R8, R8, 0x70, RZ, 0xc0, !PT ;  /* 0x0000007008087812 */ /* 0x000fe200078ec0ff */
[----:B--2---:R0:W-:Y:S01]  /*72980*/  STG.E.U16 [R28.64], R0 ;  /* 0x000000001c007986 */ /* 0x0041e2000c101504 */
[----:B------:R-:W-:Y:S06]  /*72990*/  BAR.SYNC.DEFER_BLOCKING 0x0 ;  /* 0x0000000000007b1d */ /* 0x000fec0000010000 */
[----:B------:R1:W-:Y:S01]  /*729a0*/  STS.128 [R8], R12 ;  /* 0x0000000c08007388 */ /* 0x0003e20000000c00 */
[----:B------:R-:W-:Y:S02]  /*729b0*/  STS.128 [R8+0x80], R20 ;  /* 0x0000801408007388 */ /* 0x000fe40000000c00 */
[----:B------:R-:W-:Y:S02]  /*729c0*/  STS.128 [R8+0x100], R16 ;  /* 0x0001001008007388 */ /* 0x000fe40000000c00 */
[----:B------:R2:W-:Y:S01]  /*729d0*/  STS.128 [R8+0x180], R4 ;  /* 0x0001800408007388 */ /* 0x0005e20000000c00 */
[----:B------:R-:W-:Y:S06]  /*729e0*/  BAR.SYNC.DEFER_BLOCKING 0x0 ;  /* 0x0000000000007b1d */ /* 0x000fec0000010000 */
[----:B0-----:R-:W0:Y:S04]  /*729f0*/  S2R R0, SR_CTAID.Y ;  /* 0x0000000000007919 */ /* 0x001e280000002600 */
[----:B-1----:R-:W1:Y:S04]  /*72a00*/  S2R R12, SR_TID.X ;  /* 0x00000000000c7919 */ /* 0x002e680000002100 */
[----:B--2---:R-:W2:Y:S04]  /*72a10*/  S2R R8, SR_CTAID.X ;  /* 0x0000000000087919 */ /* 0x004ea80000002500 */
[----:B---3--:R3:W4:Y:S01]  /*72a20*/  LDS R11, [R9] ;  /* 0x00000000090b7984 */ /* 0x0087220000000800 */
[----:B0-----:R-:W-:Y:S01]  /*72a30*/  IMAD R0, R0, c[0x0][0x1cc], RZ ;  /* 0x0000730000007a24 */ /* 0x001fe200078e02ff */
[----:B-1----:R-:W-:-:S04]  /*72a40*/  LOP3.LUT R12, R12, 0x7f, RZ, 0xc0, !PT ;  /* 0x0000007f0c0c7812 */ /* 0x002fc800078ec0ff */
[----:B--2---:R-:W-:Y:S02]  /*72a50*/  LEA R8, R8, R12, 0x7 ;  /* 0x0000000c08087211 */ /* 0x004fe400078e38ff */
[----:B------:R-:W-:Y:S02]  /*72a60*/  SHF.L.U32 R2, R0, 0x2, RZ ;  /* 0x0000000200027819 */ /* 0x000fe400000006ff */
[----:B------:R-:W-:Y:S01]  /*72a70*/  SHF.L.U32 R3, R8, 0x2, RZ ;  /* 0x0000000208037819 */ /* 0x000fe200000006ff */
[----:B------:R-:W-:-:S04]  /*72a80*/  IMAD.HI R0, R0, 0x4, RZ ;  /* 0x0000000400007827 */ /* 0x000fc800078e02ff */
[----:B---3--:R-:W-:Y:S01]  /*72a90*/  IMAD.HI R9, R8, 0x4, RZ ;  /* 0x0000000408097827 */ /* 0x008fe200078e02ff */
[----:B------:R-:W-:-:S04]  /*72aa0*/  IADD3 R2, P0, P1, R3, c[0x0][0x180], R2 ;  /* 0x0000600003027a10 */ /* 0x000fc8000791e002 */
[----:B------:R-:W-:-:S05]  /*72ab0*/  IADD3.X R3, R9, c[0x0][0x184], R0, P0, P1 ;  /* 0x0000610009037a10 */ /* 0x000fca00007e2400 */
[----:B----4-:R-:W-:Y:S01]  /*72ac0*/  STG.E [R2.64], R11 ;  /* 0x0000000b02007986 */ /* 0x010fe2000c101904 */
[----:B------:R-:W-:Y:S05]  /*72ad0*/  EXIT ;  /* 0x000000000000794d */ /* 0x000fea0003800000 */
.L_x_2:
[----:B------:R-:W-:-:S00]  /*72ae0*/  BRA `(.L_x_2) ;  /* 0xfffffff000007947 */ /* 0x000fc0000383ffff */
[----:B------:R-:W-:-:S00]  /*72af0*/  NOP ;  /* 0x0000000000007918 */ /* 0x000fc00000000000 */
        /* <DEDUP_REMOVED lines=8> */
.L_x_3:


//--------------------- .nv.global.init           --------------------------
	.section	.nv.global.init,"aw",@progbits
.nv.global.init:
	.type		_$_str,@object
	.size		_$_str,(.L_0 - _$_str)
_$_str:
        /*0000*/ 	.byte	0x5f, 0x5f, 0x43, 0x55, 0x44, 0x41, 0x5f, 0x46, 0x54, 0x5a, 0x00
.L_0:


//--------------------- .nv.shared.attn_fwd       --------------------------
	.section	.nv.shared.attn_fwd,"aw",@nobits
	.sectionflags	@""
	.align	16
